//
// Generated by NVIDIA NVVM Compiler
//
// Compiler Build ID: CL-36424714
// Cuda compilation tools, release 13.0, V13.0.88
// Based on NVVM 20.0.0
//

.version 9.0
.target sm_100
.address_size 64

	// .globl	kernel_MLEFit

.visible .entry kernel_MLEFit(
	.param .u64 .ptr .align 1 kernel_MLEFit_param_0,
	.param .f32 kernel_MLEFit_param_1,
	.param .u32 kernel_MLEFit_param_2,
	.param .u32 kernel_MLEFit_param_3,
	.param .u64 .ptr .align 1 kernel_MLEFit_param_4,
	.param .u64 .ptr .align 1 kernel_MLEFit_param_5,
	.param .u64 .ptr .align 1 kernel_MLEFit_param_6,
	.param .u32 kernel_MLEFit_param_7
)
{
	.reg .pred 	%p<67>;
	.reg .b32 	%r<193>;
	.reg .b32 	%f<1186>;
	.reg .b64 	%rd<65>;

	ld.param.u64 	%rd3, [kernel_MLEFit_param_0];
	ld.param.f32 	%f245, [kernel_MLEFit_param_1];
	ld.param.u32 	%r48, [kernel_MLEFit_param_2];
	ld.param.u32 	%r49, [kernel_MLEFit_param_3];
	ld.param.u32 	%r50, [kernel_MLEFit_param_7];
	mov.u32 	%r51, %tid.x;
	mov.u32 	%r52, %ctaid.x;
	mov.u32 	%r53, %ntid.x;
	mad.lo.s32 	%r1, %r52, %r53, %r51;
	setp.ge.s32 	%p1, %r1, %r50;
	@%p1 bra 	$L__BB0_71;
	cvta.to.global.u64 	%rd7, %rd3;
	mul.lo.s32 	%r54, %r48, %r48;
	mul.lo.s32 	%r55, %r54, %r1;
	mul.wide.u32 	%rd8, %r55, 4;
	add.s64 	%rd1, %rd7, %rd8;
	setp.lt.s32 	%p2, %r48, 1;
	mov.f32 	%f1080, 0f00000000;
	mov.f32 	%f1081, %f1080;
	mov.f32 	%f1082, %f1080;
	@%p2 bra 	$L__BB0_17;
	and.b32  	%r2, %r48, 15;
	add.s32 	%r3, %r2, -1;
	and.b32  	%r4, %r48, 7;
	add.s32 	%r5, %r4, -1;
	and.b32  	%r6, %r48, 2147483632;
	and.b32  	%r7, %r48, 3;
	mov.f32 	%f1082, 0f00000000;
	mov.b32 	%r175, 0;
	mov.f32 	%f1081, %f1082;
	mov.f32 	%f1080, %f1082;
$L__BB0_3:
	setp.lt.u32 	%p3, %r48, 16;
	mul.lo.s32 	%r9, %r175, %r48;
	cvt.rn.f32.u32 	%f4, %r175;
	mov.b32 	%r178, 0;
	@%p3 bra 	$L__BB0_6;
	mov.b32 	%r176, 0;
$L__BB0_5:
	.pragma "nounroll";
	add.s32 	%r59, %r176, %r9;
	mul.wide.u32 	%rd9, %r59, 4;
	add.s64 	%rd10, %rd1, %rd9;
	ld.global.f32 	%f249, [%rd10];
	cvt.rn.f32.u32 	%f250, %r176;
	fma.rn.f32 	%f251, %f249, %f250, %f1080;
	fma.rn.f32 	%f252, %f249, %f4, %f1081;
	add.f32 	%f253, %f1082, %f249;
	add.s32 	%r60, %r176, 1;
	ld.global.f32 	%f254, [%rd10+4];
	cvt.rn.f32.u32 	%f255, %r60;
	fma.rn.f32 	%f256, %f254, %f255, %f251;
	fma.rn.f32 	%f257, %f254, %f4, %f252;
	add.f32 	%f258, %f253, %f254;
	add.s32 	%r61, %r176, 2;
	ld.global.f32 	%f259, [%rd10+8];
	cvt.rn.f32.u32 	%f260, %r61;
	fma.rn.f32 	%f261, %f259, %f260, %f256;
	fma.rn.f32 	%f262, %f259, %f4, %f257;
	add.f32 	%f263, %f258, %f259;
	add.s32 	%r62, %r176, 3;
	ld.global.f32 	%f264, [%rd10+12];
	cvt.rn.f32.u32 	%f265, %r62;
	fma.rn.f32 	%f266, %f264, %f265, %f261;
	fma.rn.f32 	%f267, %f264, %f4, %f262;
	add.f32 	%f268, %f263, %f264;
	add.s32 	%r63, %r176, 4;
	ld.global.f32 	%f269, [%rd10+16];
	cvt.rn.f32.u32 	%f270, %r63;
	fma.rn.f32 	%f271, %f269, %f270, %f266;
	fma.rn.f32 	%f272, %f269, %f4, %f267;
	add.f32 	%f273, %f268, %f269;
	add.s32 	%r64, %r176, 5;
	ld.global.f32 	%f274, [%rd10+20];
	cvt.rn.f32.u32 	%f275, %r64;
	fma.rn.f32 	%f276, %f274, %f275, %f271;
	fma.rn.f32 	%f277, %f274, %f4, %f272;
	add.f32 	%f278, %f273, %f274;
	add.s32 	%r65, %r176, 6;
	ld.global.f32 	%f279, [%rd10+24];
	cvt.rn.f32.u32 	%f280, %r65;
	fma.rn.f32 	%f281, %f279, %f280, %f276;
	fma.rn.f32 	%f282, %f279, %f4, %f277;
	add.f32 	%f283, %f278, %f279;
	add.s32 	%r66, %r176, 7;
	ld.global.f32 	%f284, [%rd10+28];
	cvt.rn.f32.u32 	%f285, %r66;
	fma.rn.f32 	%f286, %f284, %f285, %f281;
	fma.rn.f32 	%f287, %f284, %f4, %f282;
	add.f32 	%f288, %f283, %f284;
	add.s32 	%r67, %r176, 8;
	ld.global.f32 	%f289, [%rd10+32];
	cvt.rn.f32.u32 	%f290, %r67;
	fma.rn.f32 	%f291, %f289, %f290, %f286;
	fma.rn.f32 	%f292, %f289, %f4, %f287;
	add.f32 	%f293, %f288, %f289;
	add.s32 	%r68, %r176, 9;
	ld.global.f32 	%f294, [%rd10+36];
	cvt.rn.f32.u32 	%f295, %r68;
	fma.rn.f32 	%f296, %f294, %f295, %f291;
	fma.rn.f32 	%f297, %f294, %f4, %f292;
	add.f32 	%f298, %f293, %f294;
	add.s32 	%r69, %r176, 10;
	ld.global.f32 	%f299, [%rd10+40];
	cvt.rn.f32.u32 	%f300, %r69;
	fma.rn.f32 	%f301, %f299, %f300, %f296;
	fma.rn.f32 	%f302, %f299, %f4, %f297;
	add.f32 	%f303, %f298, %f299;
	add.s32 	%r70, %r176, 11;
	ld.global.f32 	%f304, [%rd10+44];
	cvt.rn.f32.u32 	%f305, %r70;
	fma.rn.f32 	%f306, %f304, %f305, %f301;
	fma.rn.f32 	%f307, %f304, %f4, %f302;
	add.f32 	%f308, %f303, %f304;
	add.s32 	%r71, %r176, 12;
	ld.global.f32 	%f309, [%rd10+48];
	cvt.rn.f32.u32 	%f310, %r71;
	fma.rn.f32 	%f311, %f309, %f310, %f306;
	fma.rn.f32 	%f312, %f309, %f4, %f307;
	add.f32 	%f313, %f308, %f309;
	add.s32 	%r72, %r176, 13;
	ld.global.f32 	%f314, [%rd10+52];
	cvt.rn.f32.u32 	%f315, %r72;
	fma.rn.f32 	%f316, %f314, %f315, %f311;
	fma.rn.f32 	%f317, %f314, %f4, %f312;
	add.f32 	%f318, %f313, %f314;
	add.s32 	%r73, %r176, 14;
	ld.global.f32 	%f319, [%rd10+56];
	cvt.rn.f32.u32 	%f320, %r73;
	fma.rn.f32 	%f321, %f319, %f320, %f316;
	fma.rn.f32 	%f322, %f319, %f4, %f317;
	add.f32 	%f323, %f318, %f319;
	add.s32 	%r74, %r176, 15;
	ld.global.f32 	%f324, [%rd10+60];
	cvt.rn.f32.u32 	%f325, %r74;
	fma.rn.f32 	%f1080, %f324, %f325, %f321;
	fma.rn.f32 	%f1081, %f324, %f4, %f322;
	add.f32 	%f1082, %f323, %f324;
	add.s32 	%r176, %r176, 16;
	setp.ne.s32 	%p4, %r176, %r6;
	mov.u32 	%r178, %r6;
	@%p4 bra 	$L__BB0_5;
$L__BB0_6:
	setp.eq.s32 	%p5, %r2, 0;
	@%p5 bra 	$L__BB0_16;
	setp.lt.u32 	%p6, %r3, 7;
	@%p6 bra 	$L__BB0_9;
	add.s32 	%r75, %r178, %r9;
	mul.wide.u32 	%rd11, %r75, 4;
	add.s64 	%rd12, %rd1, %rd11;
	ld.global.f32 	%f327, [%rd12];
	cvt.rn.f32.u32 	%f328, %r178;
	fma.rn.f32 	%f329, %f327, %f328, %f1080;
	fma.rn.f32 	%f330, %f327, %f4, %f1081;
	add.f32 	%f331, %f1082, %f327;
	add.s32 	%r76, %r178, 1;
	cvt.u64.u32 	%rd13, %r9;
	cvt.u64.u32 	%rd14, %r178;
	add.s64 	%rd15, %rd14, %rd13;
	shl.b64 	%rd16, %rd15, 2;
	add.s64 	%rd17, %rd1, %rd16;
	ld.global.f32 	%f332, [%rd17+4];
	cvt.rn.f32.u32 	%f333, %r76;
	fma.rn.f32 	%f334, %f332, %f333, %f329;
	fma.rn.f32 	%f335, %f332, %f4, %f330;
	add.f32 	%f336, %f331, %f332;
	add.s32 	%r77, %r178, 2;
	ld.global.f32 	%f337, [%rd17+8];
	cvt.rn.f32.u32 	%f338, %r77;
	fma.rn.f32 	%f339, %f337, %f338, %f334;
	fma.rn.f32 	%f340, %f337, %f4, %f335;
	add.f32 	%f341, %f336, %f337;
	add.s32 	%r78, %r178, 3;
	ld.global.f32 	%f342, [%rd17+12];
	cvt.rn.f32.u32 	%f343, %r78;
	fma.rn.f32 	%f344, %f342, %f343, %f339;
	fma.rn.f32 	%f345, %f342, %f4, %f340;
	add.f32 	%f346, %f341, %f342;
	add.s32 	%r79, %r178, 4;
	ld.global.f32 	%f347, [%rd17+16];
	cvt.rn.f32.u32 	%f348, %r79;
	fma.rn.f32 	%f349, %f347, %f348, %f344;
	fma.rn.f32 	%f350, %f347, %f4, %f345;
	add.f32 	%f351, %f346, %f347;
	add.s32 	%r80, %r178, 5;
	ld.global.f32 	%f352, [%rd17+20];
	cvt.rn.f32.u32 	%f353, %r80;
	fma.rn.f32 	%f354, %f352, %f353, %f349;
	fma.rn.f32 	%f355, %f352, %f4, %f350;
	add.f32 	%f356, %f351, %f352;
	add.s32 	%r81, %r178, 6;
	ld.global.f32 	%f357, [%rd17+24];
	cvt.rn.f32.u32 	%f358, %r81;
	fma.rn.f32 	%f359, %f357, %f358, %f354;
	fma.rn.f32 	%f360, %f357, %f4, %f355;
	add.f32 	%f361, %f356, %f357;
	add.s32 	%r82, %r178, 7;
	ld.global.f32 	%f362, [%rd17+28];
	cvt.rn.f32.u32 	%f363, %r82;
	fma.rn.f32 	%f1080, %f362, %f363, %f359;
	fma.rn.f32 	%f1081, %f362, %f4, %f360;
	add.f32 	%f1082, %f361, %f362;
	add.s32 	%r178, %r178, 8;
$L__BB0_9:
	setp.eq.s32 	%p7, %r4, 0;
	@%p7 bra 	$L__BB0_16;
	setp.lt.u32 	%p8, %r5, 3;
	@%p8 bra 	$L__BB0_12;
	add.s32 	%r83, %r178, %r9;
	mul.wide.u32 	%rd18, %r83, 4;
	add.s64 	%rd19, %rd1, %rd18;
	ld.global.f32 	%f365, [%rd19];
	cvt.rn.f32.u32 	%f366, %r178;
	fma.rn.f32 	%f367, %f365, %f366, %f1080;
	fma.rn.f32 	%f368, %f365, %f4, %f1081;
	add.f32 	%f369, %f1082, %f365;
	add.s32 	%r84, %r178, 1;
	cvt.u64.u32 	%rd20, %r9;
	cvt.u64.u32 	%rd21, %r178;
	add.s64 	%rd22, %rd21, %rd20;
	shl.b64 	%rd23, %rd22, 2;
	add.s64 	%rd24, %rd1, %rd23;
	ld.global.f32 	%f370, [%rd24+4];
	cvt.rn.f32.u32 	%f371, %r84;
	fma.rn.f32 	%f372, %f370, %f371, %f367;
	fma.rn.f32 	%f373, %f370, %f4, %f368;
	add.f32 	%f374, %f369, %f370;
	add.s32 	%r85, %r178, 2;
	ld.global.f32 	%f375, [%rd24+8];
	cvt.rn.f32.u32 	%f376, %r85;
	fma.rn.f32 	%f377, %f375, %f376, %f372;
	fma.rn.f32 	%f378, %f375, %f4, %f373;
	add.f32 	%f379, %f374, %f375;
	add.s32 	%r86, %r178, 3;
	ld.global.f32 	%f380, [%rd24+12];
	cvt.rn.f32.u32 	%f381, %r86;
	fma.rn.f32 	%f1080, %f380, %f381, %f377;
	fma.rn.f32 	%f1081, %f380, %f4, %f378;
	add.f32 	%f1082, %f379, %f380;
	add.s32 	%r178, %r178, 4;
$L__BB0_12:
	setp.eq.s32 	%p9, %r7, 0;
	@%p9 bra 	$L__BB0_16;
	setp.eq.s32 	%p10, %r7, 1;
	add.s32 	%r87, %r178, %r9;
	mul.wide.u32 	%rd25, %r87, 4;
	add.s64 	%rd26, %rd1, %rd25;
	ld.global.f32 	%f382, [%rd26];
	cvt.rn.f32.u32 	%f383, %r178;
	fma.rn.f32 	%f1080, %f382, %f383, %f1080;
	fma.rn.f32 	%f1081, %f382, %f4, %f1081;
	add.f32 	%f1082, %f1082, %f382;
	@%p10 bra 	$L__BB0_16;
	setp.eq.s32 	%p11, %r7, 2;
	add.s32 	%r88, %r178, 1;
	cvt.u64.u32 	%rd27, %r9;
	cvt.u64.u32 	%rd28, %r178;
	add.s64 	%rd29, %rd28, %rd27;
	shl.b64 	%rd30, %rd29, 2;
	add.s64 	%rd2, %rd1, %rd30;
	ld.global.f32 	%f384, [%rd2+4];
	cvt.rn.f32.u32 	%f385, %r88;
	fma.rn.f32 	%f1080, %f384, %f385, %f1080;
	fma.rn.f32 	%f1081, %f384, %f4, %f1081;
	add.f32 	%f1082, %f1082, %f384;
	@%p11 bra 	$L__BB0_16;
	add.s32 	%r89, %r178, 2;
	ld.global.f32 	%f386, [%rd2+8];
	cvt.rn.f32.u32 	%f387, %r89;
	fma.rn.f32 	%f1080, %f386, %f387, %f1080;
	fma.rn.f32 	%f1081, %f386, %f4, %f1081;
	add.f32 	%f1082, %f1082, %f386;
$L__BB0_16:
	add.s32 	%r175, %r175, 1;
	setp.ne.s32 	%p12, %r175, %r48;
	@%p12 bra 	$L__BB0_3;
$L__BB0_17:
	setp.lt.s32 	%p13, %r48, 1;
	div.rn.f32 	%f1113, %f1080, %f1082;
	div.rn.f32 	%f1112, %f1081, %f1082;
	mov.f32 	%f390, 0f3F000000;
	div.rn.f32 	%f391, %f390, %f245;
	div.rn.f32 	%f52, %f391, %f245;
	mov.f32 	%f1089, 0f00000000;
	mov.f32 	%f1088, 0f51BA43B7;
	@%p13 bra 	$L__BB0_32;
	and.b32  	%r18, %r48, 3;
	and.b32  	%r19, %r48, 2147483644;
	and.b32  	%r20, %r48, 1;
	mov.f32 	%f1089, 0f00000000;
	mov.b32 	%r180, 0;
	mov.f32 	%f1088, 0f51BA43B7;
$L__BB0_19:
	mov.b32 	%r181, 0;
$L__BB0_20:
	mov.b32 	%r182, 0;
	mov.f32 	%f1103, 0f00000000;
	mov.f32 	%f1102, %f1103;
$L__BB0_21:
	setp.lt.u32 	%p14, %r48, 4;
	sub.s32 	%r94, %r180, %r182;
	sub.s32 	%r95, %r182, %r180;
	mul.lo.s32 	%r96, %r94, %r95;
	cvt.rn.f32.s32 	%f396, %r96;
	mul.f32 	%f397, %f52, %f396;
	fma.rn.f32 	%f398, %f397, 0f3BBB989D, 0f3F000000;
	cvt.sat.f32.f32 	%f399, %f398;
	mov.f32 	%f400, 0f4B400001;
	mov.f32 	%f401, 0f437C0000;
	fma.rm.f32 	%f402, %f399, %f401, %f400;
	add.f32 	%f403, %f402, 0fCB40007F;
	neg.f32 	%f404, %f403;
	fma.rn.f32 	%f405, %f397, 0f3FB8AA3B, %f404;
	fma.rn.f32 	%f406, %f397, 0f32A57060, %f405;
	mov.b32 	%r97, %f402;
	shl.b32 	%r98, %r97, 23;
	mov.b32 	%f407, %r98;
	ex2.approx.ftz.f32 	%f408, %f406;
	mul.f32 	%f59, %f408, %f407;
	mul.lo.s32 	%r24, %r182, %r48;
	mov.b32 	%r185, 0;
	@%p14 bra 	$L__BB0_24;
	mov.b32 	%r183, 0;
$L__BB0_23:
	.pragma "nounroll";
	sub.s32 	%r100, %r183, %r181;
	sub.s32 	%r101, %r181, %r183;
	mul.lo.s32 	%r102, %r100, %r101;
	cvt.rn.f32.s32 	%f409, %r102;
	mul.f32 	%f410, %f52, %f409;
	fma.rn.f32 	%f411, %f410, 0f3BBB989D, 0f3F000000;
	cvt.sat.f32.f32 	%f412, %f411;
	mov.f32 	%f413, 0f4B400001;
	mov.f32 	%f414, 0f437C0000;
	fma.rm.f32 	%f415, %f412, %f414, %f413;
	add.f32 	%f416, %f415, 0fCB40007F;
	neg.f32 	%f417, %f416;
	fma.rn.f32 	%f418, %f410, 0f3FB8AA3B, %f417;
	fma.rn.f32 	%f419, %f410, 0f32A57060, %f418;
	mov.b32 	%r103, %f415;
	shl.b32 	%r104, %r103, 23;
	mov.b32 	%f420, %r104;
	ex2.approx.ftz.f32 	%f421, %f419;
	mul.f32 	%f422, %f421, %f420;
	mul.f32 	%f423, %f59, %f422;
	add.s32 	%r105, %r183, %r24;
	mul.wide.u32 	%rd31, %r105, 4;
	add.s64 	%rd32, %rd1, %rd31;
	ld.global.f32 	%f424, [%rd32];
	fma.rn.f32 	%f425, %f424, %f423, %f1102;
	add.f32 	%f426, %f1103, %f423;
	add.s32 	%r106, %r183, 1;
	sub.s32 	%r107, %r106, %r181;
	sub.s32 	%r108, %r181, %r106;
	mul.lo.s32 	%r109, %r107, %r108;
	cvt.rn.f32.s32 	%f427, %r109;
	mul.f32 	%f428, %f52, %f427;
	fma.rn.f32 	%f429, %f428, 0f3BBB989D, 0f3F000000;
	cvt.sat.f32.f32 	%f430, %f429;
	fma.rm.f32 	%f431, %f430, %f414, %f413;
	add.f32 	%f432, %f431, 0fCB40007F;
	neg.f32 	%f433, %f432;
	fma.rn.f32 	%f434, %f428, 0f3FB8AA3B, %f433;
	fma.rn.f32 	%f435, %f428, 0f32A57060, %f434;
	mov.b32 	%r110, %f431;
	shl.b32 	%r111, %r110, 23;
	mov.b32 	%f436, %r111;
	ex2.approx.ftz.f32 	%f437, %f435;
	mul.f32 	%f438, %f437, %f436;
	mul.f32 	%f439, %f59, %f438;
	ld.global.f32 	%f440, [%rd32+4];
	fma.rn.f32 	%f441, %f440, %f439, %f425;
	add.f32 	%f442, %f426, %f439;
	add.s32 	%r112, %r183, 2;
	sub.s32 	%r113, %r112, %r181;
	sub.s32 	%r114, %r181, %r112;
	mul.lo.s32 	%r115, %r113, %r114;
	cvt.rn.f32.s32 	%f443, %r115;
	mul.f32 	%f444, %f52, %f443;
	fma.rn.f32 	%f445, %f444, 0f3BBB989D, 0f3F000000;
	cvt.sat.f32.f32 	%f446, %f445;
	fma.rm.f32 	%f447, %f446, %f414, %f413;
	add.f32 	%f448, %f447, 0fCB40007F;
	neg.f32 	%f449, %f448;
	fma.rn.f32 	%f450, %f444, 0f3FB8AA3B, %f449;
	fma.rn.f32 	%f451, %f444, 0f32A57060, %f450;
	mov.b32 	%r116, %f447;
	shl.b32 	%r117, %r116, 23;
	mov.b32 	%f452, %r117;
	ex2.approx.ftz.f32 	%f453, %f451;
	mul.f32 	%f454, %f453, %f452;
	mul.f32 	%f455, %f59, %f454;
	ld.global.f32 	%f456, [%rd32+8];
	fma.rn.f32 	%f457, %f456, %f455, %f441;
	add.f32 	%f458, %f442, %f455;
	add.s32 	%r118, %r183, 3;
	sub.s32 	%r119, %r118, %r181;
	sub.s32 	%r120, %r181, %r118;
	mul.lo.s32 	%r121, %r119, %r120;
	cvt.rn.f32.s32 	%f459, %r121;
	mul.f32 	%f460, %f52, %f459;
	fma.rn.f32 	%f461, %f460, 0f3BBB989D, 0f3F000000;
	cvt.sat.f32.f32 	%f462, %f461;
	fma.rm.f32 	%f463, %f462, %f414, %f413;
	add.f32 	%f464, %f463, 0fCB40007F;
	neg.f32 	%f465, %f464;
	fma.rn.f32 	%f466, %f460, 0f3FB8AA3B, %f465;
	fma.rn.f32 	%f467, %f460, 0f32A57060, %f466;
	mov.b32 	%r122, %f463;
	shl.b32 	%r123, %r122, 23;
	mov.b32 	%f468, %r123;
	ex2.approx.ftz.f32 	%f469, %f467;
	mul.f32 	%f470, %f469, %f468;
	mul.f32 	%f471, %f59, %f470;
	ld.global.f32 	%f472, [%rd32+12];
	fma.rn.f32 	%f1102, %f472, %f471, %f457;
	add.f32 	%f1103, %f458, %f471;
	add.s32 	%r183, %r183, 4;
	setp.ne.s32 	%p15, %r183, %r19;
	mov.u32 	%r185, %r19;
	@%p15 bra 	$L__BB0_23;
$L__BB0_24:
	setp.eq.s32 	%p16, %r18, 0;
	@%p16 bra 	$L__BB0_29;
	setp.eq.s32 	%p17, %r18, 1;
	@%p17 bra 	$L__BB0_27;
	sub.s32 	%r124, %r185, %r181;
	sub.s32 	%r125, %r181, %r185;
	mul.lo.s32 	%r126, %r124, %r125;
	cvt.rn.f32.s32 	%f474, %r126;
	mul.f32 	%f475, %f52, %f474;
	fma.rn.f32 	%f476, %f475, 0f3BBB989D, 0f3F000000;
	cvt.sat.f32.f32 	%f477, %f476;
	mov.f32 	%f478, 0f4B400001;
	mov.f32 	%f479, 0f437C0000;
	fma.rm.f32 	%f480, %f477, %f479, %f478;
	add.f32 	%f481, %f480, 0fCB40007F;
	neg.f32 	%f482, %f481;
	fma.rn.f32 	%f483, %f475, 0f3FB8AA3B, %f482;
	fma.rn.f32 	%f484, %f475, 0f32A57060, %f483;
	mov.b32 	%r127, %f480;
	shl.b32 	%r128, %r127, 23;
	mov.b32 	%f485, %r128;
	ex2.approx.ftz.f32 	%f486, %f484;
	mul.f32 	%f487, %f486, %f485;
	mul.f32 	%f488, %f59, %f487;
	add.s32 	%r129, %r185, %r24;
	mul.wide.u32 	%rd33, %r129, 4;
	add.s64 	%rd34, %rd1, %rd33;
	ld.global.f32 	%f489, [%rd34];
	fma.rn.f32 	%f490, %f489, %f488, %f1102;
	add.f32 	%f491, %f1103, %f488;
	add.s32 	%r130, %r185, 1;
	sub.s32 	%r131, %r130, %r181;
	sub.s32 	%r132, %r181, %r130;
	mul.lo.s32 	%r133, %r131, %r132;
	cvt.rn.f32.s32 	%f492, %r133;
	mul.f32 	%f493, %f52, %f492;
	fma.rn.f32 	%f494, %f493, 0f3BBB989D, 0f3F000000;
	cvt.sat.f32.f32 	%f495, %f494;
	fma.rm.f32 	%f496, %f495, %f479, %f478;
	add.f32 	%f497, %f496, 0fCB40007F;
	neg.f32 	%f498, %f497;
	fma.rn.f32 	%f499, %f493, 0f3FB8AA3B, %f498;
	fma.rn.f32 	%f500, %f493, 0f32A57060, %f499;
	mov.b32 	%r134, %f496;
	shl.b32 	%r135, %r134, 23;
	mov.b32 	%f501, %r135;
	ex2.approx.ftz.f32 	%f502, %f500;
	mul.f32 	%f503, %f502, %f501;
	mul.f32 	%f504, %f59, %f503;
	cvt.u64.u32 	%rd35, %r24;
	cvt.u64.u32 	%rd36, %r185;
	add.s64 	%rd37, %rd36, %rd35;
	shl.b64 	%rd38, %rd37, 2;
	add.s64 	%rd39, %rd1, %rd38;
	ld.global.f32 	%f505, [%rd39+4];
	fma.rn.f32 	%f1102, %f505, %f504, %f490;
	add.f32 	%f1103, %f491, %f504;
	add.s32 	%r185, %r185, 2;
$L__BB0_27:
	setp.eq.s32 	%p18, %r20, 0;
	@%p18 bra 	$L__BB0_29;
	sub.s32 	%r136, %r185, %r181;
	sub.s32 	%r137, %r181, %r185;
	mul.lo.s32 	%r138, %r136, %r137;
	cvt.rn.f32.s32 	%f506, %r138;
	mul.f32 	%f507, %f52, %f506;
	fma.rn.f32 	%f508, %f507, 0f3BBB989D, 0f3F000000;
	cvt.sat.f32.f32 	%f509, %f508;
	mov.f32 	%f510, 0f4B400001;
	mov.f32 	%f511, 0f437C0000;
	fma.rm.f32 	%f512, %f509, %f511, %f510;
	add.f32 	%f513, %f512, 0fCB40007F;
	neg.f32 	%f514, %f513;
	fma.rn.f32 	%f515, %f507, 0f3FB8AA3B, %f514;
	fma.rn.f32 	%f516, %f507, 0f32A57060, %f515;
	mov.b32 	%r139, %f512;
	shl.b32 	%r140, %r139, 23;
	mov.b32 	%f517, %r140;
	ex2.approx.ftz.f32 	%f518, %f516;
	mul.f32 	%f519, %f518, %f517;
	mul.f32 	%f520, %f59, %f519;
	add.s32 	%r141, %r185, %r24;
	mul.wide.u32 	%rd40, %r141, 4;
	add.s64 	%rd41, %rd1, %rd40;
	ld.global.f32 	%f521, [%rd41];
	fma.rn.f32 	%f1102, %f521, %f520, %f1102;
	add.f32 	%f1103, %f1103, %f520;
$L__BB0_29:
	add.s32 	%r182, %r182, 1;
	setp.ne.s32 	%p19, %r182, %r48;
	@%p19 bra 	$L__BB0_21;
	div.rn.f32 	%f522, %f1102, %f1103;
	setp.gt.f32 	%p20, %f1089, %f522;
	selp.f32 	%f1089, %f1089, %f522, %p20;
	setp.lt.f32 	%p21, %f1088, %f522;
	selp.f32 	%f1088, %f1088, %f522, %p21;
	add.s32 	%r181, %r181, 1;
	setp.ne.s32 	%p22, %r181, %r48;
	@%p22 bra 	$L__BB0_20;
	add.s32 	%r180, %r180, 1;
	setp.ne.s32 	%p23, %r180, %r48;
	@%p23 bra 	$L__BB0_19;
$L__BB0_32:
	sub.f32 	%f523, %f1089, %f1088;
	add.f32 	%f524, %f523, %f523;
	mul.f32 	%f525, %f524, 0f40490FDB;
	mul.f32 	%f526, %f245, %f525;
	mul.f32 	%f527, %f245, %f526;
	max.f32 	%f1111, %f527, 0f00000000;
	setp.lt.s32 	%p24, %r49, 1;
	@%p24 bra 	$L__BB0_51;
	mul.f32 	%f528, %f245, %f245;
	mul.f32 	%f83, %f245, %f528;
	mov.b32 	%r186, 0;
$L__BB0_34:
	setp.lt.s32 	%p25, %r48, 1;
	mov.f32 	%f1122, 0f00000000;
	mov.f32 	%f1123, %f1122;
	mov.f32 	%f1124, %f1122;
	mov.f32 	%f1125, %f1122;
	mov.f32 	%f1126, %f1122;
	mov.f32 	%f1127, %f1122;
	mov.f32 	%f1128, %f1122;
	mov.f32 	%f1129, %f1122;
	@%p25 bra 	$L__BB0_49;
	sqrt.rn.f32 	%f94, %f52;
	div.rn.f32 	%f531, %f1111, 0fC0206C99;
	div.rn.f32 	%f95, %f531, %f245;
	div.rn.f32 	%f96, %f531, %f83;
	mov.b32 	%r187, 0;
	mov.f32 	%f1122, 0f00000000;
$L__BB0_36:
	cvt.rn.f32.u32 	%f532, %r187;
	sub.f32 	%f533, %f532, %f1113;
	add.f32 	%f534, %f533, 0f3F000000;
	mul.f32 	%f105, %f94, %f534;
	abs.f32 	%f106, %f105;
	setp.ge.f32 	%p26, %f106, 0f3F8060FE;
	mul.f32 	%f535, %f105, %f105;
	selp.f32 	%f536, %f106, %f535, %p26;
	selp.f32 	%f537, 0f38EB4C3A, 0f38B1E96A, %p26;
	selp.f32 	%f538, 0fBAAE005B, 0fBA574D20, %p26;
	fma.rn.f32 	%f539, %f537, %f536, %f538;
	selp.f32 	%f540, 0f3C09919F, 0f3BAAD5EA, %p26;
	fma.rn.f32 	%f541, %f539, %f536, %f540;
	selp.f32 	%f542, 0fBD24D99A, 0fBCDC1BE7, %p26;
	fma.rn.f32 	%f543, %f541, %f536, %f542;
	selp.f32 	%f544, 0f3E235519, 0f3DE718AF, %p26;
	fma.rn.f32 	%f545, %f543, %f536, %f544;
	selp.f32 	%f546, 0f3F69B4F9, 0fBEC093AC, %p26;
	fma.rn.f32 	%f547, %f545, %f536, %f546;
	selp.f32 	%f548, 0f3F210A14, 0f3E0375D3, %p26;
	fma.rn.f32 	%f549, %f547, %f536, %f548;
	neg.f32 	%f550, %f536;
	selp.f32 	%f551, %f550, %f105, %p26;
	fma.rn.f32 	%f107, %f549, %f551, %f551;
	add.f32 	%f552, %f533, 0fBF000000;
	mul.f32 	%f108, %f94, %f552;
	abs.f32 	%f109, %f108;
	setp.ge.f32 	%p27, %f109, 0f3F8060FE;
	mul.f32 	%f553, %f108, %f108;
	selp.f32 	%f554, %f109, %f553, %p27;
	selp.f32 	%f555, 0f38EB4C3A, 0f38B1E96A, %p27;
	selp.f32 	%f556, 0fBAAE005B, 0fBA574D20, %p27;
	fma.rn.f32 	%f557, %f555, %f554, %f556;
	selp.f32 	%f558, 0f3C09919F, 0f3BAAD5EA, %p27;
	fma.rn.f32 	%f559, %f557, %f554, %f558;
	selp.f32 	%f560, 0fBD24D99A, 0fBCDC1BE7, %p27;
	fma.rn.f32 	%f561, %f559, %f554, %f560;
	selp.f32 	%f562, 0f3E235519, 0f3DE718AF, %p27;
	fma.rn.f32 	%f563, %f561, %f554, %f562;
	selp.f32 	%f564, 0f3F69B4F9, 0fBEC093AC, %p27;
	fma.rn.f32 	%f565, %f563, %f554, %f564;
	selp.f32 	%f566, 0f3F210A14, 0f3E0375D3, %p27;
	fma.rn.f32 	%f567, %f565, %f554, %f566;
	neg.f32 	%f568, %f554;
	selp.f32 	%f569, %f568, %f108, %p27;
	fma.rn.f32 	%f110, %f567, %f569, %f569;
	add.f32 	%f570, %f532, 0f3F000000;
	sub.f32 	%f571, %f570, %f1113;
	div.rn.f32 	%f572, %f571, %f245;
	mul.f32 	%f573, %f572, 0fBF000000;
	mul.f32 	%f574, %f572, %f573;
	fma.rn.f32 	%f575, %f574, 0f3BBB989D, 0f3F000000;
	cvt.sat.f32.f32 	%f576, %f575;
	mov.f32 	%f577, 0f4B400001;
	mov.f32 	%f578, 0f437C0000;
	fma.rm.f32 	%f579, %f576, %f578, %f577;
	add.f32 	%f580, %f579, 0fCB40007F;
	neg.f32 	%f581, %f580;
	fma.rn.f32 	%f582, %f574, 0f3FB8AA3B, %f581;
	fma.rn.f32 	%f583, %f574, 0f32A57060, %f582;
	mov.b32 	%r145, %f579;
	shl.b32 	%r146, %r145, 23;
	mov.b32 	%f584, %r146;
	ex2.approx.ftz.f32 	%f585, %f583;
	mul.f32 	%f586, %f585, %f584;
	add.f32 	%f587, %f532, 0fBF000000;
	sub.f32 	%f588, %f587, %f1113;
	div.rn.f32 	%f589, %f588, %f245;
	mul.f32 	%f590, %f589, 0fBF000000;
	mul.f32 	%f591, %f589, %f590;
	fma.rn.f32 	%f592, %f591, 0f3BBB989D, 0f3F000000;
	cvt.sat.f32.f32 	%f593, %f592;
	fma.rm.f32 	%f594, %f593, %f578, %f577;
	add.f32 	%f595, %f594, 0fCB40007F;
	neg.f32 	%f596, %f595;
	fma.rn.f32 	%f597, %f591, 0f3FB8AA3B, %f596;
	fma.rn.f32 	%f598, %f591, 0f32A57060, %f597;
	mov.b32 	%r147, %f594;
	shl.b32 	%r148, %r147, 23;
	mov.b32 	%f599, %r148;
	ex2.approx.ftz.f32 	%f600, %f598;
	mul.f32 	%f601, %f600, %f599;
	sub.f32 	%f602, %f586, %f601;
	mul.f32 	%f111, %f95, %f602;
	mul.f32 	%f603, %f571, %f586;
	mul.f32 	%f604, %f588, %f601;
	sub.f32 	%f605, %f603, %f604;
	mul.f32 	%f112, %f96, %f605;
	mov.b32 	%r188, 0;
$L__BB0_37:
	setp.ltu.f32 	%p28, %f106, 0f3F8060FE;
	mov.f32 	%f1130, %f107;
	@%p28 bra 	$L__BB0_39;
	ex2.approx.ftz.f32 	%f606, %f107;
	mov.f32 	%f607, 0f3F800000;
	sub.f32 	%f608, %f607, %f606;
	copysign.f32 	%f1130, %f105, %f608;
$L__BB0_39:
	setp.ltu.f32 	%p29, %f109, 0f3F8060FE;
	mov.f32 	%f1131, %f110;
	@%p29 bra 	$L__BB0_41;
	ex2.approx.ftz.f32 	%f609, %f110;
	mov.f32 	%f610, 0f3F800000;
	sub.f32 	%f611, %f610, %f609;
	copysign.f32 	%f1131, %f108, %f611;
$L__BB0_41:
	sub.f32 	%f125, %f1130, %f1131;
	cvt.rn.f32.u32 	%f126, %r188;
	sub.f32 	%f127, %f126, %f1112;
	add.f32 	%f612, %f127, 0f3F000000;
	mul.f32 	%f128, %f94, %f612;
	abs.f32 	%f613, %f128;
	setp.ltu.f32 	%p30, %f613, 0f3F8060FE;
	setp.ge.f32 	%p31, %f613, 0f3F8060FE;
	mul.f32 	%f614, %f128, %f128;
	selp.f32 	%f615, %f613, %f614, %p31;
	selp.f32 	%f616, 0f38EB4C3A, 0f38B1E96A, %p31;
	selp.f32 	%f617, 0fBAAE005B, 0fBA574D20, %p31;
	fma.rn.f32 	%f618, %f616, %f615, %f617;
	selp.f32 	%f619, 0f3C09919F, 0f3BAAD5EA, %p31;
	fma.rn.f32 	%f620, %f618, %f615, %f619;
	selp.f32 	%f621, 0fBD24D99A, 0fBCDC1BE7, %p31;
	fma.rn.f32 	%f622, %f620, %f615, %f621;
	selp.f32 	%f623, 0f3E235519, 0f3DE718AF, %p31;
	fma.rn.f32 	%f624, %f622, %f615, %f623;
	selp.f32 	%f625, 0f3F69B4F9, 0fBEC093AC, %p31;
	fma.rn.f32 	%f626, %f624, %f615, %f625;
	selp.f32 	%f627, 0f3F210A14, 0f3E0375D3, %p31;
	fma.rn.f32 	%f628, %f626, %f615, %f627;
	neg.f32 	%f629, %f615;
	selp.f32 	%f630, %f629, %f128, %p31;
	fma.rn.f32 	%f1132, %f628, %f630, %f630;
	@%p30 bra 	$L__BB0_43;
	ex2.approx.ftz.f32 	%f631, %f1132;
	mov.f32 	%f632, 0f3F800000;
	sub.f32 	%f633, %f632, %f631;
	copysign.f32 	%f1132, %f128, %f633;
$L__BB0_43:
	add.f32 	%f634, %f127, 0fBF000000;
	mul.f32 	%f132, %f94, %f634;
	abs.f32 	%f635, %f132;
	setp.ltu.f32 	%p32, %f635, 0f3F8060FE;
	setp.ge.f32 	%p33, %f635, 0f3F8060FE;
	mul.f32 	%f636, %f132, %f132;
	selp.f32 	%f637, %f635, %f636, %p33;
	selp.f32 	%f638, 0f38EB4C3A, 0f38B1E96A, %p33;
	selp.f32 	%f639, 0fBAAE005B, 0fBA574D20, %p33;
	fma.rn.f32 	%f640, %f638, %f637, %f639;
	selp.f32 	%f641, 0f3C09919F, 0f3BAAD5EA, %p33;
	fma.rn.f32 	%f642, %f640, %f637, %f641;
	selp.f32 	%f643, 0fBD24D99A, 0fBCDC1BE7, %p33;
	fma.rn.f32 	%f644, %f642, %f637, %f643;
	selp.f32 	%f645, 0f3E235519, 0f3DE718AF, %p33;
	fma.rn.f32 	%f646, %f644, %f637, %f645;
	selp.f32 	%f647, 0f3F69B4F9, 0fBEC093AC, %p33;
	fma.rn.f32 	%f648, %f646, %f637, %f647;
	selp.f32 	%f649, 0f3F210A14, 0f3E0375D3, %p33;
	fma.rn.f32 	%f650, %f648, %f637, %f649;
	neg.f32 	%f651, %f637;
	selp.f32 	%f652, %f651, %f132, %p33;
	fma.rn.f32 	%f1133, %f650, %f652, %f652;
	@%p32 bra 	$L__BB0_45;
	ex2.approx.ftz.f32 	%f653, %f1133;
	mov.f32 	%f654, 0f3F800000;
	sub.f32 	%f655, %f654, %f653;
	copysign.f32 	%f1133, %f132, %f655;
$L__BB0_45:
	mul.f32 	%f136, %f125, 0f3F000000;
	sub.f32 	%f657, %f1132, %f1133;
	mul.f32 	%f137, %f657, 0f3F000000;
	mul.f32 	%f658, %f136, %f1111;
	fma.rn.f32 	%f138, %f137, %f658, %f1088;
	setp.leu.f32 	%p34, %f138, 0f3C23D70A;
	mov.f32 	%f1134, 0f00000000;
	mov.f32 	%f1135, %f1134;
	@%p34 bra 	$L__BB0_47;
	mad.lo.s32 	%r149, %r188, %r48, %r187;
	mul.wide.u32 	%rd42, %r149, 4;
	add.s64 	%rd43, %rd1, %rd42;
	ld.global.f32 	%f659, [%rd43];
	div.rn.f32 	%f660, %f659, %f138;
	add.f32 	%f1134, %f660, 0fBF800000;
	mul.f32 	%f661, %f138, %f138;
	div.rn.f32 	%f1135, %f659, %f661;
$L__BB0_47:
	mul.f32 	%f662, %f137, %f111;
	add.f32 	%f663, %f126, 0f3F000000;
	sub.f32 	%f664, %f663, %f1112;
	div.rn.f32 	%f665, %f664, %f245;
	mul.f32 	%f666, %f665, 0fBF000000;
	mul.f32 	%f667, %f665, %f666;
	fma.rn.f32 	%f668, %f667, 0f3BBB989D, 0f3F000000;
	cvt.sat.f32.f32 	%f669, %f668;
	mov.f32 	%f670, 0f4B400001;
	mov.f32 	%f671, 0f437C0000;
	fma.rm.f32 	%f672, %f669, %f671, %f670;
	add.f32 	%f673, %f672, 0fCB40007F;
	neg.f32 	%f674, %f673;
	fma.rn.f32 	%f675, %f667, 0f3FB8AA3B, %f674;
	fma.rn.f32 	%f676, %f667, 0f32A57060, %f675;
	ex2.approx.ftz.f32 	%f677, %f676;
	mov.b32 	%r150, %f672;
	shl.b32 	%r151, %r150, 23;
	mov.b32 	%f678, %r151;
	mul.f32 	%f679, %f677, %f678;
	add.f32 	%f680, %f126, 0fBF000000;
	sub.f32 	%f681, %f680, %f1112;
	div.rn.f32 	%f682, %f681, %f245;
	mul.f32 	%f683, %f682, 0fBF000000;
	mul.f32 	%f684, %f682, %f683;
	fma.rn.f32 	%f685, %f684, 0f3BBB989D, 0f3F000000;
	cvt.sat.f32.f32 	%f686, %f685;
	fma.rm.f32 	%f687, %f686, %f671, %f670;
	add.f32 	%f688, %f687, 0fCB40007F;
	neg.f32 	%f689, %f688;
	fma.rn.f32 	%f690, %f684, 0f3FB8AA3B, %f689;
	fma.rn.f32 	%f691, %f684, 0f32A57060, %f690;
	ex2.approx.ftz.f32 	%f692, %f691;
	mov.b32 	%r152, %f687;
	shl.b32 	%r153, %r152, 23;
	mov.b32 	%f693, %r153;
	mul.f32 	%f694, %f692, %f693;
	sub.f32 	%f695, %f679, %f694;
	mul.f32 	%f696, %f95, %f695;
	mul.f32 	%f697, %f136, %f696;
	mul.f32 	%f698, %f136, %f137;
	min.f32 	%f699, %f1134, 0f49742400;
	min.f32 	%f700, %f1135, 0f49742400;
	fma.rn.f32 	%f1122, %f699, %f662, %f1122;
	mul.f32 	%f701, %f137, %f112;
	mul.f32 	%f702, %f699, %f701;
	mul.f32 	%f703, %f662, %f662;
	mul.f32 	%f704, %f700, %f703;
	sub.f32 	%f705, %f702, %f704;
	add.f32 	%f1126, %f1126, %f705;
	fma.rn.f32 	%f1123, %f699, %f697, %f1123;
	mul.f32 	%f706, %f681, %f694;
	mul.f32 	%f707, %f664, %f679;
	sub.f32 	%f708, %f707, %f706;
	mul.f32 	%f709, %f96, %f708;
	mul.f32 	%f710, %f136, %f709;
	mul.f32 	%f711, %f699, %f710;
	mul.f32 	%f712, %f697, %f697;
	mul.f32 	%f713, %f700, %f712;
	sub.f32 	%f714, %f711, %f713;
	add.f32 	%f1127, %f1127, %f714;
	fma.rn.f32 	%f1124, %f699, %f698, %f1124;
	mul.f32 	%f715, %f699, 0f00000000;
	mul.f32 	%f716, %f698, %f698;
	mul.f32 	%f717, %f700, %f716;
	sub.f32 	%f718, %f715, %f717;
	add.f32 	%f1128, %f1128, %f718;
	add.f32 	%f1125, %f1125, %f699;
	sub.f32 	%f719, %f715, %f700;
	add.f32 	%f1129, %f1129, %f719;
	add.s32 	%r188, %r188, 1;
	setp.ne.s32 	%p35, %r188, %r48;
	@%p35 bra 	$L__BB0_37;
	add.s32 	%r187, %r187, 1;
	setp.ne.s32 	%p36, %r187, %r48;
	@%p36 bra 	$L__BB0_36;
$L__BB0_49:
	setp.gt.u32 	%p37, %r186, 1;
	@%p37 bra 	$L__BB0_65;
	div.rn.f32 	%f728, %f1122, %f1126;
	setp.leu.f32 	%p42, %f728, 0fBF800000;
	min.f32 	%f729, %f728, 0f3F800000;
	selp.f32 	%f1147, 0fBF800000, %f729, %p42;
	div.rn.f32 	%f730, %f1123, %f1127;
	setp.leu.f32 	%p43, %f730, 0fBF800000;
	min.f32 	%f731, %f730, 0f3F800000;
	selp.f32 	%f1146, 0fBF800000, %f731, %p43;
	div.rn.f32 	%f732, %f1124, %f1128;
	setp.leu.f32 	%p44, %f732, 0fC2C80000;
	setp.lt.f32 	%p45, %f732, 0f42C80000;
	selp.f32 	%f733, 0fC2480000, 0f42480000, %p45;
	selp.f32 	%f734, 0fC2480000, %f733, %p44;
	mul.f32 	%f735, %f732, 0f3F000000;
	selp.f32 	%f736, %f735, %f734, %p45;
	selp.f32 	%f1145, %f734, %f736, %p44;
	div.rn.f32 	%f737, %f1125, %f1129;
	setp.leu.f32 	%p46, %f737, 0fC0000000;
	min.f32 	%f738, %f737, 0f40000000;
	selp.f32 	%f1144, 0fC0000000, %f738, %p46;
	bra.uni 	$L__BB0_66;
$L__BB0_51:
	setp.lt.s32 	%p48, %r48, 1;
	mov.f32 	%f1159, 0f00000000;
	mov.f32 	%f1160, %f1159;
	mov.f32 	%f1161, %f1159;
	mov.f32 	%f1162, %f1159;
	mov.f32 	%f1163, %f1159;
	mov.f32 	%f1164, %f1159;
	mov.f32 	%f1165, %f1159;
	mov.f32 	%f1166, %f1159;
	mov.f32 	%f1167, %f1159;
	mov.f32 	%f1168, %f1159;
	mov.f32 	%f1174, %f1159;
	@%p48 bra 	$L__BB0_70;
	sqrt.rn.f32 	%f88, %f52;
	div.rn.f32 	%f743, %f1111, 0fC0206C99;
	div.rn.f32 	%f89, %f743, %f245;
	neg.s32 	%r33, %r48;
	mov.b32 	%r189, 0;
	mov.f32 	%f1159, 0f00000000;
$L__BB0_53:
	cvt.rn.f32.u32 	%f744, %r189;
	sub.f32 	%f745, %f744, %f1113;
	add.f32 	%f746, %f745, 0f3F000000;
	mul.f32 	%f186, %f88, %f746;
	abs.f32 	%f187, %f186;
	setp.ge.f32 	%p49, %f187, 0f3F8060FE;
	mul.f32 	%f747, %f186, %f186;
	selp.f32 	%f748, %f187, %f747, %p49;
	selp.f32 	%f749, 0f38EB4C3A, 0f38B1E96A, %p49;
	selp.f32 	%f750, 0fBAAE005B, 0fBA574D20, %p49;
	fma.rn.f32 	%f751, %f749, %f748, %f750;
	selp.f32 	%f752, 0f3C09919F, 0f3BAAD5EA, %p49;
	fma.rn.f32 	%f753, %f751, %f748, %f752;
	selp.f32 	%f754, 0fBD24D99A, 0fBCDC1BE7, %p49;
	fma.rn.f32 	%f755, %f753, %f748, %f754;
	selp.f32 	%f756, 0f3E235519, 0f3DE718AF, %p49;
	fma.rn.f32 	%f757, %f755, %f748, %f756;
	selp.f32 	%f758, 0f3F69B4F9, 0fBEC093AC, %p49;
	fma.rn.f32 	%f759, %f757, %f748, %f758;
	selp.f32 	%f760, 0f3F210A14, 0f3E0375D3, %p49;
	fma.rn.f32 	%f761, %f759, %f748, %f760;
	neg.f32 	%f762, %f748;
	selp.f32 	%f763, %f762, %f186, %p49;
	fma.rn.f32 	%f188, %f761, %f763, %f763;
	add.f32 	%f764, %f745, 0fBF000000;
	mul.f32 	%f189, %f88, %f764;
	abs.f32 	%f190, %f189;
	setp.ge.f32 	%p50, %f190, 0f3F8060FE;
	mul.f32 	%f765, %f189, %f189;
	selp.f32 	%f766, %f190, %f765, %p50;
	selp.f32 	%f767, 0f38EB4C3A, 0f38B1E96A, %p50;
	selp.f32 	%f768, 0fBAAE005B, 0fBA574D20, %p50;
	fma.rn.f32 	%f769, %f767, %f766, %f768;
	selp.f32 	%f770, 0f3C09919F, 0f3BAAD5EA, %p50;
	fma.rn.f32 	%f771, %f769, %f766, %f770;
	selp.f32 	%f772, 0fBD24D99A, 0fBCDC1BE7, %p50;
	fma.rn.f32 	%f773, %f771, %f766, %f772;
	selp.f32 	%f774, 0f3E235519, 0f3DE718AF, %p50;
	fma.rn.f32 	%f775, %f773, %f766, %f774;
	selp.f32 	%f776, 0f3F69B4F9, 0fBEC093AC, %p50;
	fma.rn.f32 	%f777, %f775, %f766, %f776;
	selp.f32 	%f778, 0f3F210A14, 0f3E0375D3, %p50;
	fma.rn.f32 	%f779, %f777, %f766, %f778;
	neg.f32 	%f780, %f766;
	selp.f32 	%f781, %f780, %f189, %p50;
	fma.rn.f32 	%f191, %f779, %f781, %f781;
	add.f32 	%f782, %f744, 0f3F000000;
	sub.f32 	%f783, %f782, %f1113;
	div.rn.f32 	%f784, %f783, %f245;
	mul.f32 	%f785, %f784, 0fBF000000;
	mul.f32 	%f786, %f784, %f785;
	fma.rn.f32 	%f787, %f786, 0f3BBB989D, 0f3F000000;
	cvt.sat.f32.f32 	%f788, %f787;
	mov.f32 	%f789, 0f4B400001;
	mov.f32 	%f790, 0f437C0000;
	fma.rm.f32 	%f791, %f788, %f790, %f789;
	add.f32 	%f792, %f791, 0fCB40007F;
	neg.f32 	%f793, %f792;
	fma.rn.f32 	%f794, %f786, 0f3FB8AA3B, %f793;
	fma.rn.f32 	%f795, %f786, 0f32A57060, %f794;
	mov.b32 	%r156, %f791;
	shl.b32 	%r157, %r156, 23;
	mov.b32 	%f796, %r157;
	ex2.approx.ftz.f32 	%f797, %f795;
	mul.f32 	%f798, %f797, %f796;
	add.f32 	%f799, %f744, 0fBF000000;
	sub.f32 	%f800, %f799, %f1113;
	div.rn.f32 	%f801, %f800, %f245;
	mul.f32 	%f802, %f801, 0fBF000000;
	mul.f32 	%f803, %f801, %f802;
	fma.rn.f32 	%f804, %f803, 0f3BBB989D, 0f3F000000;
	cvt.sat.f32.f32 	%f805, %f804;
	fma.rm.f32 	%f806, %f805, %f790, %f789;
	add.f32 	%f807, %f806, 0fCB40007F;
	neg.f32 	%f808, %f807;
	fma.rn.f32 	%f809, %f803, 0f3FB8AA3B, %f808;
	fma.rn.f32 	%f810, %f803, 0f32A57060, %f809;
	mov.b32 	%r158, %f806;
	shl.b32 	%r159, %r158, 23;
	mov.b32 	%f811, %r159;
	ex2.approx.ftz.f32 	%f812, %f810;
	mul.f32 	%f813, %f812, %f811;
	sub.f32 	%f814, %f798, %f813;
	mul.f32 	%f192, %f89, %f814;
	mov.b32 	%r192, 0;
	mov.u32 	%r190, %r189;
	mov.u32 	%r191, %r33;
$L__BB0_54:
	setp.ltu.f32 	%p51, %f187, 0f3F8060FE;
	mov.f32 	%f1170, %f188;
	@%p51 bra 	$L__BB0_56;
	ex2.approx.ftz.f32 	%f815, %f188;
	mov.f32 	%f816, 0f3F800000;
	sub.f32 	%f817, %f816, %f815;
	copysign.f32 	%f1170, %f186, %f817;
$L__BB0_56:
	setp.ltu.f32 	%p52, %f190, 0f3F8060FE;
	mov.f32 	%f1171, %f191;
	@%p52 bra 	$L__BB0_58;
	ex2.approx.ftz.f32 	%f818, %f191;
	mov.f32 	%f819, 0f3F800000;
	sub.f32 	%f820, %f819, %f818;
	copysign.f32 	%f1171, %f189, %f820;
$L__BB0_58:
	sub.f32 	%f208, %f1170, %f1171;
	cvt.rn.f32.u32 	%f209, %r192;
	sub.f32 	%f210, %f209, %f1112;
	add.f32 	%f821, %f210, 0f3F000000;
	mul.f32 	%f211, %f88, %f821;
	abs.f32 	%f822, %f211;
	setp.ltu.f32 	%p53, %f822, 0f3F8060FE;
	setp.ge.f32 	%p54, %f822, 0f3F8060FE;
	mul.f32 	%f823, %f211, %f211;
	selp.f32 	%f824, %f822, %f823, %p54;
	selp.f32 	%f825, 0f38EB4C3A, 0f38B1E96A, %p54;
	selp.f32 	%f826, 0fBAAE005B, 0fBA574D20, %p54;
	fma.rn.f32 	%f827, %f825, %f824, %f826;
	selp.f32 	%f828, 0f3C09919F, 0f3BAAD5EA, %p54;
	fma.rn.f32 	%f829, %f827, %f824, %f828;
	selp.f32 	%f830, 0fBD24D99A, 0fBCDC1BE7, %p54;
	fma.rn.f32 	%f831, %f829, %f824, %f830;
	selp.f32 	%f832, 0f3E235519, 0f3DE718AF, %p54;
	fma.rn.f32 	%f833, %f831, %f824, %f832;
	selp.f32 	%f834, 0f3F69B4F9, 0fBEC093AC, %p54;
	fma.rn.f32 	%f835, %f833, %f824, %f834;
	selp.f32 	%f836, 0f3F210A14, 0f3E0375D3, %p54;
	fma.rn.f32 	%f837, %f835, %f824, %f836;
	neg.f32 	%f838, %f824;
	selp.f32 	%f839, %f838, %f211, %p54;
	fma.rn.f32 	%f1172, %f837, %f839, %f839;
	@%p53 bra 	$L__BB0_60;
	ex2.approx.ftz.f32 	%f840, %f1172;
	mov.f32 	%f841, 0f3F800000;
	sub.f32 	%f842, %f841, %f840;
	copysign.f32 	%f1172, %f211, %f842;
$L__BB0_60:
	add.f32 	%f843, %f210, 0fBF000000;
	mul.f32 	%f215, %f88, %f843;
	abs.f32 	%f844, %f215;
	setp.ltu.f32 	%p55, %f844, 0f3F8060FE;
	setp.ge.f32 	%p56, %f844, 0f3F8060FE;
	mul.f32 	%f845, %f215, %f215;
	selp.f32 	%f846, %f844, %f845, %p56;
	selp.f32 	%f847, 0f38EB4C3A, 0f38B1E96A, %p56;
	selp.f32 	%f848, 0fBAAE005B, 0fBA574D20, %p56;
	fma.rn.f32 	%f849, %f847, %f846, %f848;
	selp.f32 	%f850, 0f3C09919F, 0f3BAAD5EA, %p56;
	fma.rn.f32 	%f851, %f849, %f846, %f850;
	selp.f32 	%f852, 0fBD24D99A, 0fBCDC1BE7, %p56;
	fma.rn.f32 	%f853, %f851, %f846, %f852;
	selp.f32 	%f854, 0f3E235519, 0f3DE718AF, %p56;
	fma.rn.f32 	%f855, %f853, %f846, %f854;
	selp.f32 	%f856, 0f3F69B4F9, 0fBEC093AC, %p56;
	fma.rn.f32 	%f857, %f855, %f846, %f856;
	selp.f32 	%f858, 0f3F210A14, 0f3E0375D3, %p56;
	fma.rn.f32 	%f859, %f857, %f846, %f858;
	neg.f32 	%f860, %f846;
	selp.f32 	%f861, %f860, %f215, %p56;
	fma.rn.f32 	%f1173, %f859, %f861, %f861;
	@%p55 bra 	$L__BB0_62;
	ex2.approx.ftz.f32 	%f862, %f1173;
	mov.f32 	%f863, 0f3F800000;
	sub.f32 	%f864, %f863, %f862;
	copysign.f32 	%f1173, %f215, %f864;
$L__BB0_62:
	mul.f32 	%f865, %f208, 0f3F000000;
	sub.f32 	%f866, %f1172, %f1173;
	mul.f32 	%f867, %f866, 0f3F000000;
	mul.f32 	%f868, %f865, %f1111;
	fma.rn.f32 	%f219, %f867, %f868, %f1088;
	mul.wide.u32 	%rd44, %r190, 4;
	add.s64 	%rd45, %rd1, %rd44;
	ld.global.f32 	%f220, [%rd45];
	mul.f32 	%f869, %f867, %f192;
	add.f32 	%f870, %f209, 0f3F000000;
	sub.f32 	%f871, %f870, %f1112;
	div.rn.f32 	%f872, %f871, %f245;
	mul.f32 	%f873, %f872, 0fBF000000;
	mul.f32 	%f874, %f872, %f873;
	fma.rn.f32 	%f875, %f874, 0f3BBB989D, 0f3F000000;
	cvt.sat.f32.f32 	%f876, %f875;
	mov.f32 	%f877, 0f4B400001;
	mov.f32 	%f878, 0f437C0000;
	fma.rm.f32 	%f879, %f876, %f878, %f877;
	add.f32 	%f880, %f879, 0fCB40007F;
	neg.f32 	%f881, %f880;
	fma.rn.f32 	%f882, %f874, 0f3FB8AA3B, %f881;
	fma.rn.f32 	%f883, %f874, 0f32A57060, %f882;
	mov.b32 	%r160, %f879;
	shl.b32 	%r161, %r160, 23;
	mov.b32 	%f884, %r161;
	ex2.approx.ftz.f32 	%f885, %f883;
	mul.f32 	%f886, %f885, %f884;
	add.f32 	%f887, %f209, 0fBF000000;
	sub.f32 	%f888, %f887, %f1112;
	div.rn.f32 	%f889, %f888, %f245;
	mul.f32 	%f890, %f889, 0fBF000000;
	mul.f32 	%f891, %f889, %f890;
	fma.rn.f32 	%f892, %f891, 0f3BBB989D, 0f3F000000;
	cvt.sat.f32.f32 	%f893, %f892;
	fma.rm.f32 	%f894, %f893, %f878, %f877;
	add.f32 	%f895, %f894, 0fCB40007F;
	neg.f32 	%f896, %f895;
	fma.rn.f32 	%f897, %f891, 0f3FB8AA3B, %f896;
	fma.rn.f32 	%f898, %f891, 0f32A57060, %f897;
	mov.b32 	%r162, %f894;
	shl.b32 	%r163, %r162, 23;
	mov.b32 	%f899, %r163;
	ex2.approx.ftz.f32 	%f900, %f898;
	mul.f32 	%f901, %f900, %f899;
	sub.f32 	%f902, %f886, %f901;
	mul.f32 	%f903, %f89, %f902;
	mul.f32 	%f904, %f865, %f903;
	mul.f32 	%f905, %f865, %f867;
	mul.f32 	%f906, %f869, %f869;
	div.rn.f32 	%f907, %f906, %f219;
	add.f32 	%f1168, %f1168, %f907;
	mul.f32 	%f908, %f904, %f869;
	div.rn.f32 	%f909, %f908, %f219;
	add.f32 	%f1167, %f1167, %f909;
	mul.f32 	%f910, %f905, %f869;
	div.rn.f32 	%f911, %f910, %f219;
	add.f32 	%f1166, %f1166, %f911;
	div.rn.f32 	%f912, %f869, %f219;
	add.f32 	%f1165, %f1165, %f912;
	mul.f32 	%f913, %f904, %f904;
	div.rn.f32 	%f914, %f913, %f219;
	add.f32 	%f1164, %f1164, %f914;
	mul.f32 	%f915, %f905, %f904;
	div.rn.f32 	%f916, %f915, %f219;
	add.f32 	%f1163, %f1163, %f916;
	div.rn.f32 	%f917, %f904, %f219;
	add.f32 	%f1162, %f1162, %f917;
	mul.f32 	%f918, %f905, %f905;
	div.rn.f32 	%f919, %f918, %f219;
	add.f32 	%f1161, %f1161, %f919;
	div.rn.f32 	%f920, %f905, %f219;
	add.f32 	%f1160, %f1160, %f920;
	rcp.rn.f32 	%f921, %f219;
	add.f32 	%f1159, %f1159, %f921;
	setp.leu.f32 	%p57, %f219, 0f00000000;
	@%p57 bra 	$L__BB0_68;
	setp.leu.f32 	%p58, %f220, 0f00000000;
	@%p58 bra 	$L__BB0_67;
	setp.lt.f32 	%p59, %f219, 0f00800000;
	mul.f32 	%f922, %f219, 0f4B000000;
	selp.f32 	%f923, %f922, %f219, %p59;
	selp.f32 	%f924, 0fC1B80000, 0f00000000, %p59;
	mov.b32 	%r164, %f923;
	add.s32 	%r165, %r164, -1059760811;
	and.b32  	%r166, %r165, -8388608;
	sub.s32 	%r167, %r164, %r166;
	mov.b32 	%f925, %r167;
	cvt.rn.f32.s32 	%f926, %r166;
	fma.rn.f32 	%f927, %f926, 0f34000000, %f924;
	add.f32 	%f928, %f925, 0fBF800000;
	fma.rn.f32 	%f929, %f928, 0fBE055027, 0f3E1039F6;
	fma.rn.f32 	%f930, %f929, %f928, 0fBDF8CDCC;
	fma.rn.f32 	%f931, %f930, %f928, 0f3E0F2955;
	fma.rn.f32 	%f932, %f931, %f928, 0fBE2AD8B9;
	fma.rn.f32 	%f933, %f932, %f928, 0f3E4CED0B;
	fma.rn.f32 	%f934, %f933, %f928, 0fBE7FFF22;
	fma.rn.f32 	%f935, %f934, %f928, 0f3EAAAA78;
	fma.rn.f32 	%f936, %f935, %f928, 0fBF000000;
	mul.f32 	%f937, %f928, %f936;
	fma.rn.f32 	%f938, %f937, %f928, %f928;
	fma.rn.f32 	%f939, %f927, 0f3F317218, %f938;
	setp.gt.u32 	%p60, %r164, 2139095039;
	fma.rn.f32 	%f940, %f923, 0f7F800000, 0f7F800000;
	selp.f32 	%f941, %f940, %f939, %p60;
	setp.eq.f32 	%p61, %f923, 0f00000000;
	selp.f32 	%f942, 0fFF800000, %f941, %p61;
	mul.f32 	%f943, %f220, %f942;
	sub.f32 	%f944, %f943, %f219;
	setp.lt.f32 	%p62, %f220, 0f00800000;
	mul.f32 	%f945, %f220, 0f4B000000;
	selp.f32 	%f946, %f945, %f220, %p62;
	selp.f32 	%f947, 0fC1B80000, 0f00000000, %p62;
	mov.b32 	%r168, %f946;
	add.s32 	%r169, %r168, -1059760811;
	and.b32  	%r170, %r169, -8388608;
	sub.s32 	%r171, %r168, %r170;
	mov.b32 	%f948, %r171;
	cvt.rn.f32.s32 	%f949, %r170;
	fma.rn.f32 	%f950, %f949, 0f34000000, %f947;
	add.f32 	%f951, %f948, 0fBF800000;
	fma.rn.f32 	%f952, %f951, 0fBE055027, 0f3E1039F6;
	fma.rn.f32 	%f953, %f952, %f951, 0fBDF8CDCC;
	fma.rn.f32 	%f954, %f953, %f951, 0f3E0F2955;
	fma.rn.f32 	%f955, %f954, %f951, 0fBE2AD8B9;
	fma.rn.f32 	%f956, %f955, %f951, 0f3E4CED0B;
	fma.rn.f32 	%f957, %f956, %f951, 0fBE7FFF22;
	fma.rn.f32 	%f958, %f957, %f951, 0f3EAAAA78;
	fma.rn.f32 	%f959, %f958, %f951, 0fBF000000;
	mul.f32 	%f960, %f951, %f959;
	fma.rn.f32 	%f961, %f960, %f951, %f951;
	fma.rn.f32 	%f962, %f950, 0f3F317218, %f961;
	setp.gt.u32 	%p63, %r168, 2139095039;
	fma.rn.f32 	%f963, %f946, 0f7F800000, 0f7F800000;
	selp.f32 	%f964, %f963, %f962, %p63;
	setp.eq.f32 	%p64, %f946, 0f00000000;
	selp.f32 	%f965, 0fFF800000, %f964, %p64;
	mul.f32 	%f966, %f220, %f965;
	sub.f32 	%f967, %f944, %f966;
	add.f32 	%f968, %f220, %f967;
	add.f32 	%f1174, %f1174, %f968;
	bra.uni 	$L__BB0_68;
$L__BB0_65:
	div.rn.f32 	%f720, %f1122, %f1126;
	setp.leu.f32 	%p38, %f720, 0fBF800000;
	min.f32 	%f721, %f720, 0f3F800000;
	selp.f32 	%f1147, 0fBF800000, %f721, %p38;
	div.rn.f32 	%f722, %f1123, %f1127;
	setp.leu.f32 	%p39, %f722, 0fBF800000;
	min.f32 	%f723, %f722, 0f3F800000;
	selp.f32 	%f1146, 0fBF800000, %f723, %p39;
	div.rn.f32 	%f724, %f1124, %f1128;
	setp.leu.f32 	%p40, %f724, 0fC2C80000;
	min.f32 	%f725, %f724, 0f42C80000;
	selp.f32 	%f1145, 0fC2C80000, %f725, %p40;
	div.rn.f32 	%f726, %f1125, %f1129;
	setp.leu.f32 	%p41, %f726, 0fC0000000;
	min.f32 	%f727, %f726, 0f40000000;
	selp.f32 	%f1144, 0fC0000000, %f727, %p41;
$L__BB0_66:
	sub.f32 	%f1113, %f1113, %f1147;
	sub.f32 	%f1112, %f1112, %f1146;
	sub.f32 	%f739, %f1111, %f1145;
	sub.f32 	%f740, %f1088, %f1144;
	max.f32 	%f1111, %f739, 0f3F800000;
	max.f32 	%f1088, %f740, 0f3C23D70A;
	add.s32 	%r186, %r186, 1;
	setp.eq.s32 	%p47, %r186, %r49;
	@%p47 bra 	$L__BB0_51;
	bra.uni 	$L__BB0_34;
$L__BB0_67:
	sub.f32 	%f1174, %f1174, %f219;
$L__BB0_68:
	add.s32 	%r192, %r192, 1;
	add.s32 	%r191, %r191, 1;
	setp.ne.s32 	%p65, %r191, 0;
	add.s32 	%r190, %r190, %r48;
	@%p65 bra 	$L__BB0_54;
	add.s32 	%r189, %r189, 1;
	setp.ne.s32 	%p66, %r189, %r48;
	@%p66 bra 	$L__BB0_53;
$L__BB0_70:
	ld.param.u64 	%rd64, [kernel_MLEFit_param_6];
	ld.param.u64 	%rd63, [kernel_MLEFit_param_5];
	ld.param.u64 	%rd62, [kernel_MLEFit_param_4];
	cvta.to.global.u64 	%rd46, %rd62;
	cvta.to.global.u64 	%rd47, %rd63;
	rcp.rn.f32 	%f969, %f1168;
	mul.f32 	%f970, %f969, %f1167;
	mul.f32 	%f971, %f969, %f1166;
	mul.f32 	%f972, %f969, %f1165;
	fma.rn.f32 	%f973, %f970, %f1167, 0f00000000;
	sub.f32 	%f974, %f1164, %f973;
	fma.rn.f32 	%f975, %f971, %f1167, 0f00000000;
	rcp.rn.f32 	%f976, %f974;
	sub.f32 	%f977, %f1163, %f975;
	mul.f32 	%f978, %f976, %f977;
	fma.rn.f32 	%f979, %f972, %f1167, 0f00000000;
	sub.f32 	%f980, %f1162, %f979;
	mul.f32 	%f981, %f976, %f980;
	fma.rn.f32 	%f982, %f970, %f1166, 0f00000000;
	sub.f32 	%f983, %f1163, %f982;
	fma.rn.f32 	%f984, %f971, %f1166, 0f00000000;
	fma.rn.f32 	%f985, %f978, %f983, %f984;
	sub.f32 	%f986, %f1161, %f985;
	fma.rn.f32 	%f987, %f972, %f1166, 0f00000000;
	fma.rn.f32 	%f988, %f981, %f983, %f987;
	rcp.rn.f32 	%f989, %f986;
	sub.f32 	%f990, %f1160, %f988;
	mul.f32 	%f991, %f989, %f990;
	fma.rn.f32 	%f992, %f970, %f1165, 0f00000000;
	sub.f32 	%f993, %f1162, %f992;
	fma.rn.f32 	%f994, %f971, %f1165, 0f00000000;
	fma.rn.f32 	%f995, %f978, %f993, %f994;
	sub.f32 	%f996, %f1160, %f995;
	fma.rn.f32 	%f997, %f972, %f1165, 0f00000000;
	fma.rn.f32 	%f998, %f981, %f993, %f997;
	fma.rn.f32 	%f999, %f991, %f996, %f998;
	sub.f32 	%f1000, %f1159, %f999;
	add.f32 	%f1001, %f970, 0f00000000;
	mov.f32 	%f1002, 0f00000000;
	sub.f32 	%f1003, %f1002, %f1001;
	add.f32 	%f1004, %f971, 0f00000000;
	fma.rn.f32 	%f1005, %f978, %f1003, %f1004;
	sub.f32 	%f1006, %f1002, %f1005;
	add.f32 	%f1007, %f972, 0f00000000;
	fma.rn.f32 	%f1008, %f981, %f1003, %f1007;
	fma.rn.f32 	%f1009, %f991, %f1006, %f1008;
	sub.f32 	%f1010, %f1002, %f1009;
	div.rn.f32 	%f1011, %f1010, %f1000;
	fma.rn.f32 	%f1012, %f996, %f1011, 0f00000000;
	sub.f32 	%f1013, %f1006, %f1012;
	mul.f32 	%f1014, %f989, %f1013;
	fma.rn.f32 	%f1015, %f983, %f1014, 0f00000000;
	fma.rn.f32 	%f1016, %f993, %f1011, %f1015;
	sub.f32 	%f1017, %f1003, %f1016;
	mul.f32 	%f1018, %f976, %f1017;
	fma.rn.f32 	%f1019, %f1167, %f1018, 0f00000000;
	fma.rn.f32 	%f1020, %f1166, %f1014, %f1019;
	fma.rn.f32 	%f1021, %f1165, %f1011, %f1020;
	mov.f32 	%f1022, 0f3F800000;
	sub.f32 	%f1023, %f1022, %f1021;
	mul.f32 	%f1024, %f969, %f1023;
	fma.rn.f32 	%f1025, %f970, 0f00000000, 0f00000000;
	sub.f32 	%f1026, %f1022, %f1025;
	fma.rn.f32 	%f1027, %f971, 0f00000000, 0f00000000;
	fma.rn.f32 	%f1028, %f978, %f1026, %f1027;
	sub.f32 	%f1029, %f1002, %f1028;
	fma.rn.f32 	%f1030, %f972, 0f00000000, 0f00000000;
	fma.rn.f32 	%f1031, %f981, %f1026, %f1030;
	fma.rn.f32 	%f1032, %f991, %f1029, %f1031;
	sub.f32 	%f1033, %f1002, %f1032;
	div.rn.f32 	%f1034, %f1033, %f1000;
	fma.rn.f32 	%f1035, %f996, %f1034, 0f00000000;
	sub.f32 	%f1036, %f1029, %f1035;
	mul.f32 	%f1037, %f989, %f1036;
	fma.rn.f32 	%f1038, %f983, %f1037, 0f00000000;
	fma.rn.f32 	%f1039, %f993, %f1034, %f1038;
	sub.f32 	%f1040, %f1026, %f1039;
	mul.f32 	%f1041, %f976, %f1040;
	sub.f32 	%f1042, %f1002, %f1025;
	fma.rn.f32 	%f1043, %f978, %f1042, %f1027;
	sub.f32 	%f1044, %f1022, %f1043;
	fma.rn.f32 	%f1045, %f981, %f1042, %f1030;
	fma.rn.f32 	%f1046, %f991, %f1044, %f1045;
	sub.f32 	%f1047, %f1002, %f1046;
	div.rn.f32 	%f1048, %f1047, %f1000;
	fma.rn.f32 	%f1049, %f996, %f1048, 0f00000000;
	sub.f32 	%f1050, %f1044, %f1049;
	mul.f32 	%f1051, %f989, %f1050;
	sub.f32 	%f1052, %f1002, %f1043;
	fma.rn.f32 	%f1053, %f991, %f1052, %f1045;
	sub.f32 	%f1054, %f1022, %f1053;
	div.rn.f32 	%f1055, %f1054, %f1000;
	mul.wide.u32 	%rd48, %r1, 4;
	add.s64 	%rd49, %rd46, %rd48;
	st.global.f32 	[%rd49], %f1113;
	add.s32 	%r172, %r1, %r50;
	mul.wide.u32 	%rd50, %r172, 4;
	add.s64 	%rd51, %rd46, %rd50;
	st.global.f32 	[%rd51], %f1112;
	add.s32 	%r173, %r172, %r50;
	mul.wide.u32 	%rd52, %r173, 4;
	add.s64 	%rd53, %rd46, %rd52;
	st.global.f32 	[%rd53], %f1111;
	add.s32 	%r174, %r173, %r50;
	mul.wide.u32 	%rd54, %r174, 4;
	add.s64 	%rd55, %rd46, %rd54;
	st.global.f32 	[%rd55], %f1088;
	add.s64 	%rd56, %rd47, %rd48;
	st.global.f32 	[%rd56], %f1024;
	add.s64 	%rd57, %rd47, %rd50;
	st.global.f32 	[%rd57], %f1041;
	add.s64 	%rd58, %rd47, %rd52;
	st.global.f32 	[%rd58], %f1051;
	add.s64 	%rd59, %rd47, %rd54;
	st.global.f32 	[%rd59], %f1055;
	cvta.to.global.u64 	%rd60, %rd64;
	add.s64 	%rd61, %rd60, %rd48;
	st.global.f32 	[%rd61], %f1174;
$L__BB0_71:
	ret;

}
	// .globl	kernel_MLEFit_sigma
.visible .entry kernel_MLEFit_sigma(
	.param .u64 .ptr .align 1 kernel_MLEFit_sigma_param_0,
	.param .f32 kernel_MLEFit_sigma_param_1,
	.param .u32 kernel_MLEFit_sigma_param_2,
	.param .u32 kernel_MLEFit_sigma_param_3,
	.param .u64 .ptr .align 1 kernel_MLEFit_sigma_param_4,
	.param .u64 .ptr .align 1 kernel_MLEFit_sigma_param_5,
	.param .u64 .ptr .align 1 kernel_MLEFit_sigma_param_6,
	.param .u32 kernel_MLEFit_sigma_param_7
)
{
	.reg .pred 	%p<78>;
	.reg .b32 	%r<194>;
	.reg .b32 	%f<1098>;
	.reg .b64 	%rd<68>;

	ld.param.u64 	%rd4, [kernel_MLEFit_sigma_param_0];
	ld.param.f32 	%f1034, [kernel_MLEFit_sigma_param_1];
	ld.param.u32 	%r185, [kernel_MLEFit_sigma_param_2];
	ld.param.u32 	%r53, [kernel_MLEFit_sigma_param_3];
	ld.param.u32 	%r54, [kernel_MLEFit_sigma_param_7];
	mov.u32 	%r55, %tid.x;
	mov.u32 	%r56, %ctaid.x;
	mov.u32 	%r57, %ntid.x;
	mad.lo.s32 	%r1, %r56, %r57, %r55;
	setp.ge.s32 	%p1, %r1, %r54;
	@%p1 bra 	$L__BB1_74;
	cvta.to.global.u64 	%rd8, %rd4;
	mul.lo.s32 	%r58, %r185, %r185;
	mul.lo.s32 	%r59, %r58, %r1;
	mul.wide.u32 	%rd9, %r59, 4;
	add.s64 	%rd1, %rd8, %rd9;
	setp.lt.s32 	%p2, %r185, 1;
	mov.f32 	%f996, 0f00000000;
	mov.f32 	%f997, %f996;
	mov.f32 	%f998, %f996;
	@%p2 bra 	$L__BB1_17;
	and.b32  	%r2, %r185, 15;
	add.s32 	%r3, %r2, -1;
	and.b32  	%r4, %r185, 7;
	add.s32 	%r5, %r4, -1;
	and.b32  	%r6, %r185, 2147483632;
	and.b32  	%r7, %r185, 3;
	mov.f32 	%f998, 0f00000000;
	mov.b32 	%r173, 0;
	mov.f32 	%f997, %f998;
	mov.f32 	%f996, %f998;
$L__BB1_3:
	setp.lt.u32 	%p3, %r185, 16;
	mul.lo.s32 	%r9, %r173, %r185;
	cvt.rn.f32.u32 	%f4, %r173;
	mov.b32 	%r176, 0;
	@%p3 bra 	$L__BB1_6;
	mov.b32 	%r174, 0;
$L__BB1_5:
	.pragma "nounroll";
	add.s32 	%r63, %r174, %r9;
	mul.wide.u32 	%rd10, %r63, 4;
	add.s64 	%rd11, %rd1, %rd10;
	ld.global.f32 	%f260, [%rd11];
	cvt.rn.f32.u32 	%f261, %r174;
	fma.rn.f32 	%f262, %f260, %f261, %f996;
	fma.rn.f32 	%f263, %f260, %f4, %f997;
	add.f32 	%f264, %f998, %f260;
	add.s32 	%r64, %r174, 1;
	ld.global.f32 	%f265, [%rd11+4];
	cvt.rn.f32.u32 	%f266, %r64;
	fma.rn.f32 	%f267, %f265, %f266, %f262;
	fma.rn.f32 	%f268, %f265, %f4, %f263;
	add.f32 	%f269, %f264, %f265;
	add.s32 	%r65, %r174, 2;
	ld.global.f32 	%f270, [%rd11+8];
	cvt.rn.f32.u32 	%f271, %r65;
	fma.rn.f32 	%f272, %f270, %f271, %f267;
	fma.rn.f32 	%f273, %f270, %f4, %f268;
	add.f32 	%f274, %f269, %f270;
	add.s32 	%r66, %r174, 3;
	ld.global.f32 	%f275, [%rd11+12];
	cvt.rn.f32.u32 	%f276, %r66;
	fma.rn.f32 	%f277, %f275, %f276, %f272;
	fma.rn.f32 	%f278, %f275, %f4, %f273;
	add.f32 	%f279, %f274, %f275;
	add.s32 	%r67, %r174, 4;
	ld.global.f32 	%f280, [%rd11+16];
	cvt.rn.f32.u32 	%f281, %r67;
	fma.rn.f32 	%f282, %f280, %f281, %f277;
	fma.rn.f32 	%f283, %f280, %f4, %f278;
	add.f32 	%f284, %f279, %f280;
	add.s32 	%r68, %r174, 5;
	ld.global.f32 	%f285, [%rd11+20];
	cvt.rn.f32.u32 	%f286, %r68;
	fma.rn.f32 	%f287, %f285, %f286, %f282;
	fma.rn.f32 	%f288, %f285, %f4, %f283;
	add.f32 	%f289, %f284, %f285;
	add.s32 	%r69, %r174, 6;
	ld.global.f32 	%f290, [%rd11+24];
	cvt.rn.f32.u32 	%f291, %r69;
	fma.rn.f32 	%f292, %f290, %f291, %f287;
	fma.rn.f32 	%f293, %f290, %f4, %f288;
	add.f32 	%f294, %f289, %f290;
	add.s32 	%r70, %r174, 7;
	ld.global.f32 	%f295, [%rd11+28];
	cvt.rn.f32.u32 	%f296, %r70;
	fma.rn.f32 	%f297, %f295, %f296, %f292;
	fma.rn.f32 	%f298, %f295, %f4, %f293;
	add.f32 	%f299, %f294, %f295;
	add.s32 	%r71, %r174, 8;
	ld.global.f32 	%f300, [%rd11+32];
	cvt.rn.f32.u32 	%f301, %r71;
	fma.rn.f32 	%f302, %f300, %f301, %f297;
	fma.rn.f32 	%f303, %f300, %f4, %f298;
	add.f32 	%f304, %f299, %f300;
	add.s32 	%r72, %r174, 9;
	ld.global.f32 	%f305, [%rd11+36];
	cvt.rn.f32.u32 	%f306, %r72;
	fma.rn.f32 	%f307, %f305, %f306, %f302;
	fma.rn.f32 	%f308, %f305, %f4, %f303;
	add.f32 	%f309, %f304, %f305;
	add.s32 	%r73, %r174, 10;
	ld.global.f32 	%f310, [%rd11+40];
	cvt.rn.f32.u32 	%f311, %r73;
	fma.rn.f32 	%f312, %f310, %f311, %f307;
	fma.rn.f32 	%f313, %f310, %f4, %f308;
	add.f32 	%f314, %f309, %f310;
	add.s32 	%r74, %r174, 11;
	ld.global.f32 	%f315, [%rd11+44];
	cvt.rn.f32.u32 	%f316, %r74;
	fma.rn.f32 	%f317, %f315, %f316, %f312;
	fma.rn.f32 	%f318, %f315, %f4, %f313;
	add.f32 	%f319, %f314, %f315;
	add.s32 	%r75, %r174, 12;
	ld.global.f32 	%f320, [%rd11+48];
	cvt.rn.f32.u32 	%f321, %r75;
	fma.rn.f32 	%f322, %f320, %f321, %f317;
	fma.rn.f32 	%f323, %f320, %f4, %f318;
	add.f32 	%f324, %f319, %f320;
	add.s32 	%r76, %r174, 13;
	ld.global.f32 	%f325, [%rd11+52];
	cvt.rn.f32.u32 	%f326, %r76;
	fma.rn.f32 	%f327, %f325, %f326, %f322;
	fma.rn.f32 	%f328, %f325, %f4, %f323;
	add.f32 	%f329, %f324, %f325;
	add.s32 	%r77, %r174, 14;
	ld.global.f32 	%f330, [%rd11+56];
	cvt.rn.f32.u32 	%f331, %r77;
	fma.rn.f32 	%f332, %f330, %f331, %f327;
	fma.rn.f32 	%f333, %f330, %f4, %f328;
	add.f32 	%f334, %f329, %f330;
	add.s32 	%r78, %r174, 15;
	ld.global.f32 	%f335, [%rd11+60];
	cvt.rn.f32.u32 	%f336, %r78;
	fma.rn.f32 	%f996, %f335, %f336, %f332;
	fma.rn.f32 	%f997, %f335, %f4, %f333;
	add.f32 	%f998, %f334, %f335;
	add.s32 	%r174, %r174, 16;
	setp.ne.s32 	%p4, %r174, %r6;
	mov.u32 	%r176, %r6;
	@%p4 bra 	$L__BB1_5;
$L__BB1_6:
	setp.eq.s32 	%p5, %r2, 0;
	@%p5 bra 	$L__BB1_16;
	setp.lt.u32 	%p6, %r3, 7;
	@%p6 bra 	$L__BB1_9;
	add.s32 	%r79, %r176, %r9;
	mul.wide.u32 	%rd12, %r79, 4;
	add.s64 	%rd13, %rd1, %rd12;
	ld.global.f32 	%f338, [%rd13];
	cvt.rn.f32.u32 	%f339, %r176;
	fma.rn.f32 	%f340, %f338, %f339, %f996;
	fma.rn.f32 	%f341, %f338, %f4, %f997;
	add.f32 	%f342, %f998, %f338;
	add.s32 	%r80, %r176, 1;
	cvt.u64.u32 	%rd14, %r9;
	cvt.u64.u32 	%rd15, %r176;
	add.s64 	%rd16, %rd15, %rd14;
	shl.b64 	%rd17, %rd16, 2;
	add.s64 	%rd18, %rd1, %rd17;
	ld.global.f32 	%f343, [%rd18+4];
	cvt.rn.f32.u32 	%f344, %r80;
	fma.rn.f32 	%f345, %f343, %f344, %f340;
	fma.rn.f32 	%f346, %f343, %f4, %f341;
	add.f32 	%f347, %f342, %f343;
	add.s32 	%r81, %r176, 2;
	ld.global.f32 	%f348, [%rd18+8];
	cvt.rn.f32.u32 	%f349, %r81;
	fma.rn.f32 	%f350, %f348, %f349, %f345;
	fma.rn.f32 	%f351, %f348, %f4, %f346;
	add.f32 	%f352, %f347, %f348;
	add.s32 	%r82, %r176, 3;
	ld.global.f32 	%f353, [%rd18+12];
	cvt.rn.f32.u32 	%f354, %r82;
	fma.rn.f32 	%f355, %f353, %f354, %f350;
	fma.rn.f32 	%f356, %f353, %f4, %f351;
	add.f32 	%f357, %f352, %f353;
	add.s32 	%r83, %r176, 4;
	ld.global.f32 	%f358, [%rd18+16];
	cvt.rn.f32.u32 	%f359, %r83;
	fma.rn.f32 	%f360, %f358, %f359, %f355;
	fma.rn.f32 	%f361, %f358, %f4, %f356;
	add.f32 	%f362, %f357, %f358;
	add.s32 	%r84, %r176, 5;
	ld.global.f32 	%f363, [%rd18+20];
	cvt.rn.f32.u32 	%f364, %r84;
	fma.rn.f32 	%f365, %f363, %f364, %f360;
	fma.rn.f32 	%f366, %f363, %f4, %f361;
	add.f32 	%f367, %f362, %f363;
	add.s32 	%r85, %r176, 6;
	ld.global.f32 	%f368, [%rd18+24];
	cvt.rn.f32.u32 	%f369, %r85;
	fma.rn.f32 	%f370, %f368, %f369, %f365;
	fma.rn.f32 	%f371, %f368, %f4, %f366;
	add.f32 	%f372, %f367, %f368;
	add.s32 	%r86, %r176, 7;
	ld.global.f32 	%f373, [%rd18+28];
	cvt.rn.f32.u32 	%f374, %r86;
	fma.rn.f32 	%f996, %f373, %f374, %f370;
	fma.rn.f32 	%f997, %f373, %f4, %f371;
	add.f32 	%f998, %f372, %f373;
	add.s32 	%r176, %r176, 8;
$L__BB1_9:
	setp.eq.s32 	%p7, %r4, 0;
	@%p7 bra 	$L__BB1_16;
	setp.lt.u32 	%p8, %r5, 3;
	@%p8 bra 	$L__BB1_12;
	add.s32 	%r87, %r176, %r9;
	mul.wide.u32 	%rd19, %r87, 4;
	add.s64 	%rd20, %rd1, %rd19;
	ld.global.f32 	%f376, [%rd20];
	cvt.rn.f32.u32 	%f377, %r176;
	fma.rn.f32 	%f378, %f376, %f377, %f996;
	fma.rn.f32 	%f379, %f376, %f4, %f997;
	add.f32 	%f380, %f998, %f376;
	add.s32 	%r88, %r176, 1;
	cvt.u64.u32 	%rd21, %r9;
	cvt.u64.u32 	%rd22, %r176;
	add.s64 	%rd23, %rd22, %rd21;
	shl.b64 	%rd24, %rd23, 2;
	add.s64 	%rd25, %rd1, %rd24;
	ld.global.f32 	%f381, [%rd25+4];
	cvt.rn.f32.u32 	%f382, %r88;
	fma.rn.f32 	%f383, %f381, %f382, %f378;
	fma.rn.f32 	%f384, %f381, %f4, %f379;
	add.f32 	%f385, %f380, %f381;
	add.s32 	%r89, %r176, 2;
	ld.global.f32 	%f386, [%rd25+8];
	cvt.rn.f32.u32 	%f387, %r89;
	fma.rn.f32 	%f388, %f386, %f387, %f383;
	fma.rn.f32 	%f389, %f386, %f4, %f384;
	add.f32 	%f390, %f385, %f386;
	add.s32 	%r90, %r176, 3;
	ld.global.f32 	%f391, [%rd25+12];
	cvt.rn.f32.u32 	%f392, %r90;
	fma.rn.f32 	%f996, %f391, %f392, %f388;
	fma.rn.f32 	%f997, %f391, %f4, %f389;
	add.f32 	%f998, %f390, %f391;
	add.s32 	%r176, %r176, 4;
$L__BB1_12:
	setp.eq.s32 	%p9, %r7, 0;
	@%p9 bra 	$L__BB1_16;
	setp.eq.s32 	%p10, %r7, 1;
	add.s32 	%r91, %r176, %r9;
	mul.wide.u32 	%rd26, %r91, 4;
	add.s64 	%rd27, %rd1, %rd26;
	ld.global.f32 	%f393, [%rd27];
	cvt.rn.f32.u32 	%f394, %r176;
	fma.rn.f32 	%f996, %f393, %f394, %f996;
	fma.rn.f32 	%f997, %f393, %f4, %f997;
	add.f32 	%f998, %f998, %f393;
	@%p10 bra 	$L__BB1_16;
	setp.eq.s32 	%p11, %r7, 2;
	add.s32 	%r92, %r176, 1;
	cvt.u64.u32 	%rd28, %r9;
	cvt.u64.u32 	%rd29, %r176;
	add.s64 	%rd30, %rd29, %rd28;
	shl.b64 	%rd31, %rd30, 2;
	add.s64 	%rd2, %rd1, %rd31;
	ld.global.f32 	%f395, [%rd2+4];
	cvt.rn.f32.u32 	%f396, %r92;
	fma.rn.f32 	%f996, %f395, %f396, %f996;
	fma.rn.f32 	%f997, %f395, %f4, %f997;
	add.f32 	%f998, %f998, %f395;
	@%p11 bra 	$L__BB1_16;
	add.s32 	%r93, %r176, 2;
	ld.global.f32 	%f397, [%rd2+8];
	cvt.rn.f32.u32 	%f398, %r93;
	fma.rn.f32 	%f996, %f397, %f398, %f996;
	fma.rn.f32 	%f997, %f397, %f4, %f997;
	add.f32 	%f998, %f998, %f397;
$L__BB1_16:
	add.s32 	%r173, %r173, 1;
	setp.ne.s32 	%p12, %r173, %r185;
	@%p12 bra 	$L__BB1_3;
$L__BB1_17:
	setp.lt.s32 	%p13, %r185, 1;
	div.rn.f32 	%f1038, %f996, %f998;
	div.rn.f32 	%f1037, %f997, %f998;
	mov.f32 	%f401, 0f3F000000;
	div.rn.f32 	%f402, %f401, %f1034;
	div.rn.f32 	%f52, %f402, %f1034;
	mov.f32 	%f1005, 0f00000000;
	mov.f32 	%f1004, 0f51BA43B7;
	@%p13 bra 	$L__BB1_32;
	and.b32  	%r18, %r185, 3;
	and.b32  	%r19, %r185, 2147483644;
	and.b32  	%r20, %r185, 1;
	mov.f32 	%f1005, 0f00000000;
	mov.b32 	%r178, 0;
	mov.f32 	%f1004, 0f51BA43B7;
$L__BB1_19:
	mov.b32 	%r179, 0;
$L__BB1_20:
	mov.b32 	%r180, 0;
	mov.f32 	%f1019, 0f00000000;
	mov.f32 	%f1018, %f1019;
$L__BB1_21:
	setp.lt.u32 	%p14, %r185, 4;
	sub.s32 	%r98, %r178, %r180;
	sub.s32 	%r99, %r180, %r178;
	mul.lo.s32 	%r100, %r98, %r99;
	cvt.rn.f32.s32 	%f407, %r100;
	mul.f32 	%f408, %f52, %f407;
	fma.rn.f32 	%f409, %f408, 0f3BBB989D, 0f3F000000;
	cvt.sat.f32.f32 	%f410, %f409;
	mov.f32 	%f411, 0f4B400001;
	mov.f32 	%f412, 0f437C0000;
	fma.rm.f32 	%f413, %f410, %f412, %f411;
	add.f32 	%f414, %f413, 0fCB40007F;
	neg.f32 	%f415, %f414;
	fma.rn.f32 	%f416, %f408, 0f3FB8AA3B, %f415;
	fma.rn.f32 	%f417, %f408, 0f32A57060, %f416;
	mov.b32 	%r101, %f413;
	shl.b32 	%r102, %r101, 23;
	mov.b32 	%f418, %r102;
	ex2.approx.ftz.f32 	%f419, %f417;
	mul.f32 	%f59, %f419, %f418;
	mul.lo.s32 	%r24, %r180, %r185;
	mov.b32 	%r183, 0;
	@%p14 bra 	$L__BB1_24;
	mov.b32 	%r181, 0;
$L__BB1_23:
	.pragma "nounroll";
	sub.s32 	%r104, %r181, %r179;
	sub.s32 	%r105, %r179, %r181;
	mul.lo.s32 	%r106, %r104, %r105;
	cvt.rn.f32.s32 	%f420, %r106;
	mul.f32 	%f421, %f52, %f420;
	fma.rn.f32 	%f422, %f421, 0f3BBB989D, 0f3F000000;
	cvt.sat.f32.f32 	%f423, %f422;
	mov.f32 	%f424, 0f4B400001;
	mov.f32 	%f425, 0f437C0000;
	fma.rm.f32 	%f426, %f423, %f425, %f424;
	add.f32 	%f427, %f426, 0fCB40007F;
	neg.f32 	%f428, %f427;
	fma.rn.f32 	%f429, %f421, 0f3FB8AA3B, %f428;
	fma.rn.f32 	%f430, %f421, 0f32A57060, %f429;
	mov.b32 	%r107, %f426;
	shl.b32 	%r108, %r107, 23;
	mov.b32 	%f431, %r108;
	ex2.approx.ftz.f32 	%f432, %f430;
	mul.f32 	%f433, %f432, %f431;
	mul.f32 	%f434, %f59, %f433;
	add.s32 	%r109, %r181, %r24;
	mul.wide.u32 	%rd32, %r109, 4;
	add.s64 	%rd33, %rd1, %rd32;
	ld.global.f32 	%f435, [%rd33];
	fma.rn.f32 	%f436, %f435, %f434, %f1018;
	add.f32 	%f437, %f1019, %f434;
	add.s32 	%r110, %r181, 1;
	sub.s32 	%r111, %r110, %r179;
	sub.s32 	%r112, %r179, %r110;
	mul.lo.s32 	%r113, %r111, %r112;
	cvt.rn.f32.s32 	%f438, %r113;
	mul.f32 	%f439, %f52, %f438;
	fma.rn.f32 	%f440, %f439, 0f3BBB989D, 0f3F000000;
	cvt.sat.f32.f32 	%f441, %f440;
	fma.rm.f32 	%f442, %f441, %f425, %f424;
	add.f32 	%f443, %f442, 0fCB40007F;
	neg.f32 	%f444, %f443;
	fma.rn.f32 	%f445, %f439, 0f3FB8AA3B, %f444;
	fma.rn.f32 	%f446, %f439, 0f32A57060, %f445;
	mov.b32 	%r114, %f442;
	shl.b32 	%r115, %r114, 23;
	mov.b32 	%f447, %r115;
	ex2.approx.ftz.f32 	%f448, %f446;
	mul.f32 	%f449, %f448, %f447;
	mul.f32 	%f450, %f59, %f449;
	ld.global.f32 	%f451, [%rd33+4];
	fma.rn.f32 	%f452, %f451, %f450, %f436;
	add.f32 	%f453, %f437, %f450;
	add.s32 	%r116, %r181, 2;
	sub.s32 	%r117, %r116, %r179;
	sub.s32 	%r118, %r179, %r116;
	mul.lo.s32 	%r119, %r117, %r118;
	cvt.rn.f32.s32 	%f454, %r119;
	mul.f32 	%f455, %f52, %f454;
	fma.rn.f32 	%f456, %f455, 0f3BBB989D, 0f3F000000;
	cvt.sat.f32.f32 	%f457, %f456;
	fma.rm.f32 	%f458, %f457, %f425, %f424;
	add.f32 	%f459, %f458, 0fCB40007F;
	neg.f32 	%f460, %f459;
	fma.rn.f32 	%f461, %f455, 0f3FB8AA3B, %f460;
	fma.rn.f32 	%f462, %f455, 0f32A57060, %f461;
	mov.b32 	%r120, %f458;
	shl.b32 	%r121, %r120, 23;
	mov.b32 	%f463, %r121;
	ex2.approx.ftz.f32 	%f464, %f462;
	mul.f32 	%f465, %f464, %f463;
	mul.f32 	%f466, %f59, %f465;
	ld.global.f32 	%f467, [%rd33+8];
	fma.rn.f32 	%f468, %f467, %f466, %f452;
	add.f32 	%f469, %f453, %f466;
	add.s32 	%r122, %r181, 3;
	sub.s32 	%r123, %r122, %r179;
	sub.s32 	%r124, %r179, %r122;
	mul.lo.s32 	%r125, %r123, %r124;
	cvt.rn.f32.s32 	%f470, %r125;
	mul.f32 	%f471, %f52, %f470;
	fma.rn.f32 	%f472, %f471, 0f3BBB989D, 0f3F000000;
	cvt.sat.f32.f32 	%f473, %f472;
	fma.rm.f32 	%f474, %f473, %f425, %f424;
	add.f32 	%f475, %f474, 0fCB40007F;
	neg.f32 	%f476, %f475;
	fma.rn.f32 	%f477, %f471, 0f3FB8AA3B, %f476;
	fma.rn.f32 	%f478, %f471, 0f32A57060, %f477;
	mov.b32 	%r126, %f474;
	shl.b32 	%r127, %r126, 23;
	mov.b32 	%f479, %r127;
	ex2.approx.ftz.f32 	%f480, %f478;
	mul.f32 	%f481, %f480, %f479;
	mul.f32 	%f482, %f59, %f481;
	ld.global.f32 	%f483, [%rd33+12];
	fma.rn.f32 	%f1018, %f483, %f482, %f468;
	add.f32 	%f1019, %f469, %f482;
	add.s32 	%r181, %r181, 4;
	setp.ne.s32 	%p15, %r181, %r19;
	mov.u32 	%r183, %r19;
	@%p15 bra 	$L__BB1_23;
$L__BB1_24:
	setp.eq.s32 	%p16, %r18, 0;
	@%p16 bra 	$L__BB1_29;
	setp.eq.s32 	%p17, %r18, 1;
	@%p17 bra 	$L__BB1_27;
	sub.s32 	%r128, %r183, %r179;
	sub.s32 	%r129, %r179, %r183;
	mul.lo.s32 	%r130, %r128, %r129;
	cvt.rn.f32.s32 	%f485, %r130;
	mul.f32 	%f486, %f52, %f485;
	fma.rn.f32 	%f487, %f486, 0f3BBB989D, 0f3F000000;
	cvt.sat.f32.f32 	%f488, %f487;
	mov.f32 	%f489, 0f4B400001;
	mov.f32 	%f490, 0f437C0000;
	fma.rm.f32 	%f491, %f488, %f490, %f489;
	add.f32 	%f492, %f491, 0fCB40007F;
	neg.f32 	%f493, %f492;
	fma.rn.f32 	%f494, %f486, 0f3FB8AA3B, %f493;
	fma.rn.f32 	%f495, %f486, 0f32A57060, %f494;
	mov.b32 	%r131, %f491;
	shl.b32 	%r132, %r131, 23;
	mov.b32 	%f496, %r132;
	ex2.approx.ftz.f32 	%f497, %f495;
	mul.f32 	%f498, %f497, %f496;
	mul.f32 	%f499, %f59, %f498;
	add.s32 	%r133, %r183, %r24;
	mul.wide.u32 	%rd34, %r133, 4;
	add.s64 	%rd35, %rd1, %rd34;
	ld.global.f32 	%f500, [%rd35];
	fma.rn.f32 	%f501, %f500, %f499, %f1018;
	add.f32 	%f502, %f1019, %f499;
	add.s32 	%r134, %r183, 1;
	sub.s32 	%r135, %r134, %r179;
	sub.s32 	%r136, %r179, %r134;
	mul.lo.s32 	%r137, %r135, %r136;
	cvt.rn.f32.s32 	%f503, %r137;
	mul.f32 	%f504, %f52, %f503;
	fma.rn.f32 	%f505, %f504, 0f3BBB989D, 0f3F000000;
	cvt.sat.f32.f32 	%f506, %f505;
	fma.rm.f32 	%f507, %f506, %f490, %f489;
	add.f32 	%f508, %f507, 0fCB40007F;
	neg.f32 	%f509, %f508;
	fma.rn.f32 	%f510, %f504, 0f3FB8AA3B, %f509;
	fma.rn.f32 	%f511, %f504, 0f32A57060, %f510;
	mov.b32 	%r138, %f507;
	shl.b32 	%r139, %r138, 23;
	mov.b32 	%f512, %r139;
	ex2.approx.ftz.f32 	%f513, %f511;
	mul.f32 	%f514, %f513, %f512;
	mul.f32 	%f515, %f59, %f514;
	cvt.u64.u32 	%rd36, %r24;
	cvt.u64.u32 	%rd37, %r183;
	add.s64 	%rd38, %rd37, %rd36;
	shl.b64 	%rd39, %rd38, 2;
	add.s64 	%rd40, %rd1, %rd39;
	ld.global.f32 	%f516, [%rd40+4];
	fma.rn.f32 	%f1018, %f516, %f515, %f501;
	add.f32 	%f1019, %f502, %f515;
	add.s32 	%r183, %r183, 2;
$L__BB1_27:
	setp.eq.s32 	%p18, %r20, 0;
	@%p18 bra 	$L__BB1_29;
	sub.s32 	%r140, %r183, %r179;
	sub.s32 	%r141, %r179, %r183;
	mul.lo.s32 	%r142, %r140, %r141;
	cvt.rn.f32.s32 	%f517, %r142;
	mul.f32 	%f518, %f52, %f517;
	fma.rn.f32 	%f519, %f518, 0f3BBB989D, 0f3F000000;
	cvt.sat.f32.f32 	%f520, %f519;
	mov.f32 	%f521, 0f4B400001;
	mov.f32 	%f522, 0f437C0000;
	fma.rm.f32 	%f523, %f520, %f522, %f521;
	add.f32 	%f524, %f523, 0fCB40007F;
	neg.f32 	%f525, %f524;
	fma.rn.f32 	%f526, %f518, 0f3FB8AA3B, %f525;
	fma.rn.f32 	%f527, %f518, 0f32A57060, %f526;
	mov.b32 	%r143, %f523;
	shl.b32 	%r144, %r143, 23;
	mov.b32 	%f528, %r144;
	ex2.approx.ftz.f32 	%f529, %f527;
	mul.f32 	%f530, %f529, %f528;
	mul.f32 	%f531, %f59, %f530;
	add.s32 	%r145, %r183, %r24;
	mul.wide.u32 	%rd41, %r145, 4;
	add.s64 	%rd42, %rd1, %rd41;
	ld.global.f32 	%f532, [%rd42];
	fma.rn.f32 	%f1018, %f532, %f531, %f1018;
	add.f32 	%f1019, %f1019, %f531;
$L__BB1_29:
	add.s32 	%r180, %r180, 1;
	setp.ne.s32 	%p19, %r180, %r185;
	@%p19 bra 	$L__BB1_21;
	div.rn.f32 	%f533, %f1018, %f1019;
	setp.gt.f32 	%p20, %f1005, %f533;
	selp.f32 	%f1005, %f1005, %f533, %p20;
	setp.lt.f32 	%p21, %f1004, %f533;
	selp.f32 	%f1004, %f1004, %f533, %p21;
	add.s32 	%r179, %r179, 1;
	setp.ne.s32 	%p22, %r179, %r185;
	@%p22 bra 	$L__BB1_20;
	add.s32 	%r178, %r178, 1;
	setp.ne.s32 	%p23, %r178, %r185;
	@%p23 bra 	$L__BB1_19;
$L__BB1_32:
	sub.f32 	%f535, %f1005, %f1004;
	add.f32 	%f536, %f535, %f535;
	mul.f32 	%f537, %f536, 0f40490FDB;
	mul.f32 	%f538, %f1034, %f537;
	mul.f32 	%f539, %f1034, %f538;
	max.f32 	%f1036, %f539, 0f00000000;
	setp.lt.s32 	%p24, %r53, 1;
	mov.f32 	%f1085, 0f00000000;
	mov.f32 	%f1086, %f1085;
	mov.f32 	%f1087, %f1085;
	mov.f32 	%f1088, %f1085;
	mov.f32 	%f1089, %f1085;
	@%p24 bra 	$L__BB1_52;
	add.s32 	%r33, %r53, -10;
	div.rn.f32 	%f83, %f1034, 0f41200000;
	mov.b32 	%r184, 0;
	mov.f32 	%f1085, 0f00000000;
$L__BB1_34:
	setp.lt.s32 	%p25, %r185, 1;
	mov.f32 	%f1066, 0f00000000;
	mov.f32 	%f1067, %f1066;
	mov.f32 	%f1068, %f1066;
	mov.f32 	%f1070, %f1066;
	mov.f32 	%f1071, %f1066;
	mov.f32 	%f1072, %f1066;
	mov.f32 	%f1073, %f1066;
	mov.f32 	%f1075, %f1066;
	@%p25 bra 	$L__BB1_49;
	mov.f32 	%f544, 0f3F000000;
	div.rn.f32 	%f545, %f544, %f1034;
	div.rn.f32 	%f546, %f545, %f1034;
	sqrt.rn.f32 	%f107, %f546;
	div.rn.f32 	%f547, %f1036, 0fC0206C99;
	div.rn.f32 	%f108, %f547, %f1034;
	mul.f32 	%f548, %f1034, %f1034;
	mul.f32 	%f549, %f1034, %f548;
	div.rn.f32 	%f109, %f547, %f549;
	div.rn.f32 	%f110, %f108, %f1034;
	mov.f32 	%f550, 0fC0000000;
	div.rn.f32 	%f111, %f550, %f1034;
	div.rn.f32 	%f551, %f1036, 0f40206C99;
	mul.f32 	%f552, %f1034, %f549;
	mul.f32 	%f553, %f1034, %f552;
	div.rn.f32 	%f112, %f551, %f553;
	mov.b32 	%r188, 0;
	mov.f32 	%f1066, 0f00000000;
$L__BB1_36:
	cvt.rn.f32.s32 	%f554, %r185;
	sub.f32 	%f153, %f554, %f1037;
	add.f32 	%f555, %f153, 0f3F000000;
	mul.f32 	%f154, %f555, %f107;
	abs.f32 	%f556, %f154;
	setp.ltu.f32 	%p26, %f556, 0f3F8060FE;
	setp.ge.f32 	%p27, %f556, 0f3F8060FE;
	mul.f32 	%f557, %f154, %f154;
	selp.f32 	%f558, %f556, %f557, %p27;
	selp.f32 	%f559, 0f38EB4C3A, 0f38B1E96A, %p27;
	selp.f32 	%f560, 0fBAAE005B, 0fBA574D20, %p27;
	fma.rn.f32 	%f561, %f559, %f558, %f560;
	selp.f32 	%f562, 0f3C09919F, 0f3BAAD5EA, %p27;
	fma.rn.f32 	%f563, %f561, %f558, %f562;
	selp.f32 	%f564, 0fBD24D99A, 0fBCDC1BE7, %p27;
	fma.rn.f32 	%f565, %f563, %f558, %f564;
	selp.f32 	%f566, 0f3E235519, 0f3DE718AF, %p27;
	fma.rn.f32 	%f567, %f565, %f558, %f566;
	selp.f32 	%f568, 0f3F69B4F9, 0fBEC093AC, %p27;
	fma.rn.f32 	%f569, %f567, %f558, %f568;
	selp.f32 	%f570, 0f3F210A14, 0f3E0375D3, %p27;
	fma.rn.f32 	%f571, %f569, %f558, %f570;
	neg.f32 	%f572, %f558;
	selp.f32 	%f573, %f572, %f154, %p27;
	fma.rn.f32 	%f1064, %f571, %f573, %f573;
	@%p26 bra 	$L__BB1_38;
	ex2.approx.ftz.f32 	%f574, %f1064;
	mov.f32 	%f575, 0f3F800000;
	sub.f32 	%f576, %f575, %f574;
	copysign.f32 	%f1064, %f154, %f576;
$L__BB1_38:
	add.f32 	%f577, %f153, 0fBF000000;
	mul.f32 	%f158, %f577, %f107;
	abs.f32 	%f578, %f158;
	setp.ltu.f32 	%p28, %f578, 0f3F8060FE;
	setp.ge.f32 	%p29, %f578, 0f3F8060FE;
	mul.f32 	%f579, %f158, %f158;
	selp.f32 	%f580, %f578, %f579, %p29;
	selp.f32 	%f581, 0f38EB4C3A, 0f38B1E96A, %p29;
	selp.f32 	%f582, 0fBAAE005B, 0fBA574D20, %p29;
	fma.rn.f32 	%f583, %f581, %f580, %f582;
	selp.f32 	%f584, 0f3C09919F, 0f3BAAD5EA, %p29;
	fma.rn.f32 	%f585, %f583, %f580, %f584;
	selp.f32 	%f586, 0fBD24D99A, 0fBCDC1BE7, %p29;
	fma.rn.f32 	%f587, %f585, %f580, %f586;
	selp.f32 	%f588, 0f3E235519, 0f3DE718AF, %p29;
	fma.rn.f32 	%f589, %f587, %f580, %f588;
	selp.f32 	%f590, 0f3F69B4F9, 0fBEC093AC, %p29;
	fma.rn.f32 	%f591, %f589, %f580, %f590;
	selp.f32 	%f592, 0f3F210A14, 0f3E0375D3, %p29;
	fma.rn.f32 	%f593, %f591, %f580, %f592;
	neg.f32 	%f594, %f580;
	selp.f32 	%f595, %f594, %f158, %p29;
	fma.rn.f32 	%f1065, %f593, %f595, %f595;
	@%p28 bra 	$L__BB1_40;
	ex2.approx.ftz.f32 	%f596, %f1065;
	mov.f32 	%f597, 0f3F800000;
	sub.f32 	%f598, %f597, %f596;
	copysign.f32 	%f1065, %f158, %f598;
$L__BB1_40:
	sub.f32 	%f599, %f1064, %f1065;
	mul.f32 	%f162, %f599, 0f3F000000;
	cvt.rn.f32.u32 	%f600, %r188;
	sub.f32 	%f601, %f600, %f1038;
	add.f32 	%f602, %f601, 0f3F000000;
	mul.f32 	%f163, %f602, %f107;
	abs.f32 	%f164, %f163;
	setp.ge.f32 	%p30, %f164, 0f3F8060FE;
	mul.f32 	%f603, %f163, %f163;
	selp.f32 	%f604, %f164, %f603, %p30;
	selp.f32 	%f605, 0f38EB4C3A, 0f38B1E96A, %p30;
	selp.f32 	%f606, 0fBAAE005B, 0fBA574D20, %p30;
	fma.rn.f32 	%f607, %f605, %f604, %f606;
	selp.f32 	%f608, 0f3C09919F, 0f3BAAD5EA, %p30;
	fma.rn.f32 	%f609, %f607, %f604, %f608;
	selp.f32 	%f610, 0fBD24D99A, 0fBCDC1BE7, %p30;
	fma.rn.f32 	%f611, %f609, %f604, %f610;
	selp.f32 	%f612, 0f3E235519, 0f3DE718AF, %p30;
	fma.rn.f32 	%f613, %f611, %f604, %f612;
	selp.f32 	%f614, 0f3F69B4F9, 0fBEC093AC, %p30;
	fma.rn.f32 	%f615, %f613, %f604, %f614;
	selp.f32 	%f616, 0f3F210A14, 0f3E0375D3, %p30;
	fma.rn.f32 	%f617, %f615, %f604, %f616;
	neg.f32 	%f618, %f604;
	selp.f32 	%f619, %f618, %f163, %p30;
	fma.rn.f32 	%f165, %f617, %f619, %f619;
	add.f32 	%f620, %f601, 0fBF000000;
	mul.f32 	%f166, %f620, %f107;
	abs.f32 	%f167, %f166;
	setp.ge.f32 	%p31, %f167, 0f3F8060FE;
	mul.f32 	%f621, %f166, %f166;
	selp.f32 	%f622, %f167, %f621, %p31;
	selp.f32 	%f623, 0f38EB4C3A, 0f38B1E96A, %p31;
	selp.f32 	%f624, 0fBAAE005B, 0fBA574D20, %p31;
	fma.rn.f32 	%f625, %f623, %f622, %f624;
	selp.f32 	%f626, 0f3C09919F, 0f3BAAD5EA, %p31;
	fma.rn.f32 	%f627, %f625, %f622, %f626;
	selp.f32 	%f628, 0fBD24D99A, 0fBCDC1BE7, %p31;
	fma.rn.f32 	%f629, %f627, %f622, %f628;
	selp.f32 	%f630, 0f3E235519, 0f3DE718AF, %p31;
	fma.rn.f32 	%f631, %f629, %f622, %f630;
	selp.f32 	%f632, 0f3F69B4F9, 0fBEC093AC, %p31;
	fma.rn.f32 	%f633, %f631, %f622, %f632;
	selp.f32 	%f634, 0f3F210A14, 0f3E0375D3, %p31;
	fma.rn.f32 	%f635, %f633, %f622, %f634;
	neg.f32 	%f636, %f622;
	selp.f32 	%f637, %f636, %f166, %p31;
	fma.rn.f32 	%f168, %f635, %f637, %f637;
	add.f32 	%f638, %f600, 0f3F000000;
	sub.f32 	%f639, %f638, %f1038;
	div.rn.f32 	%f640, %f639, %f1034;
	mul.f32 	%f641, %f640, 0fBF000000;
	mul.f32 	%f642, %f640, %f641;
	fma.rn.f32 	%f643, %f642, 0f3BBB989D, 0f3F000000;
	cvt.sat.f32.f32 	%f644, %f643;
	mov.f32 	%f645, 0f4B400001;
	mov.f32 	%f646, 0f437C0000;
	fma.rm.f32 	%f647, %f644, %f646, %f645;
	add.f32 	%f648, %f647, 0fCB40007F;
	neg.f32 	%f649, %f648;
	fma.rn.f32 	%f650, %f642, 0f3FB8AA3B, %f649;
	fma.rn.f32 	%f651, %f642, 0f32A57060, %f650;
	mov.b32 	%r150, %f647;
	shl.b32 	%r151, %r150, 23;
	mov.b32 	%f652, %r151;
	ex2.approx.ftz.f32 	%f653, %f651;
	mul.f32 	%f654, %f653, %f652;
	add.f32 	%f655, %f600, 0fBF000000;
	sub.f32 	%f656, %f655, %f1038;
	div.rn.f32 	%f657, %f656, %f1034;
	mul.f32 	%f658, %f657, 0fBF000000;
	mul.f32 	%f659, %f657, %f658;
	fma.rn.f32 	%f660, %f659, 0f3BBB989D, 0f3F000000;
	cvt.sat.f32.f32 	%f661, %f660;
	fma.rm.f32 	%f662, %f661, %f646, %f645;
	add.f32 	%f663, %f662, 0fCB40007F;
	neg.f32 	%f664, %f663;
	fma.rn.f32 	%f665, %f659, 0f3FB8AA3B, %f664;
	fma.rn.f32 	%f666, %f659, 0f32A57060, %f665;
	mov.b32 	%r152, %f662;
	shl.b32 	%r153, %r152, 23;
	mov.b32 	%f667, %r153;
	ex2.approx.ftz.f32 	%f668, %f666;
	mul.f32 	%f669, %f668, %f667;
	sub.f32 	%f670, %f654, %f669;
	mul.f32 	%f671, %f108, %f670;
	mul.f32 	%f169, %f162, %f671;
	mul.f32 	%f672, %f639, %f654;
	mul.f32 	%f673, %f656, %f669;
	sub.f32 	%f674, %f672, %f673;
	mul.f32 	%f675, %f109, %f674;
	mul.f32 	%f170, %f162, %f675;
	mul.f32 	%f676, %f602, %f654;
	mul.f32 	%f677, %f620, %f669;
	sub.f32 	%f678, %f676, %f677;
	mul.f32 	%f679, %f110, %f678;
	mul.f32 	%f171, %f162, %f679;
	mul.f32 	%f680, %f111, %f171;
	mul.f32 	%f681, %f602, %f602;
	mul.f32 	%f682, %f602, %f681;
	mul.f32 	%f683, %f682, %f654;
	mul.f32 	%f684, %f620, %f620;
	mul.f32 	%f685, %f620, %f684;
	mul.f32 	%f686, %f685, %f669;
	sub.f32 	%f687, %f683, %f686;
	mul.f32 	%f688, %f112, %f687;
	mul.f32 	%f689, %f162, %f688;
	sub.f32 	%f172, %f680, %f689;
	mul.f32 	%f173, %f169, %f169;
	mov.b32 	%r189, 0;
$L__BB1_41:
	setp.ltu.f32 	%p32, %f164, 0f3F8060FE;
	mov.f32 	%f1076, %f165;
	@%p32 bra 	$L__BB1_43;
	ex2.approx.ftz.f32 	%f690, %f165;
	mov.f32 	%f691, 0f3F800000;
	sub.f32 	%f692, %f691, %f690;
	copysign.f32 	%f1076, %f163, %f692;
$L__BB1_43:
	setp.ltu.f32 	%p33, %f167, 0f3F8060FE;
	mov.f32 	%f1077, %f168;
	@%p33 bra 	$L__BB1_45;
	ex2.approx.ftz.f32 	%f693, %f168;
	mov.f32 	%f694, 0f3F800000;
	sub.f32 	%f695, %f694, %f693;
	copysign.f32 	%f1077, %f166, %f695;
$L__BB1_45:
	sub.f32 	%f697, %f1076, %f1077;
	mul.f32 	%f188, %f697, 0f3F000000;
	mul.f32 	%f698, %f1036, %f188;
	fma.rn.f32 	%f189, %f162, %f698, %f1004;
	mad.lo.s32 	%r154, %r189, %r185, %r188;
	mul.wide.u32 	%rd43, %r154, 4;
	add.s64 	%rd3, %rd1, %rd43;
	cvt.rn.f32.u32 	%f699, %r189;
	add.f32 	%f700, %f699, 0f3F000000;
	sub.f32 	%f701, %f700, %f1037;
	div.rn.f32 	%f702, %f701, %f1034;
	mul.f32 	%f703, %f702, 0fBF000000;
	mul.f32 	%f704, %f702, %f703;
	fma.rn.f32 	%f705, %f704, 0f3BBB989D, 0f3F000000;
	cvt.sat.f32.f32 	%f706, %f705;
	mov.f32 	%f707, 0f4B400001;
	mov.f32 	%f708, 0f437C0000;
	fma.rm.f32 	%f709, %f706, %f708, %f707;
	add.f32 	%f710, %f709, 0fCB40007F;
	neg.f32 	%f711, %f710;
	fma.rn.f32 	%f712, %f704, 0f3FB8AA3B, %f711;
	fma.rn.f32 	%f713, %f704, 0f32A57060, %f712;
	mov.b32 	%r155, %f709;
	shl.b32 	%r156, %r155, 23;
	mov.b32 	%f714, %r156;
	ex2.approx.ftz.f32 	%f715, %f713;
	mul.f32 	%f716, %f715, %f714;
	add.f32 	%f717, %f699, 0fBF000000;
	sub.f32 	%f718, %f717, %f1037;
	div.rn.f32 	%f719, %f718, %f1034;
	mul.f32 	%f720, %f719, 0fBF000000;
	mul.f32 	%f721, %f719, %f720;
	fma.rn.f32 	%f722, %f721, 0f3BBB989D, 0f3F000000;
	cvt.sat.f32.f32 	%f723, %f722;
	fma.rm.f32 	%f724, %f723, %f708, %f707;
	add.f32 	%f725, %f724, 0fCB40007F;
	neg.f32 	%f726, %f725;
	fma.rn.f32 	%f727, %f721, 0f3FB8AA3B, %f726;
	fma.rn.f32 	%f728, %f721, 0f32A57060, %f727;
	mov.b32 	%r157, %f724;
	shl.b32 	%r158, %r157, 23;
	mov.b32 	%f729, %r158;
	ex2.approx.ftz.f32 	%f730, %f728;
	mul.f32 	%f731, %f730, %f729;
	sub.f32 	%f732, %f716, %f731;
	mul.f32 	%f733, %f108, %f732;
	mul.f32 	%f190, %f188, %f733;
	mul.f32 	%f734, %f701, %f716;
	mul.f32 	%f735, %f718, %f731;
	sub.f32 	%f736, %f734, %f735;
	mul.f32 	%f737, %f109, %f736;
	mul.f32 	%f191, %f188, %f737;
	sub.f32 	%f738, %f699, %f1037;
	add.f32 	%f739, %f738, 0f3F000000;
	mul.f32 	%f740, %f739, %f716;
	add.f32 	%f741, %f738, 0fBF000000;
	mul.f32 	%f742, %f741, %f731;
	sub.f32 	%f743, %f740, %f742;
	mul.f32 	%f744, %f110, %f743;
	mul.f32 	%f745, %f188, %f744;
	mul.f32 	%f746, %f111, %f745;
	mul.f32 	%f747, %f739, %f739;
	mul.f32 	%f748, %f739, %f747;
	mul.f32 	%f749, %f748, %f716;
	mul.f32 	%f750, %f741, %f741;
	mul.f32 	%f751, %f741, %f750;
	mul.f32 	%f752, %f751, %f731;
	sub.f32 	%f753, %f749, %f752;
	mul.f32 	%f754, %f112, %f753;
	mul.f32 	%f755, %f188, %f754;
	sub.f32 	%f192, %f746, %f755;
	add.f32 	%f193, %f171, %f745;
	setp.leu.f32 	%p34, %f189, 0f3C23D70A;
	mov.f32 	%f1078, 0f00000000;
	mov.f32 	%f1079, %f1078;
	@%p34 bra 	$L__BB1_47;
	ld.global.f32 	%f756, [%rd3];
	mul.f32 	%f757, %f189, %f189;
	div.rn.f32 	%f1078, %f756, %f757;
	div.rn.f32 	%f758, %f756, %f189;
	add.f32 	%f1079, %f758, 0fBF800000;
$L__BB1_47:
	mul.f32 	%f759, %f162, %f188;
	min.f32 	%f760, %f1079, 0f47C35000;
	min.f32 	%f761, %f1078, 0f47C35000;
	fma.rn.f32 	%f1066, %f760, %f169, %f1066;
	mul.f32 	%f762, %f760, %f170;
	mul.f32 	%f763, %f761, %f173;
	sub.f32 	%f764, %f762, %f763;
	add.f32 	%f1071, %f1071, %f764;
	fma.rn.f32 	%f1067, %f760, %f190, %f1067;
	mul.f32 	%f765, %f760, %f191;
	mul.f32 	%f766, %f190, %f190;
	mul.f32 	%f767, %f761, %f766;
	sub.f32 	%f768, %f765, %f767;
	add.f32 	%f1072, %f1072, %f768;
	fma.rn.f32 	%f1068, %f760, %f759, %f1068;
	mul.f32 	%f769, %f760, 0f00000000;
	mul.f32 	%f770, %f759, %f759;
	mul.f32 	%f771, %f761, %f770;
	sub.f32 	%f772, %f769, %f771;
	add.f32 	%f1073, %f1073, %f772;
	add.f32 	%f1070, %f1070, %f760;
	sub.f32 	%f773, %f769, %f761;
	add.f32 	%f1075, %f1075, %f773;
	fma.rn.f32 	%f1069, %f760, %f193, %f1069;
	add.f32 	%f774, %f172, %f192;
	mul.f32 	%f775, %f760, %f774;
	mul.f32 	%f776, %f193, %f193;
	mul.f32 	%f777, %f761, %f776;
	sub.f32 	%f778, %f775, %f777;
	add.f32 	%f1074, %f1074, %f778;
	add.s32 	%r189, %r189, 1;
	setp.ne.s32 	%p35, %r189, %r185;
	@%p35 bra 	$L__BB1_41;
	add.s32 	%r188, %r188, 1;
	setp.eq.s32 	%p36, %r188, %r185;
	@%p36 bra 	$L__BB1_49;
	bra.uni 	$L__BB1_36;
$L__BB1_49:
	setp.gt.u32 	%p37, %r184, 4;
	@%p37 bra 	$L__BB1_66;
	setp.le.s32 	%p49, %r184, %r33;
	setp.gt.s32 	%p50, %r184, %r33;
	div.rn.f32 	%f804, %f1066, %f1071;
	setp.leu.f32 	%p51, %f804, 0fBF800000;
	min.f32 	%f805, %f804, 0f3F800000;
	selp.f32 	%f1084, 0fBF800000, %f805, %p51;
	abs.f32 	%f806, %f1084;
	add.f32 	%f807, %f806, %f1085;
	selp.f32 	%f1085, %f807, %f1085, %p50;
	div.rn.f32 	%f808, %f1067, %f1072;
	setp.leu.f32 	%p52, %f808, 0fBF800000;
	min.f32 	%f809, %f808, 0f3F800000;
	selp.f32 	%f1083, 0fBF800000, %f809, %p52;
	abs.f32 	%f810, %f1083;
	add.f32 	%f811, %f810, %f1086;
	selp.f32 	%f1086, %f811, %f1086, %p50;
	div.rn.f32 	%f812, %f1068, %f1073;
	setp.leu.f32 	%p53, %f812, 0fC3480000;
	setp.lt.f32 	%p54, %f812, 0f43480000;
	selp.f32 	%f813, 0fC2C80000, 0f42C80000, %p54;
	selp.f32 	%f814, 0fC2C80000, %f813, %p53;
	mul.f32 	%f815, %f812, 0f3F000000;
	selp.f32 	%f816, %f815, %f814, %p54;
	selp.f32 	%f1082, %f814, %f816, %p53;
	abs.f32 	%f817, %f1082;
	add.f32 	%f818, %f817, %f1087;
	selp.f32 	%f1087, %f818, %f1087, %p50;
	div.rn.f32 	%f819, %f1070, %f1075;
	setp.leu.f32 	%p55, %f819, 0fC1200000;
	min.f32 	%f820, %f819, 0f41200000;
	selp.f32 	%f1081, 0fC1200000, %f820, %p55;
	abs.f32 	%f821, %f1081;
	add.f32 	%f822, %f821, %f1088;
	selp.f32 	%f1088, %f822, %f1088, %p50;
	div.rn.f32 	%f823, %f1069, %f1074;
	setp.leu.f32 	%p56, %f823, 0fBDCCCCCD;
	min.f32 	%f824, %f823, 0f3DCCCCCD;
	selp.f32 	%f1080, 0fBDCCCCCD, %f824, %p56;
	@%p49 bra 	$L__BB1_69;
	abs.f32 	%f825, %f1080;
	add.f32 	%f1089, %f825, %f1089;
	bra.uni 	$L__BB1_69;
$L__BB1_52:
	setp.lt.s32 	%p59, %r185, 1;
	mov.f32 	%f1097, 0f00000000;
	@%p59 bra 	$L__BB1_73;
	sqrt.rn.f32 	%f94, %f52;
	neg.s32 	%r34, %r185;
	mov.b32 	%r190, 0;
	mov.f32 	%f1097, 0f00000000;
$L__BB1_54:
	cvt.rn.f32.u32 	%f832, %r190;
	sub.f32 	%f833, %f832, %f1038;
	add.f32 	%f834, %f833, 0f3F000000;
	mul.f32 	%f229, %f94, %f834;
	abs.f32 	%f230, %f229;
	setp.ge.f32 	%p60, %f230, 0f3F8060FE;
	mul.f32 	%f835, %f229, %f229;
	selp.f32 	%f836, %f230, %f835, %p60;
	selp.f32 	%f837, 0f38EB4C3A, 0f38B1E96A, %p60;
	selp.f32 	%f838, 0fBAAE005B, 0fBA574D20, %p60;
	fma.rn.f32 	%f839, %f837, %f836, %f838;
	selp.f32 	%f840, 0f3C09919F, 0f3BAAD5EA, %p60;
	fma.rn.f32 	%f841, %f839, %f836, %f840;
	selp.f32 	%f842, 0fBD24D99A, 0fBCDC1BE7, %p60;
	fma.rn.f32 	%f843, %f841, %f836, %f842;
	selp.f32 	%f844, 0f3E235519, 0f3DE718AF, %p60;
	fma.rn.f32 	%f845, %f843, %f836, %f844;
	selp.f32 	%f846, 0f3F69B4F9, 0fBEC093AC, %p60;
	fma.rn.f32 	%f847, %f845, %f836, %f846;
	selp.f32 	%f848, 0f3F210A14, 0f3E0375D3, %p60;
	fma.rn.f32 	%f849, %f847, %f836, %f848;
	neg.f32 	%f850, %f836;
	selp.f32 	%f851, %f850, %f229, %p60;
	fma.rn.f32 	%f231, %f849, %f851, %f851;
	add.f32 	%f852, %f833, 0fBF000000;
	mul.f32 	%f232, %f94, %f852;
	abs.f32 	%f233, %f232;
	setp.ge.f32 	%p61, %f233, 0f3F8060FE;
	mul.f32 	%f853, %f232, %f232;
	selp.f32 	%f854, %f233, %f853, %p61;
	selp.f32 	%f855, 0f38EB4C3A, 0f38B1E96A, %p61;
	selp.f32 	%f856, 0fBAAE005B, 0fBA574D20, %p61;
	fma.rn.f32 	%f857, %f855, %f854, %f856;
	selp.f32 	%f858, 0f3C09919F, 0f3BAAD5EA, %p61;
	fma.rn.f32 	%f859, %f857, %f854, %f858;
	selp.f32 	%f860, 0fBD24D99A, 0fBCDC1BE7, %p61;
	fma.rn.f32 	%f861, %f859, %f854, %f860;
	selp.f32 	%f862, 0f3E235519, 0f3DE718AF, %p61;
	fma.rn.f32 	%f863, %f861, %f854, %f862;
	selp.f32 	%f864, 0f3F69B4F9, 0fBEC093AC, %p61;
	fma.rn.f32 	%f865, %f863, %f854, %f864;
	selp.f32 	%f866, 0f3F210A14, 0f3E0375D3, %p61;
	fma.rn.f32 	%f867, %f865, %f854, %f866;
	neg.f32 	%f868, %f854;
	selp.f32 	%f869, %f868, %f232, %p61;
	fma.rn.f32 	%f234, %f867, %f869, %f869;
	mov.b32 	%r193, 0;
	mov.u32 	%r191, %r190;
	mov.u32 	%r192, %r34;
$L__BB1_55:
	setp.ltu.f32 	%p62, %f230, 0f3F8060FE;
	mov.f32 	%f1093, %f231;
	@%p62 bra 	$L__BB1_57;
	ex2.approx.ftz.f32 	%f870, %f231;
	mov.f32 	%f871, 0f3F800000;
	sub.f32 	%f872, %f871, %f870;
	copysign.f32 	%f1093, %f229, %f872;
$L__BB1_57:
	setp.ltu.f32 	%p63, %f233, 0f3F8060FE;
	mov.f32 	%f1094, %f234;
	@%p63 bra 	$L__BB1_59;
	ex2.approx.ftz.f32 	%f873, %f234;
	mov.f32 	%f874, 0f3F800000;
	sub.f32 	%f875, %f874, %f873;
	copysign.f32 	%f1094, %f232, %f875;
$L__BB1_59:
	sub.f32 	%f241, %f1093, %f1094;
	cvt.rn.f32.u32 	%f876, %r193;
	sub.f32 	%f242, %f876, %f1037;
	add.f32 	%f877, %f242, 0f3F000000;
	mul.f32 	%f243, %f94, %f877;
	abs.f32 	%f878, %f243;
	setp.ltu.f32 	%p64, %f878, 0f3F8060FE;
	setp.ge.f32 	%p65, %f878, 0f3F8060FE;
	mul.f32 	%f879, %f243, %f243;
	selp.f32 	%f880, %f878, %f879, %p65;
	selp.f32 	%f881, 0f38EB4C3A, 0f38B1E96A, %p65;
	selp.f32 	%f882, 0fBAAE005B, 0fBA574D20, %p65;
	fma.rn.f32 	%f883, %f881, %f880, %f882;
	selp.f32 	%f884, 0f3C09919F, 0f3BAAD5EA, %p65;
	fma.rn.f32 	%f885, %f883, %f880, %f884;
	selp.f32 	%f886, 0fBD24D99A, 0fBCDC1BE7, %p65;
	fma.rn.f32 	%f887, %f885, %f880, %f886;
	selp.f32 	%f888, 0f3E235519, 0f3DE718AF, %p65;
	fma.rn.f32 	%f889, %f887, %f880, %f888;
	selp.f32 	%f890, 0f3F69B4F9, 0fBEC093AC, %p65;
	fma.rn.f32 	%f891, %f889, %f880, %f890;
	selp.f32 	%f892, 0f3F210A14, 0f3E0375D3, %p65;
	fma.rn.f32 	%f893, %f891, %f880, %f892;
	neg.f32 	%f894, %f880;
	selp.f32 	%f895, %f894, %f243, %p65;
	fma.rn.f32 	%f1095, %f893, %f895, %f895;
	@%p64 bra 	$L__BB1_61;
	ex2.approx.ftz.f32 	%f896, %f1095;
	mov.f32 	%f897, 0f3F800000;
	sub.f32 	%f898, %f897, %f896;
	copysign.f32 	%f1095, %f243, %f898;
$L__BB1_61:
	add.f32 	%f899, %f242, 0fBF000000;
	mul.f32 	%f247, %f94, %f899;
	abs.f32 	%f900, %f247;
	setp.ltu.f32 	%p66, %f900, 0f3F8060FE;
	setp.ge.f32 	%p67, %f900, 0f3F8060FE;
	mul.f32 	%f901, %f247, %f247;
	selp.f32 	%f902, %f900, %f901, %p67;
	selp.f32 	%f903, 0f38EB4C3A, 0f38B1E96A, %p67;
	selp.f32 	%f904, 0fBAAE005B, 0fBA574D20, %p67;
	fma.rn.f32 	%f905, %f903, %f902, %f904;
	selp.f32 	%f906, 0f3C09919F, 0f3BAAD5EA, %p67;
	fma.rn.f32 	%f907, %f905, %f902, %f906;
	selp.f32 	%f908, 0fBD24D99A, 0fBCDC1BE7, %p67;
	fma.rn.f32 	%f909, %f907, %f902, %f908;
	selp.f32 	%f910, 0f3E235519, 0f3DE718AF, %p67;
	fma.rn.f32 	%f911, %f909, %f902, %f910;
	selp.f32 	%f912, 0f3F69B4F9, 0fBEC093AC, %p67;
	fma.rn.f32 	%f913, %f911, %f902, %f912;
	selp.f32 	%f914, 0f3F210A14, 0f3E0375D3, %p67;
	fma.rn.f32 	%f915, %f913, %f902, %f914;
	neg.f32 	%f916, %f902;
	selp.f32 	%f917, %f916, %f247, %p67;
	fma.rn.f32 	%f1096, %f915, %f917, %f917;
	@%p66 bra 	$L__BB1_63;
	ex2.approx.ftz.f32 	%f918, %f1096;
	mov.f32 	%f919, 0f3F800000;
	sub.f32 	%f920, %f919, %f918;
	copysign.f32 	%f1096, %f247, %f920;
$L__BB1_63:
	sub.f32 	%f921, %f1095, %f1096;
	mul.f32 	%f922, %f921, 0f3F000000;
	mul.f32 	%f923, %f241, 0f3F000000;
	mul.f32 	%f924, %f923, %f1036;
	fma.rn.f32 	%f251, %f922, %f924, %f1004;
	mul.wide.u32 	%rd44, %r191, 4;
	add.s64 	%rd45, %rd1, %rd44;
	ld.global.f32 	%f252, [%rd45];
	setp.leu.f32 	%p68, %f251, 0f00000000;
	@%p68 bra 	$L__BB1_71;
	setp.leu.f32 	%p69, %f252, 0f00000000;
	@%p69 bra 	$L__BB1_70;
	setp.lt.f32 	%p70, %f251, 0f00800000;
	mul.f32 	%f925, %f251, 0f4B000000;
	selp.f32 	%f926, %f925, %f251, %p70;
	selp.f32 	%f927, 0fC1B80000, 0f00000000, %p70;
	mov.b32 	%r161, %f926;
	add.s32 	%r162, %r161, -1059760811;
	and.b32  	%r163, %r162, -8388608;
	sub.s32 	%r164, %r161, %r163;
	mov.b32 	%f928, %r164;
	cvt.rn.f32.s32 	%f929, %r163;
	fma.rn.f32 	%f930, %f929, 0f34000000, %f927;
	add.f32 	%f931, %f928, 0fBF800000;
	fma.rn.f32 	%f932, %f931, 0fBE055027, 0f3E1039F6;
	fma.rn.f32 	%f933, %f932, %f931, 0fBDF8CDCC;
	fma.rn.f32 	%f934, %f933, %f931, 0f3E0F2955;
	fma.rn.f32 	%f935, %f934, %f931, 0fBE2AD8B9;
	fma.rn.f32 	%f936, %f935, %f931, 0f3E4CED0B;
	fma.rn.f32 	%f937, %f936, %f931, 0fBE7FFF22;
	fma.rn.f32 	%f938, %f937, %f931, 0f3EAAAA78;
	fma.rn.f32 	%f939, %f938, %f931, 0fBF000000;
	mul.f32 	%f940, %f931, %f939;
	fma.rn.f32 	%f941, %f940, %f931, %f931;
	fma.rn.f32 	%f942, %f930, 0f3F317218, %f941;
	setp.gt.u32 	%p71, %r161, 2139095039;
	fma.rn.f32 	%f943, %f926, 0f7F800000, 0f7F800000;
	selp.f32 	%f944, %f943, %f942, %p71;
	setp.eq.f32 	%p72, %f926, 0f00000000;
	selp.f32 	%f945, 0fFF800000, %f944, %p72;
	mul.f32 	%f946, %f252, %f945;
	sub.f32 	%f947, %f946, %f251;
	setp.lt.f32 	%p73, %f252, 0f00800000;
	mul.f32 	%f948, %f252, 0f4B000000;
	selp.f32 	%f949, %f948, %f252, %p73;
	selp.f32 	%f950, 0fC1B80000, 0f00000000, %p73;
	mov.b32 	%r165, %f949;
	add.s32 	%r166, %r165, -1059760811;
	and.b32  	%r167, %r166, -8388608;
	sub.s32 	%r168, %r165, %r167;
	mov.b32 	%f951, %r168;
	cvt.rn.f32.s32 	%f952, %r167;
	fma.rn.f32 	%f953, %f952, 0f34000000, %f950;
	add.f32 	%f954, %f951, 0fBF800000;
	fma.rn.f32 	%f955, %f954, 0fBE055027, 0f3E1039F6;
	fma.rn.f32 	%f956, %f955, %f954, 0fBDF8CDCC;
	fma.rn.f32 	%f957, %f956, %f954, 0f3E0F2955;
	fma.rn.f32 	%f958, %f957, %f954, 0fBE2AD8B9;
	fma.rn.f32 	%f959, %f958, %f954, 0f3E4CED0B;
	fma.rn.f32 	%f960, %f959, %f954, 0fBE7FFF22;
	fma.rn.f32 	%f961, %f960, %f954, 0f3EAAAA78;
	fma.rn.f32 	%f962, %f961, %f954, 0fBF000000;
	mul.f32 	%f963, %f954, %f962;
	fma.rn.f32 	%f964, %f963, %f954, %f954;
	fma.rn.f32 	%f965, %f953, 0f3F317218, %f964;
	setp.gt.u32 	%p74, %r165, 2139095039;
	fma.rn.f32 	%f966, %f949, 0f7F800000, 0f7F800000;
	selp.f32 	%f967, %f966, %f965, %p74;
	setp.eq.f32 	%p75, %f949, 0f00000000;
	selp.f32 	%f968, 0fFF800000, %f967, %p75;
	mul.f32 	%f969, %f252, %f968;
	sub.f32 	%f970, %f947, %f969;
	add.f32 	%f971, %f252, %f970;
	add.f32 	%f1097, %f1097, %f971;
	bra.uni 	$L__BB1_71;
$L__BB1_66:
	setp.le.s32 	%p38, %r184, %r33;
	@%p38 bra 	$L__BB1_68;
	div.rn.f32 	%f789, %f1066, %f1071;
	setp.leu.f32 	%p44, %f789, 0fBF800000;
	min.f32 	%f790, %f789, 0f3F800000;
	selp.f32 	%f1084, 0fBF800000, %f790, %p44;
	abs.f32 	%f791, %f1084;
	add.f32 	%f1085, %f791, %f1085;
	div.rn.f32 	%f792, %f1067, %f1072;
	setp.leu.f32 	%p45, %f792, 0fBF800000;
	min.f32 	%f793, %f792, 0f3F800000;
	selp.f32 	%f1083, 0fBF800000, %f793, %p45;
	abs.f32 	%f794, %f1083;
	add.f32 	%f1086, %f794, %f1086;
	div.rn.f32 	%f795, %f1068, %f1073;
	setp.leu.f32 	%p46, %f795, 0fC3480000;
	min.f32 	%f796, %f795, 0f43480000;
	selp.f32 	%f1082, 0fC3480000, %f796, %p46;
	abs.f32 	%f797, %f1082;
	add.f32 	%f1087, %f797, %f1087;
	div.rn.f32 	%f798, %f1070, %f1075;
	setp.leu.f32 	%p47, %f798, 0fC1200000;
	min.f32 	%f799, %f798, 0f41200000;
	selp.f32 	%f1081, 0fC1200000, %f799, %p47;
	abs.f32 	%f800, %f1081;
	add.f32 	%f1088, %f800, %f1088;
	div.rn.f32 	%f801, %f1069, %f1074;
	setp.leu.f32 	%p48, %f801, 0fBDCCCCCD;
	min.f32 	%f802, %f801, 0f3DCCCCCD;
	selp.f32 	%f1080, 0fBDCCCCCD, %f802, %p48;
	abs.f32 	%f803, %f1080;
	add.f32 	%f1089, %f803, %f1089;
	bra.uni 	$L__BB1_69;
$L__BB1_68:
	div.rn.f32 	%f779, %f1066, %f1071;
	setp.leu.f32 	%p39, %f779, 0fBF800000;
	min.f32 	%f780, %f779, 0f3F800000;
	selp.f32 	%f1084, 0fBF800000, %f780, %p39;
	div.rn.f32 	%f781, %f1067, %f1072;
	setp.leu.f32 	%p40, %f781, 0fBF800000;
	min.f32 	%f782, %f781, 0f3F800000;
	selp.f32 	%f1083, 0fBF800000, %f782, %p40;
	div.rn.f32 	%f783, %f1068, %f1073;
	setp.leu.f32 	%p41, %f783, 0fC3480000;
	min.f32 	%f784, %f783, 0f43480000;
	selp.f32 	%f1082, 0fC3480000, %f784, %p41;
	div.rn.f32 	%f785, %f1070, %f1075;
	setp.leu.f32 	%p42, %f785, 0fC1200000;
	min.f32 	%f786, %f785, 0f41200000;
	selp.f32 	%f1081, 0fC1200000, %f786, %p42;
	div.rn.f32 	%f787, %f1069, %f1074;
	setp.leu.f32 	%p43, %f787, 0fBDCCCCCD;
	min.f32 	%f788, %f787, 0f3DCCCCCD;
	selp.f32 	%f1080, 0fBDCCCCCD, %f788, %p43;
$L__BB1_69:
	sub.f32 	%f1038, %f1038, %f1084;
	sub.f32 	%f1037, %f1037, %f1083;
	sub.f32 	%f826, %f1036, %f1082;
	sub.f32 	%f827, %f1004, %f1081;
	sub.f32 	%f828, %f1034, %f1080;
	max.f32 	%f1036, %f826, 0f3F800000;
	max.f32 	%f1004, %f827, 0f3A83126F;
	max.f32 	%f829, %f828, 0f3F000000;
	setp.lt.f32 	%p57, %f829, %f83;
	selp.f32 	%f1034, %f829, %f83, %p57;
	add.s32 	%r184, %r184, 1;
	setp.eq.s32 	%p58, %r184, %r53;
	@%p58 bra 	$L__BB1_52;
	bra.uni 	$L__BB1_34;
$L__BB1_70:
	sub.f32 	%f1097, %f1097, %f251;
$L__BB1_71:
	add.s32 	%r193, %r193, 1;
	add.s32 	%r192, %r192, 1;
	setp.ne.s32 	%p76, %r192, 0;
	add.s32 	%r191, %r191, %r185;
	@%p76 bra 	$L__BB1_55;
	add.s32 	%r190, %r190, 1;
	setp.eq.s32 	%p77, %r190, %r185;
	@%p77 bra 	$L__BB1_73;
	bra.uni 	$L__BB1_54;
$L__BB1_73:
	ld.param.u64 	%rd67, [kernel_MLEFit_sigma_param_6];
	ld.param.u64 	%rd66, [kernel_MLEFit_sigma_param_5];
	ld.param.u64 	%rd65, [kernel_MLEFit_sigma_param_4];
	cvta.to.global.u64 	%rd46, %rd65;
	cvta.to.global.u64 	%rd47, %rd66;
	mul.wide.u32 	%rd48, %r1, 4;
	add.s64 	%rd49, %rd46, %rd48;
	st.global.f32 	[%rd49], %f1038;
	add.s32 	%r169, %r1, %r54;
	mul.wide.u32 	%rd50, %r169, 4;
	add.s64 	%rd51, %rd46, %rd50;
	st.global.f32 	[%rd51], %f1037;
	add.s32 	%r170, %r169, %r54;
	mul.wide.u32 	%rd52, %r170, 4;
	add.s64 	%rd53, %rd46, %rd52;
	st.global.f32 	[%rd53], %f1036;
	add.s32 	%r171, %r170, %r54;
	mul.wide.u32 	%rd54, %r171, 4;
	add.s64 	%rd55, %rd46, %rd54;
	st.global.f32 	[%rd55], %f1004;
	add.s32 	%r172, %r171, %r54;
	mul.wide.u32 	%rd56, %r172, 4;
	add.s64 	%rd57, %rd46, %rd56;
	st.global.f32 	[%rd57], %f1034;
	add.s64 	%rd58, %rd47, %rd48;
	st.global.f32 	[%rd58], %f1085;
	add.s64 	%rd59, %rd47, %rd50;
	st.global.f32 	[%rd59], %f1086;
	add.s64 	%rd60, %rd47, %rd52;
	st.global.f32 	[%rd60], %f1087;
	add.s64 	%rd61, %rd47, %rd54;
	st.global.f32 	[%rd61], %f1088;
	add.s64 	%rd62, %rd47, %rd56;
	st.global.f32 	[%rd62], %f1089;
	cvta.to.global.u64 	%rd63, %rd67;
	add.s64 	%rd64, %rd63, %rd48;
	st.global.f32 	[%rd64], %f1097;
$L__BB1_74:
	ret;

}
	// .globl	kernel_MLEFit_sigmaxy
.visible .entry kernel_MLEFit_sigmaxy(
	.param .u64 .ptr .align 1 kernel_MLEFit_sigmaxy_param_0,
	.param .f32 kernel_MLEFit_sigmaxy_param_1,
	.param .u32 kernel_MLEFit_sigmaxy_param_2,
	.param .u32 kernel_MLEFit_sigmaxy_param_3,
	.param .u64 .ptr .align 1 kernel_MLEFit_sigmaxy_param_4,
	.param .u64 .ptr .align 1 kernel_MLEFit_sigmaxy_param_5,
	.param .u64 .ptr .align 1 kernel_MLEFit_sigmaxy_param_6,
	.param .u32 kernel_MLEFit_sigmaxy_param_7
)
{
	.reg .pred 	%p<75>;
	.reg .b32 	%r<193>;
	.reg .b32 	%f<1118>;
	.reg .b64 	%rd<71>;

	ld.param.u64 	%rd3, [kernel_MLEFit_sigmaxy_param_0];
	ld.param.f32 	%f1098, [kernel_MLEFit_sigmaxy_param_1];
	ld.param.u32 	%r49, [kernel_MLEFit_sigmaxy_param_2];
	ld.param.u32 	%r51, [kernel_MLEFit_sigmaxy_param_7];
	mov.u32 	%r52, %tid.x;
	mov.u32 	%r53, %ctaid.x;
	mov.u32 	%r54, %ntid.x;
	mad.lo.s32 	%r1, %r53, %r54, %r52;
	setp.ge.s32 	%p1, %r1, %r51;
	@%p1 bra 	$L__BB2_71;
	cvta.to.global.u64 	%rd7, %rd3;
	mul.lo.s32 	%r55, %r49, %r49;
	mul.lo.s32 	%r56, %r55, %r1;
	mul.wide.u32 	%rd8, %r56, 4;
	add.s64 	%rd1, %rd7, %rd8;
	setp.lt.s32 	%p2, %r49, 1;
	mov.f32 	%f1006, 0f00000000;
	mov.f32 	%f1007, %f1006;
	mov.f32 	%f1008, %f1006;
	@%p2 bra 	$L__BB2_17;
	and.b32  	%r2, %r49, 15;
	add.s32 	%r3, %r2, -1;
	and.b32  	%r4, %r49, 7;
	add.s32 	%r5, %r4, -1;
	and.b32  	%r6, %r49, 2147483632;
	and.b32  	%r7, %r49, 3;
	mov.f32 	%f1008, 0f00000000;
	mov.b32 	%r175, 0;
	mov.f32 	%f1007, %f1008;
	mov.f32 	%f1006, %f1008;
$L__BB2_3:
	setp.lt.u32 	%p3, %r49, 16;
	mul.lo.s32 	%r9, %r175, %r49;
	cvt.rn.f32.u32 	%f4, %r175;
	mov.b32 	%r178, 0;
	@%p3 bra 	$L__BB2_6;
	mov.b32 	%r176, 0;
$L__BB2_5:
	.pragma "nounroll";
	add.s32 	%r60, %r176, %r9;
	mul.wide.u32 	%rd9, %r60, 4;
	add.s64 	%rd10, %rd1, %rd9;
	ld.global.f32 	%f272, [%rd10];
	cvt.rn.f32.u32 	%f273, %r176;
	fma.rn.f32 	%f274, %f272, %f273, %f1006;
	fma.rn.f32 	%f275, %f272, %f4, %f1007;
	add.f32 	%f276, %f1008, %f272;
	add.s32 	%r61, %r176, 1;
	ld.global.f32 	%f277, [%rd10+4];
	cvt.rn.f32.u32 	%f278, %r61;
	fma.rn.f32 	%f279, %f277, %f278, %f274;
	fma.rn.f32 	%f280, %f277, %f4, %f275;
	add.f32 	%f281, %f276, %f277;
	add.s32 	%r62, %r176, 2;
	ld.global.f32 	%f282, [%rd10+8];
	cvt.rn.f32.u32 	%f283, %r62;
	fma.rn.f32 	%f284, %f282, %f283, %f279;
	fma.rn.f32 	%f285, %f282, %f4, %f280;
	add.f32 	%f286, %f281, %f282;
	add.s32 	%r63, %r176, 3;
	ld.global.f32 	%f287, [%rd10+12];
	cvt.rn.f32.u32 	%f288, %r63;
	fma.rn.f32 	%f289, %f287, %f288, %f284;
	fma.rn.f32 	%f290, %f287, %f4, %f285;
	add.f32 	%f291, %f286, %f287;
	add.s32 	%r64, %r176, 4;
	ld.global.f32 	%f292, [%rd10+16];
	cvt.rn.f32.u32 	%f293, %r64;
	fma.rn.f32 	%f294, %f292, %f293, %f289;
	fma.rn.f32 	%f295, %f292, %f4, %f290;
	add.f32 	%f296, %f291, %f292;
	add.s32 	%r65, %r176, 5;
	ld.global.f32 	%f297, [%rd10+20];
	cvt.rn.f32.u32 	%f298, %r65;
	fma.rn.f32 	%f299, %f297, %f298, %f294;
	fma.rn.f32 	%f300, %f297, %f4, %f295;
	add.f32 	%f301, %f296, %f297;
	add.s32 	%r66, %r176, 6;
	ld.global.f32 	%f302, [%rd10+24];
	cvt.rn.f32.u32 	%f303, %r66;
	fma.rn.f32 	%f304, %f302, %f303, %f299;
	fma.rn.f32 	%f305, %f302, %f4, %f300;
	add.f32 	%f306, %f301, %f302;
	add.s32 	%r67, %r176, 7;
	ld.global.f32 	%f307, [%rd10+28];
	cvt.rn.f32.u32 	%f308, %r67;
	fma.rn.f32 	%f309, %f307, %f308, %f304;
	fma.rn.f32 	%f310, %f307, %f4, %f305;
	add.f32 	%f311, %f306, %f307;
	add.s32 	%r68, %r176, 8;
	ld.global.f32 	%f312, [%rd10+32];
	cvt.rn.f32.u32 	%f313, %r68;
	fma.rn.f32 	%f314, %f312, %f313, %f309;
	fma.rn.f32 	%f315, %f312, %f4, %f310;
	add.f32 	%f316, %f311, %f312;
	add.s32 	%r69, %r176, 9;
	ld.global.f32 	%f317, [%rd10+36];
	cvt.rn.f32.u32 	%f318, %r69;
	fma.rn.f32 	%f319, %f317, %f318, %f314;
	fma.rn.f32 	%f320, %f317, %f4, %f315;
	add.f32 	%f321, %f316, %f317;
	add.s32 	%r70, %r176, 10;
	ld.global.f32 	%f322, [%rd10+40];
	cvt.rn.f32.u32 	%f323, %r70;
	fma.rn.f32 	%f324, %f322, %f323, %f319;
	fma.rn.f32 	%f325, %f322, %f4, %f320;
	add.f32 	%f326, %f321, %f322;
	add.s32 	%r71, %r176, 11;
	ld.global.f32 	%f327, [%rd10+44];
	cvt.rn.f32.u32 	%f328, %r71;
	fma.rn.f32 	%f329, %f327, %f328, %f324;
	fma.rn.f32 	%f330, %f327, %f4, %f325;
	add.f32 	%f331, %f326, %f327;
	add.s32 	%r72, %r176, 12;
	ld.global.f32 	%f332, [%rd10+48];
	cvt.rn.f32.u32 	%f333, %r72;
	fma.rn.f32 	%f334, %f332, %f333, %f329;
	fma.rn.f32 	%f335, %f332, %f4, %f330;
	add.f32 	%f336, %f331, %f332;
	add.s32 	%r73, %r176, 13;
	ld.global.f32 	%f337, [%rd10+52];
	cvt.rn.f32.u32 	%f338, %r73;
	fma.rn.f32 	%f339, %f337, %f338, %f334;
	fma.rn.f32 	%f340, %f337, %f4, %f335;
	add.f32 	%f341, %f336, %f337;
	add.s32 	%r74, %r176, 14;
	ld.global.f32 	%f342, [%rd10+56];
	cvt.rn.f32.u32 	%f343, %r74;
	fma.rn.f32 	%f344, %f342, %f343, %f339;
	fma.rn.f32 	%f345, %f342, %f4, %f340;
	add.f32 	%f346, %f341, %f342;
	add.s32 	%r75, %r176, 15;
	ld.global.f32 	%f347, [%rd10+60];
	cvt.rn.f32.u32 	%f348, %r75;
	fma.rn.f32 	%f1006, %f347, %f348, %f344;
	fma.rn.f32 	%f1007, %f347, %f4, %f345;
	add.f32 	%f1008, %f346, %f347;
	add.s32 	%r176, %r176, 16;
	setp.ne.s32 	%p4, %r176, %r6;
	mov.u32 	%r178, %r6;
	@%p4 bra 	$L__BB2_5;
$L__BB2_6:
	setp.eq.s32 	%p5, %r2, 0;
	@%p5 bra 	$L__BB2_16;
	setp.lt.u32 	%p6, %r3, 7;
	@%p6 bra 	$L__BB2_9;
	add.s32 	%r76, %r178, %r9;
	mul.wide.u32 	%rd11, %r76, 4;
	add.s64 	%rd12, %rd1, %rd11;
	ld.global.f32 	%f350, [%rd12];
	cvt.rn.f32.u32 	%f351, %r178;
	fma.rn.f32 	%f352, %f350, %f351, %f1006;
	fma.rn.f32 	%f353, %f350, %f4, %f1007;
	add.f32 	%f354, %f1008, %f350;
	add.s32 	%r77, %r178, 1;
	cvt.u64.u32 	%rd13, %r9;
	cvt.u64.u32 	%rd14, %r178;
	add.s64 	%rd15, %rd14, %rd13;
	shl.b64 	%rd16, %rd15, 2;
	add.s64 	%rd17, %rd1, %rd16;
	ld.global.f32 	%f355, [%rd17+4];
	cvt.rn.f32.u32 	%f356, %r77;
	fma.rn.f32 	%f357, %f355, %f356, %f352;
	fma.rn.f32 	%f358, %f355, %f4, %f353;
	add.f32 	%f359, %f354, %f355;
	add.s32 	%r78, %r178, 2;
	ld.global.f32 	%f360, [%rd17+8];
	cvt.rn.f32.u32 	%f361, %r78;
	fma.rn.f32 	%f362, %f360, %f361, %f357;
	fma.rn.f32 	%f363, %f360, %f4, %f358;
	add.f32 	%f364, %f359, %f360;
	add.s32 	%r79, %r178, 3;
	ld.global.f32 	%f365, [%rd17+12];
	cvt.rn.f32.u32 	%f366, %r79;
	fma.rn.f32 	%f367, %f365, %f366, %f362;
	fma.rn.f32 	%f368, %f365, %f4, %f363;
	add.f32 	%f369, %f364, %f365;
	add.s32 	%r80, %r178, 4;
	ld.global.f32 	%f370, [%rd17+16];
	cvt.rn.f32.u32 	%f371, %r80;
	fma.rn.f32 	%f372, %f370, %f371, %f367;
	fma.rn.f32 	%f373, %f370, %f4, %f368;
	add.f32 	%f374, %f369, %f370;
	add.s32 	%r81, %r178, 5;
	ld.global.f32 	%f375, [%rd17+20];
	cvt.rn.f32.u32 	%f376, %r81;
	fma.rn.f32 	%f377, %f375, %f376, %f372;
	fma.rn.f32 	%f378, %f375, %f4, %f373;
	add.f32 	%f379, %f374, %f375;
	add.s32 	%r82, %r178, 6;
	ld.global.f32 	%f380, [%rd17+24];
	cvt.rn.f32.u32 	%f381, %r82;
	fma.rn.f32 	%f382, %f380, %f381, %f377;
	fma.rn.f32 	%f383, %f380, %f4, %f378;
	add.f32 	%f384, %f379, %f380;
	add.s32 	%r83, %r178, 7;
	ld.global.f32 	%f385, [%rd17+28];
	cvt.rn.f32.u32 	%f386, %r83;
	fma.rn.f32 	%f1006, %f385, %f386, %f382;
	fma.rn.f32 	%f1007, %f385, %f4, %f383;
	add.f32 	%f1008, %f384, %f385;
	add.s32 	%r178, %r178, 8;
$L__BB2_9:
	setp.eq.s32 	%p7, %r4, 0;
	@%p7 bra 	$L__BB2_16;
	setp.lt.u32 	%p8, %r5, 3;
	@%p8 bra 	$L__BB2_12;
	add.s32 	%r84, %r178, %r9;
	mul.wide.u32 	%rd18, %r84, 4;
	add.s64 	%rd19, %rd1, %rd18;
	ld.global.f32 	%f388, [%rd19];
	cvt.rn.f32.u32 	%f389, %r178;
	fma.rn.f32 	%f390, %f388, %f389, %f1006;
	fma.rn.f32 	%f391, %f388, %f4, %f1007;
	add.f32 	%f392, %f1008, %f388;
	add.s32 	%r85, %r178, 1;
	cvt.u64.u32 	%rd20, %r9;
	cvt.u64.u32 	%rd21, %r178;
	add.s64 	%rd22, %rd21, %rd20;
	shl.b64 	%rd23, %rd22, 2;
	add.s64 	%rd24, %rd1, %rd23;
	ld.global.f32 	%f393, [%rd24+4];
	cvt.rn.f32.u32 	%f394, %r85;
	fma.rn.f32 	%f395, %f393, %f394, %f390;
	fma.rn.f32 	%f396, %f393, %f4, %f391;
	add.f32 	%f397, %f392, %f393;
	add.s32 	%r86, %r178, 2;
	ld.global.f32 	%f398, [%rd24+8];
	cvt.rn.f32.u32 	%f399, %r86;
	fma.rn.f32 	%f400, %f398, %f399, %f395;
	fma.rn.f32 	%f401, %f398, %f4, %f396;
	add.f32 	%f402, %f397, %f398;
	add.s32 	%r87, %r178, 3;
	ld.global.f32 	%f403, [%rd24+12];
	cvt.rn.f32.u32 	%f404, %r87;
	fma.rn.f32 	%f1006, %f403, %f404, %f400;
	fma.rn.f32 	%f1007, %f403, %f4, %f401;
	add.f32 	%f1008, %f402, %f403;
	add.s32 	%r178, %r178, 4;
$L__BB2_12:
	setp.eq.s32 	%p9, %r7, 0;
	@%p9 bra 	$L__BB2_16;
	setp.eq.s32 	%p10, %r7, 1;
	add.s32 	%r88, %r178, %r9;
	mul.wide.u32 	%rd25, %r88, 4;
	add.s64 	%rd26, %rd1, %rd25;
	ld.global.f32 	%f405, [%rd26];
	cvt.rn.f32.u32 	%f406, %r178;
	fma.rn.f32 	%f1006, %f405, %f406, %f1006;
	fma.rn.f32 	%f1007, %f405, %f4, %f1007;
	add.f32 	%f1008, %f1008, %f405;
	@%p10 bra 	$L__BB2_16;
	setp.eq.s32 	%p11, %r7, 2;
	add.s32 	%r89, %r178, 1;
	cvt.u64.u32 	%rd27, %r9;
	cvt.u64.u32 	%rd28, %r178;
	add.s64 	%rd29, %rd28, %rd27;
	shl.b64 	%rd30, %rd29, 2;
	add.s64 	%rd2, %rd1, %rd30;
	ld.global.f32 	%f407, [%rd2+4];
	cvt.rn.f32.u32 	%f408, %r89;
	fma.rn.f32 	%f1006, %f407, %f408, %f1006;
	fma.rn.f32 	%f1007, %f407, %f4, %f1007;
	add.f32 	%f1008, %f1008, %f407;
	@%p11 bra 	$L__BB2_16;
	add.s32 	%r90, %r178, 2;
	ld.global.f32 	%f409, [%rd2+8];
	cvt.rn.f32.u32 	%f410, %r90;
	fma.rn.f32 	%f1006, %f409, %f410, %f1006;
	fma.rn.f32 	%f1007, %f409, %f4, %f1007;
	add.f32 	%f1008, %f1008, %f409;
$L__BB2_16:
	add.s32 	%r175, %r175, 1;
	setp.ne.s32 	%p12, %r175, %r49;
	@%p12 bra 	$L__BB2_3;
$L__BB2_17:
	setp.lt.s32 	%p13, %r49, 1;
	div.rn.f32 	%f1103, %f1006, %f1008;
	div.rn.f32 	%f1102, %f1007, %f1008;
	mov.f32 	%f413, 0f3F000000;
	div.rn.f32 	%f414, %f413, %f1098;
	div.rn.f32 	%f52, %f414, %f1098;
	mov.f32 	%f1015, 0f00000000;
	mov.f32 	%f1014, 0f51BA43B7;
	@%p13 bra 	$L__BB2_32;
	and.b32  	%r18, %r49, 3;
	and.b32  	%r19, %r49, 2147483644;
	and.b32  	%r20, %r49, 1;
	mov.f32 	%f1015, 0f00000000;
	mov.b32 	%r180, 0;
	mov.f32 	%f1014, 0f51BA43B7;
$L__BB2_19:
	mov.b32 	%r181, 0;
$L__BB2_20:
	mov.b32 	%r182, 0;
	mov.f32 	%f1029, 0f00000000;
	mov.f32 	%f1028, %f1029;
$L__BB2_21:
	setp.lt.u32 	%p14, %r49, 4;
	sub.s32 	%r95, %r180, %r182;
	sub.s32 	%r96, %r182, %r180;
	mul.lo.s32 	%r97, %r95, %r96;
	cvt.rn.f32.s32 	%f419, %r97;
	mul.f32 	%f420, %f52, %f419;
	fma.rn.f32 	%f421, %f420, 0f3BBB989D, 0f3F000000;
	cvt.sat.f32.f32 	%f422, %f421;
	mov.f32 	%f423, 0f4B400001;
	mov.f32 	%f424, 0f437C0000;
	fma.rm.f32 	%f425, %f422, %f424, %f423;
	add.f32 	%f426, %f425, 0fCB40007F;
	neg.f32 	%f427, %f426;
	fma.rn.f32 	%f428, %f420, 0f3FB8AA3B, %f427;
	fma.rn.f32 	%f429, %f420, 0f32A57060, %f428;
	mov.b32 	%r98, %f425;
	shl.b32 	%r99, %r98, 23;
	mov.b32 	%f430, %r99;
	ex2.approx.ftz.f32 	%f431, %f429;
	mul.f32 	%f59, %f431, %f430;
	mul.lo.s32 	%r24, %r182, %r49;
	mov.b32 	%r185, 0;
	@%p14 bra 	$L__BB2_24;
	mov.b32 	%r183, 0;
$L__BB2_23:
	.pragma "nounroll";
	sub.s32 	%r101, %r183, %r181;
	sub.s32 	%r102, %r181, %r183;
	mul.lo.s32 	%r103, %r101, %r102;
	cvt.rn.f32.s32 	%f432, %r103;
	mul.f32 	%f433, %f52, %f432;
	fma.rn.f32 	%f434, %f433, 0f3BBB989D, 0f3F000000;
	cvt.sat.f32.f32 	%f435, %f434;
	mov.f32 	%f436, 0f4B400001;
	mov.f32 	%f437, 0f437C0000;
	fma.rm.f32 	%f438, %f435, %f437, %f436;
	add.f32 	%f439, %f438, 0fCB40007F;
	neg.f32 	%f440, %f439;
	fma.rn.f32 	%f441, %f433, 0f3FB8AA3B, %f440;
	fma.rn.f32 	%f442, %f433, 0f32A57060, %f441;
	mov.b32 	%r104, %f438;
	shl.b32 	%r105, %r104, 23;
	mov.b32 	%f443, %r105;
	ex2.approx.ftz.f32 	%f444, %f442;
	mul.f32 	%f445, %f444, %f443;
	mul.f32 	%f446, %f59, %f445;
	add.s32 	%r106, %r183, %r24;
	mul.wide.u32 	%rd31, %r106, 4;
	add.s64 	%rd32, %rd1, %rd31;
	ld.global.f32 	%f447, [%rd32];
	fma.rn.f32 	%f448, %f447, %f446, %f1028;
	add.f32 	%f449, %f1029, %f446;
	add.s32 	%r107, %r183, 1;
	sub.s32 	%r108, %r107, %r181;
	sub.s32 	%r109, %r181, %r107;
	mul.lo.s32 	%r110, %r108, %r109;
	cvt.rn.f32.s32 	%f450, %r110;
	mul.f32 	%f451, %f52, %f450;
	fma.rn.f32 	%f452, %f451, 0f3BBB989D, 0f3F000000;
	cvt.sat.f32.f32 	%f453, %f452;
	fma.rm.f32 	%f454, %f453, %f437, %f436;
	add.f32 	%f455, %f454, 0fCB40007F;
	neg.f32 	%f456, %f455;
	fma.rn.f32 	%f457, %f451, 0f3FB8AA3B, %f456;
	fma.rn.f32 	%f458, %f451, 0f32A57060, %f457;
	mov.b32 	%r111, %f454;
	shl.b32 	%r112, %r111, 23;
	mov.b32 	%f459, %r112;
	ex2.approx.ftz.f32 	%f460, %f458;
	mul.f32 	%f461, %f460, %f459;
	mul.f32 	%f462, %f59, %f461;
	ld.global.f32 	%f463, [%rd32+4];
	fma.rn.f32 	%f464, %f463, %f462, %f448;
	add.f32 	%f465, %f449, %f462;
	add.s32 	%r113, %r183, 2;
	sub.s32 	%r114, %r113, %r181;
	sub.s32 	%r115, %r181, %r113;
	mul.lo.s32 	%r116, %r114, %r115;
	cvt.rn.f32.s32 	%f466, %r116;
	mul.f32 	%f467, %f52, %f466;
	fma.rn.f32 	%f468, %f467, 0f3BBB989D, 0f3F000000;
	cvt.sat.f32.f32 	%f469, %f468;
	fma.rm.f32 	%f470, %f469, %f437, %f436;
	add.f32 	%f471, %f470, 0fCB40007F;
	neg.f32 	%f472, %f471;
	fma.rn.f32 	%f473, %f467, 0f3FB8AA3B, %f472;
	fma.rn.f32 	%f474, %f467, 0f32A57060, %f473;
	mov.b32 	%r117, %f470;
	shl.b32 	%r118, %r117, 23;
	mov.b32 	%f475, %r118;
	ex2.approx.ftz.f32 	%f476, %f474;
	mul.f32 	%f477, %f476, %f475;
	mul.f32 	%f478, %f59, %f477;
	ld.global.f32 	%f479, [%rd32+8];
	fma.rn.f32 	%f480, %f479, %f478, %f464;
	add.f32 	%f481, %f465, %f478;
	add.s32 	%r119, %r183, 3;
	sub.s32 	%r120, %r119, %r181;
	sub.s32 	%r121, %r181, %r119;
	mul.lo.s32 	%r122, %r120, %r121;
	cvt.rn.f32.s32 	%f482, %r122;
	mul.f32 	%f483, %f52, %f482;
	fma.rn.f32 	%f484, %f483, 0f3BBB989D, 0f3F000000;
	cvt.sat.f32.f32 	%f485, %f484;
	fma.rm.f32 	%f486, %f485, %f437, %f436;
	add.f32 	%f487, %f486, 0fCB40007F;
	neg.f32 	%f488, %f487;
	fma.rn.f32 	%f489, %f483, 0f3FB8AA3B, %f488;
	fma.rn.f32 	%f490, %f483, 0f32A57060, %f489;
	mov.b32 	%r123, %f486;
	shl.b32 	%r124, %r123, 23;
	mov.b32 	%f491, %r124;
	ex2.approx.ftz.f32 	%f492, %f490;
	mul.f32 	%f493, %f492, %f491;
	mul.f32 	%f494, %f59, %f493;
	ld.global.f32 	%f495, [%rd32+12];
	fma.rn.f32 	%f1028, %f495, %f494, %f480;
	add.f32 	%f1029, %f481, %f494;
	add.s32 	%r183, %r183, 4;
	setp.ne.s32 	%p15, %r183, %r19;
	mov.u32 	%r185, %r19;
	@%p15 bra 	$L__BB2_23;
$L__BB2_24:
	setp.eq.s32 	%p16, %r18, 0;
	@%p16 bra 	$L__BB2_29;
	setp.eq.s32 	%p17, %r18, 1;
	@%p17 bra 	$L__BB2_27;
	sub.s32 	%r125, %r185, %r181;
	sub.s32 	%r126, %r181, %r185;
	mul.lo.s32 	%r127, %r125, %r126;
	cvt.rn.f32.s32 	%f497, %r127;
	mul.f32 	%f498, %f52, %f497;
	fma.rn.f32 	%f499, %f498, 0f3BBB989D, 0f3F000000;
	cvt.sat.f32.f32 	%f500, %f499;
	mov.f32 	%f501, 0f4B400001;
	mov.f32 	%f502, 0f437C0000;
	fma.rm.f32 	%f503, %f500, %f502, %f501;
	add.f32 	%f504, %f503, 0fCB40007F;
	neg.f32 	%f505, %f504;
	fma.rn.f32 	%f506, %f498, 0f3FB8AA3B, %f505;
	fma.rn.f32 	%f507, %f498, 0f32A57060, %f506;
	mov.b32 	%r128, %f503;
	shl.b32 	%r129, %r128, 23;
	mov.b32 	%f508, %r129;
	ex2.approx.ftz.f32 	%f509, %f507;
	mul.f32 	%f510, %f509, %f508;
	mul.f32 	%f511, %f59, %f510;
	add.s32 	%r130, %r185, %r24;
	mul.wide.u32 	%rd33, %r130, 4;
	add.s64 	%rd34, %rd1, %rd33;
	ld.global.f32 	%f512, [%rd34];
	fma.rn.f32 	%f513, %f512, %f511, %f1028;
	add.f32 	%f514, %f1029, %f511;
	add.s32 	%r131, %r185, 1;
	sub.s32 	%r132, %r131, %r181;
	sub.s32 	%r133, %r181, %r131;
	mul.lo.s32 	%r134, %r132, %r133;
	cvt.rn.f32.s32 	%f515, %r134;
	mul.f32 	%f516, %f52, %f515;
	fma.rn.f32 	%f517, %f516, 0f3BBB989D, 0f3F000000;
	cvt.sat.f32.f32 	%f518, %f517;
	fma.rm.f32 	%f519, %f518, %f502, %f501;
	add.f32 	%f520, %f519, 0fCB40007F;
	neg.f32 	%f521, %f520;
	fma.rn.f32 	%f522, %f516, 0f3FB8AA3B, %f521;
	fma.rn.f32 	%f523, %f516, 0f32A57060, %f522;
	mov.b32 	%r135, %f519;
	shl.b32 	%r136, %r135, 23;
	mov.b32 	%f524, %r136;
	ex2.approx.ftz.f32 	%f525, %f523;
	mul.f32 	%f526, %f525, %f524;
	mul.f32 	%f527, %f59, %f526;
	cvt.u64.u32 	%rd35, %r24;
	cvt.u64.u32 	%rd36, %r185;
	add.s64 	%rd37, %rd36, %rd35;
	shl.b64 	%rd38, %rd37, 2;
	add.s64 	%rd39, %rd1, %rd38;
	ld.global.f32 	%f528, [%rd39+4];
	fma.rn.f32 	%f1028, %f528, %f527, %f513;
	add.f32 	%f1029, %f514, %f527;
	add.s32 	%r185, %r185, 2;
$L__BB2_27:
	setp.eq.s32 	%p18, %r20, 0;
	@%p18 bra 	$L__BB2_29;
	sub.s32 	%r137, %r185, %r181;
	sub.s32 	%r138, %r181, %r185;
	mul.lo.s32 	%r139, %r137, %r138;
	cvt.rn.f32.s32 	%f529, %r139;
	mul.f32 	%f530, %f52, %f529;
	fma.rn.f32 	%f531, %f530, 0f3BBB989D, 0f3F000000;
	cvt.sat.f32.f32 	%f532, %f531;
	mov.f32 	%f533, 0f4B400001;
	mov.f32 	%f534, 0f437C0000;
	fma.rm.f32 	%f535, %f532, %f534, %f533;
	add.f32 	%f536, %f535, 0fCB40007F;
	neg.f32 	%f537, %f536;
	fma.rn.f32 	%f538, %f530, 0f3FB8AA3B, %f537;
	fma.rn.f32 	%f539, %f530, 0f32A57060, %f538;
	mov.b32 	%r140, %f535;
	shl.b32 	%r141, %r140, 23;
	mov.b32 	%f540, %r141;
	ex2.approx.ftz.f32 	%f541, %f539;
	mul.f32 	%f542, %f541, %f540;
	mul.f32 	%f543, %f59, %f542;
	add.s32 	%r142, %r185, %r24;
	mul.wide.u32 	%rd40, %r142, 4;
	add.s64 	%rd41, %rd1, %rd40;
	ld.global.f32 	%f544, [%rd41];
	fma.rn.f32 	%f1028, %f544, %f543, %f1028;
	add.f32 	%f1029, %f1029, %f543;
$L__BB2_29:
	add.s32 	%r182, %r182, 1;
	setp.ne.s32 	%p19, %r182, %r49;
	@%p19 bra 	$L__BB2_21;
	div.rn.f32 	%f545, %f1028, %f1029;
	setp.gt.f32 	%p20, %f1015, %f545;
	selp.f32 	%f1015, %f1015, %f545, %p20;
	setp.lt.f32 	%p21, %f1014, %f545;
	selp.f32 	%f1014, %f1014, %f545, %p21;
	add.s32 	%r181, %r181, 1;
	setp.ne.s32 	%p22, %r181, %r49;
	@%p22 bra 	$L__BB2_20;
	add.s32 	%r180, %r180, 1;
	setp.ne.s32 	%p23, %r180, %r49;
	@%p23 bra 	$L__BB2_19;
$L__BB2_32:
	ld.param.u32 	%r171, [kernel_MLEFit_sigmaxy_param_3];
	sub.f32 	%f547, %f1015, %f1014;
	add.f32 	%f548, %f547, %f547;
	mul.f32 	%f549, %f548, 0f40490FDB;
	mul.f32 	%f550, %f1098, %f549;
	mul.f32 	%f551, %f1098, %f550;
	setp.lt.f32 	%p24, %f551, 0f00000000;
	selp.f32 	%f1101, 0f00000000, %f551, %p24;
	setp.lt.s32 	%p25, %r171, 1;
	mov.f32 	%f1038, 0f00000000;
	mov.f32 	%f1099, %f1098;
	mov.f32 	%f1039, %f1038;
	mov.f32 	%f1040, %f1038;
	mov.f32 	%f1041, %f1038;
	mov.f32 	%f1042, %f1038;
	mov.f32 	%f1043, %f1038;
	@%p25 bra 	$L__BB2_53;
	div.rn.f32 	%f83, %f1098, 0f41A00000;
	mov.b32 	%r186, 0;
	mov.f32 	%f1038, 0f00000000;
	mov.f32 	%f1099, %f1098;
$L__BB2_34:
	setp.lt.s32 	%p26, %r49, 1;
	mov.f32 	%f1070, 0f00000000;
	mov.f32 	%f1071, %f1070;
	mov.f32 	%f1072, %f1070;
	mov.f32 	%f1073, %f1070;
	mov.f32 	%f1074, %f1070;
	mov.f32 	%f1075, %f1070;
	mov.f32 	%f1076, %f1070;
	mov.f32 	%f1077, %f1070;
	mov.f32 	%f1078, %f1070;
	mov.f32 	%f1079, %f1070;
	mov.f32 	%f1080, %f1070;
	mov.f32 	%f1081, %f1070;
	@%p26 bra 	$L__BB2_49;
	mov.f32 	%f555, 0f3F000000;
	div.rn.f32 	%f556, %f555, %f1098;
	div.rn.f32 	%f557, %f556, %f1098;
	sqrt.rn.f32 	%f96, %f557;
	div.rn.f32 	%f558, %f555, %f1099;
	div.rn.f32 	%f559, %f558, %f1099;
	sqrt.rn.f32 	%f97, %f559;
	div.rn.f32 	%f560, %f1101, 0fC0206C99;
	div.rn.f32 	%f98, %f560, %f1099;
	mul.f32 	%f561, %f1099, %f1099;
	mul.f32 	%f562, %f1099, %f561;
	div.rn.f32 	%f99, %f560, %f562;
	div.rn.f32 	%f100, %f98, %f1099;
	mov.f32 	%f563, 0fC0000000;
	div.rn.f32 	%f101, %f563, %f1099;
	div.rn.f32 	%f564, %f1101, 0f40206C99;
	mul.f32 	%f565, %f1099, %f562;
	mul.f32 	%f566, %f1099, %f565;
	div.rn.f32 	%f102, %f564, %f566;
	div.rn.f32 	%f103, %f560, %f1098;
	mul.f32 	%f567, %f1098, %f1098;
	mul.f32 	%f568, %f1098, %f567;
	div.rn.f32 	%f104, %f560, %f568;
	div.rn.f32 	%f105, %f103, %f1098;
	div.rn.f32 	%f106, %f563, %f1098;
	mul.f32 	%f569, %f1098, %f568;
	mul.f32 	%f570, %f1098, %f569;
	div.rn.f32 	%f107, %f564, %f570;
	mov.b32 	%r187, 0;
	mov.f32 	%f1070, 0f00000000;
$L__BB2_36:
	cvt.rn.f32.u32 	%f144, %r187;
	sub.f32 	%f145, %f144, %f1102;
	add.f32 	%f146, %f145, 0f3F000000;
	mul.f32 	%f147, %f146, %f96;
	abs.f32 	%f571, %f147;
	setp.ltu.f32 	%p27, %f571, 0f3F8060FE;
	setp.ge.f32 	%p28, %f571, 0f3F8060FE;
	mul.f32 	%f572, %f147, %f147;
	selp.f32 	%f573, %f571, %f572, %p28;
	selp.f32 	%f574, 0f38EB4C3A, 0f38B1E96A, %p28;
	selp.f32 	%f575, 0fBAAE005B, 0fBA574D20, %p28;
	fma.rn.f32 	%f576, %f574, %f573, %f575;
	selp.f32 	%f577, 0f3C09919F, 0f3BAAD5EA, %p28;
	fma.rn.f32 	%f578, %f576, %f573, %f577;
	selp.f32 	%f579, 0fBD24D99A, 0fBCDC1BE7, %p28;
	fma.rn.f32 	%f580, %f578, %f573, %f579;
	selp.f32 	%f581, 0f3E235519, 0f3DE718AF, %p28;
	fma.rn.f32 	%f582, %f580, %f573, %f581;
	selp.f32 	%f583, 0f3F69B4F9, 0fBEC093AC, %p28;
	fma.rn.f32 	%f584, %f582, %f573, %f583;
	selp.f32 	%f585, 0f3F210A14, 0f3E0375D3, %p28;
	fma.rn.f32 	%f586, %f584, %f573, %f585;
	neg.f32 	%f587, %f573;
	selp.f32 	%f588, %f587, %f147, %p28;
	fma.rn.f32 	%f1068, %f586, %f588, %f588;
	@%p27 bra 	$L__BB2_38;
	ex2.approx.ftz.f32 	%f589, %f1068;
	mov.f32 	%f590, 0f3F800000;
	sub.f32 	%f591, %f590, %f589;
	copysign.f32 	%f1068, %f147, %f591;
$L__BB2_38:
	add.f32 	%f151, %f145, 0fBF000000;
	mul.f32 	%f152, %f151, %f96;
	abs.f32 	%f592, %f152;
	setp.ltu.f32 	%p29, %f592, 0f3F8060FE;
	setp.ge.f32 	%p30, %f592, 0f3F8060FE;
	mul.f32 	%f593, %f152, %f152;
	selp.f32 	%f594, %f592, %f593, %p30;
	selp.f32 	%f595, 0f38EB4C3A, 0f38B1E96A, %p30;
	selp.f32 	%f596, 0fBAAE005B, 0fBA574D20, %p30;
	fma.rn.f32 	%f597, %f595, %f594, %f596;
	selp.f32 	%f598, 0f3C09919F, 0f3BAAD5EA, %p30;
	fma.rn.f32 	%f599, %f597, %f594, %f598;
	selp.f32 	%f600, 0fBD24D99A, 0fBCDC1BE7, %p30;
	fma.rn.f32 	%f601, %f599, %f594, %f600;
	selp.f32 	%f602, 0f3E235519, 0f3DE718AF, %p30;
	fma.rn.f32 	%f603, %f601, %f594, %f602;
	selp.f32 	%f604, 0f3F69B4F9, 0fBEC093AC, %p30;
	fma.rn.f32 	%f605, %f603, %f594, %f604;
	selp.f32 	%f606, 0f3F210A14, 0f3E0375D3, %p30;
	fma.rn.f32 	%f607, %f605, %f594, %f606;
	neg.f32 	%f608, %f594;
	selp.f32 	%f609, %f608, %f152, %p30;
	fma.rn.f32 	%f1069, %f607, %f609, %f609;
	@%p29 bra 	$L__BB2_40;
	ex2.approx.ftz.f32 	%f610, %f1069;
	mov.f32 	%f611, 0f3F800000;
	sub.f32 	%f612, %f611, %f610;
	copysign.f32 	%f1069, %f152, %f612;
$L__BB2_40:
	sub.f32 	%f613, %f1068, %f1069;
	mul.f32 	%f156, %f613, 0f3F000000;
	add.f32 	%f614, %f144, 0f3F000000;
	sub.f32 	%f615, %f614, %f1102;
	div.rn.f32 	%f616, %f615, %f1098;
	mul.f32 	%f617, %f616, 0fBF000000;
	mul.f32 	%f618, %f616, %f617;
	fma.rn.f32 	%f619, %f618, 0f3BBB989D, 0f3F000000;
	cvt.sat.f32.f32 	%f620, %f619;
	mov.f32 	%f621, 0f4B400001;
	mov.f32 	%f622, 0f437C0000;
	fma.rm.f32 	%f623, %f620, %f622, %f621;
	add.f32 	%f624, %f623, 0fCB40007F;
	neg.f32 	%f625, %f624;
	fma.rn.f32 	%f626, %f618, 0f3FB8AA3B, %f625;
	fma.rn.f32 	%f627, %f618, 0f32A57060, %f626;
	mov.b32 	%r146, %f623;
	shl.b32 	%r147, %r146, 23;
	mov.b32 	%f628, %r147;
	ex2.approx.ftz.f32 	%f629, %f627;
	mul.f32 	%f630, %f629, %f628;
	add.f32 	%f631, %f144, 0fBF000000;
	sub.f32 	%f632, %f631, %f1102;
	div.rn.f32 	%f633, %f632, %f1098;
	mul.f32 	%f634, %f633, 0fBF000000;
	mul.f32 	%f635, %f633, %f634;
	fma.rn.f32 	%f636, %f635, 0f3BBB989D, 0f3F000000;
	cvt.sat.f32.f32 	%f637, %f636;
	fma.rm.f32 	%f638, %f637, %f622, %f621;
	add.f32 	%f639, %f638, 0fCB40007F;
	neg.f32 	%f640, %f639;
	fma.rn.f32 	%f641, %f635, 0f3FB8AA3B, %f640;
	fma.rn.f32 	%f642, %f635, 0f32A57060, %f641;
	mov.b32 	%r148, %f638;
	shl.b32 	%r149, %r148, 23;
	mov.b32 	%f643, %r149;
	ex2.approx.ftz.f32 	%f644, %f642;
	mul.f32 	%f645, %f644, %f643;
	sub.f32 	%f646, %f630, %f645;
	mul.f32 	%f157, %f103, %f646;
	mul.f32 	%f647, %f615, %f630;
	mul.f32 	%f648, %f632, %f645;
	sub.f32 	%f649, %f647, %f648;
	mul.f32 	%f158, %f104, %f649;
	mul.f32 	%f650, %f146, %f630;
	mul.f32 	%f651, %f151, %f645;
	sub.f32 	%f652, %f650, %f651;
	mul.f32 	%f159, %f105, %f652;
	mul.f32 	%f653, %f146, %f146;
	mul.f32 	%f654, %f146, %f653;
	mul.f32 	%f655, %f654, %f630;
	mul.f32 	%f656, %f151, %f151;
	mul.f32 	%f657, %f151, %f656;
	mul.f32 	%f658, %f657, %f645;
	sub.f32 	%f659, %f655, %f658;
	mul.f32 	%f160, %f107, %f659;
	mov.b32 	%r188, 0;
$L__BB2_41:
	cvt.rn.f32.u32 	%f173, %r188;
	sub.f32 	%f174, %f173, %f1103;
	add.f32 	%f175, %f174, 0f3F000000;
	mul.f32 	%f176, %f175, %f97;
	abs.f32 	%f660, %f176;
	setp.ltu.f32 	%p31, %f660, 0f3F8060FE;
	setp.ge.f32 	%p32, %f660, 0f3F8060FE;
	mul.f32 	%f661, %f176, %f176;
	selp.f32 	%f662, %f660, %f661, %p32;
	selp.f32 	%f663, 0f38EB4C3A, 0f38B1E96A, %p32;
	selp.f32 	%f664, 0fBAAE005B, 0fBA574D20, %p32;
	fma.rn.f32 	%f665, %f663, %f662, %f664;
	selp.f32 	%f666, 0f3C09919F, 0f3BAAD5EA, %p32;
	fma.rn.f32 	%f667, %f665, %f662, %f666;
	selp.f32 	%f668, 0fBD24D99A, 0fBCDC1BE7, %p32;
	fma.rn.f32 	%f669, %f667, %f662, %f668;
	selp.f32 	%f670, 0f3E235519, 0f3DE718AF, %p32;
	fma.rn.f32 	%f671, %f669, %f662, %f670;
	selp.f32 	%f672, 0f3F69B4F9, 0fBEC093AC, %p32;
	fma.rn.f32 	%f673, %f671, %f662, %f672;
	selp.f32 	%f674, 0f3F210A14, 0f3E0375D3, %p32;
	fma.rn.f32 	%f675, %f673, %f662, %f674;
	neg.f32 	%f676, %f662;
	selp.f32 	%f677, %f676, %f176, %p32;
	fma.rn.f32 	%f1082, %f675, %f677, %f677;
	@%p31 bra 	$L__BB2_43;
	ex2.approx.ftz.f32 	%f678, %f1082;
	mov.f32 	%f679, 0f3F800000;
	sub.f32 	%f680, %f679, %f678;
	copysign.f32 	%f1082, %f176, %f680;
$L__BB2_43:
	add.f32 	%f180, %f174, 0fBF000000;
	mul.f32 	%f181, %f180, %f97;
	abs.f32 	%f681, %f181;
	setp.ltu.f32 	%p33, %f681, 0f3F8060FE;
	setp.ge.f32 	%p34, %f681, 0f3F8060FE;
	mul.f32 	%f682, %f181, %f181;
	selp.f32 	%f683, %f681, %f682, %p34;
	selp.f32 	%f684, 0f38EB4C3A, 0f38B1E96A, %p34;
	selp.f32 	%f685, 0fBAAE005B, 0fBA574D20, %p34;
	fma.rn.f32 	%f686, %f684, %f683, %f685;
	selp.f32 	%f687, 0f3C09919F, 0f3BAAD5EA, %p34;
	fma.rn.f32 	%f688, %f686, %f683, %f687;
	selp.f32 	%f689, 0fBD24D99A, 0fBCDC1BE7, %p34;
	fma.rn.f32 	%f690, %f688, %f683, %f689;
	selp.f32 	%f691, 0f3E235519, 0f3DE718AF, %p34;
	fma.rn.f32 	%f692, %f690, %f683, %f691;
	selp.f32 	%f693, 0f3F69B4F9, 0fBEC093AC, %p34;
	fma.rn.f32 	%f694, %f692, %f683, %f693;
	selp.f32 	%f695, 0f3F210A14, 0f3E0375D3, %p34;
	fma.rn.f32 	%f696, %f694, %f683, %f695;
	neg.f32 	%f697, %f683;
	selp.f32 	%f698, %f697, %f181, %p34;
	fma.rn.f32 	%f1083, %f696, %f698, %f698;
	@%p33 bra 	$L__BB2_45;
	ex2.approx.ftz.f32 	%f699, %f1083;
	mov.f32 	%f700, 0f3F800000;
	sub.f32 	%f701, %f700, %f699;
	copysign.f32 	%f1083, %f181, %f701;
$L__BB2_45:
	sub.f32 	%f703, %f1082, %f1083;
	mul.f32 	%f185, %f703, 0f3F000000;
	mul.f32 	%f704, %f1101, %f185;
	fma.rn.f32 	%f186, %f156, %f704, %f1014;
	setp.leu.f32 	%p35, %f186, 0f3C23D70A;
	mov.f32 	%f1084, 0f00000000;
	mov.f32 	%f1085, %f1084;
	@%p35 bra 	$L__BB2_47;
	mad.lo.s32 	%r150, %r187, %r49, %r188;
	mul.wide.u32 	%rd42, %r150, 4;
	add.s64 	%rd43, %rd1, %rd42;
	ld.global.f32 	%f705, [%rd43];
	mul.f32 	%f706, %f186, %f186;
	div.rn.f32 	%f1084, %f705, %f706;
	div.rn.f32 	%f707, %f705, %f186;
	add.f32 	%f1085, %f707, 0fBF800000;
$L__BB2_47:
	add.f32 	%f708, %f173, 0f3F000000;
	sub.f32 	%f709, %f708, %f1103;
	div.rn.f32 	%f710, %f709, %f1099;
	mul.f32 	%f711, %f710, 0fBF000000;
	mul.f32 	%f712, %f710, %f711;
	fma.rn.f32 	%f713, %f712, 0f3BBB989D, 0f3F000000;
	cvt.sat.f32.f32 	%f714, %f713;
	mov.f32 	%f715, 0f4B400001;
	mov.f32 	%f716, 0f437C0000;
	fma.rm.f32 	%f717, %f714, %f716, %f715;
	add.f32 	%f718, %f717, 0fCB40007F;
	neg.f32 	%f719, %f718;
	fma.rn.f32 	%f720, %f712, 0f3FB8AA3B, %f719;
	fma.rn.f32 	%f721, %f712, 0f32A57060, %f720;
	ex2.approx.ftz.f32 	%f722, %f721;
	mov.b32 	%r151, %f717;
	shl.b32 	%r152, %r151, 23;
	mov.b32 	%f723, %r152;
	mul.f32 	%f724, %f722, %f723;
	add.f32 	%f725, %f173, 0fBF000000;
	sub.f32 	%f726, %f725, %f1103;
	div.rn.f32 	%f727, %f726, %f1099;
	mul.f32 	%f728, %f727, 0fBF000000;
	mul.f32 	%f729, %f727, %f728;
	fma.rn.f32 	%f730, %f729, 0f3BBB989D, 0f3F000000;
	cvt.sat.f32.f32 	%f731, %f730;
	fma.rm.f32 	%f732, %f731, %f716, %f715;
	add.f32 	%f733, %f732, 0fCB40007F;
	neg.f32 	%f734, %f733;
	fma.rn.f32 	%f735, %f729, 0f3FB8AA3B, %f734;
	fma.rn.f32 	%f736, %f729, 0f32A57060, %f735;
	ex2.approx.ftz.f32 	%f737, %f736;
	mov.b32 	%r153, %f732;
	shl.b32 	%r154, %r153, 23;
	mov.b32 	%f738, %r154;
	mul.f32 	%f739, %f737, %f738;
	sub.f32 	%f740, %f724, %f739;
	mul.f32 	%f741, %f98, %f740;
	mul.f32 	%f742, %f156, %f741;
	mul.f32 	%f743, %f180, %f739;
	mul.f32 	%f744, %f175, %f724;
	sub.f32 	%f745, %f744, %f743;
	mul.f32 	%f746, %f100, %f745;
	mul.f32 	%f747, %f156, %f746;
	mul.f32 	%f748, %f185, %f157;
	mul.f32 	%f749, %f185, %f159;
	mul.f32 	%f750, %f156, %f185;
	min.f32 	%f751, %f1084, 0f49742400;
	min.f32 	%f752, %f1085, 0f49742400;
	fma.rn.f32 	%f1070, %f752, %f742, %f1070;
	mul.f32 	%f753, %f726, %f739;
	mul.f32 	%f754, %f709, %f724;
	sub.f32 	%f755, %f754, %f753;
	mul.f32 	%f756, %f99, %f755;
	mul.f32 	%f757, %f156, %f756;
	mul.f32 	%f758, %f752, %f757;
	mul.f32 	%f759, %f742, %f742;
	mul.f32 	%f760, %f751, %f759;
	sub.f32 	%f761, %f758, %f760;
	add.f32 	%f1076, %f1076, %f761;
	fma.rn.f32 	%f1071, %f752, %f748, %f1071;
	mul.f32 	%f762, %f185, %f158;
	mul.f32 	%f763, %f752, %f762;
	mul.f32 	%f764, %f748, %f748;
	mul.f32 	%f765, %f751, %f764;
	sub.f32 	%f766, %f763, %f765;
	add.f32 	%f1077, %f1077, %f766;
	fma.rn.f32 	%f1072, %f752, %f750, %f1072;
	mul.f32 	%f767, %f752, 0f00000000;
	mul.f32 	%f768, %f750, %f750;
	mul.f32 	%f769, %f751, %f768;
	sub.f32 	%f770, %f767, %f769;
	add.f32 	%f1078, %f1078, %f770;
	add.f32 	%f1073, %f1073, %f752;
	sub.f32 	%f771, %f767, %f751;
	add.f32 	%f1079, %f1079, %f771;
	fma.rn.f32 	%f1074, %f752, %f747, %f1074;
	mul.f32 	%f772, %f180, %f180;
	mul.f32 	%f773, %f180, %f772;
	mul.f32 	%f774, %f773, %f739;
	mul.f32 	%f775, %f175, %f175;
	mul.f32 	%f776, %f175, %f775;
	mul.f32 	%f777, %f776, %f724;
	sub.f32 	%f778, %f777, %f774;
	mul.f32 	%f779, %f102, %f778;
	mul.f32 	%f780, %f156, %f779;
	mul.f32 	%f781, %f101, %f747;
	sub.f32 	%f782, %f781, %f780;
	mul.f32 	%f783, %f752, %f782;
	mul.f32 	%f784, %f747, %f747;
	mul.f32 	%f785, %f751, %f784;
	sub.f32 	%f786, %f783, %f785;
	add.f32 	%f1080, %f1080, %f786;
	fma.rn.f32 	%f1075, %f752, %f749, %f1075;
	mul.f32 	%f787, %f185, %f160;
	mul.f32 	%f788, %f106, %f749;
	sub.f32 	%f789, %f788, %f787;
	mul.f32 	%f790, %f752, %f789;
	mul.f32 	%f791, %f749, %f749;
	mul.f32 	%f792, %f751, %f791;
	sub.f32 	%f793, %f790, %f792;
	add.f32 	%f1081, %f1081, %f793;
	add.s32 	%r188, %r188, 1;
	setp.ne.s32 	%p36, %r188, %r49;
	@%p36 bra 	$L__BB2_41;
	add.s32 	%r187, %r187, 1;
	setp.eq.s32 	%p37, %r187, %r49;
	@%p37 bra 	$L__BB2_49;
	bra.uni 	$L__BB2_36;
$L__BB2_49:
	ld.param.u32 	%r172, [kernel_MLEFit_sigmaxy_param_3];
	add.s32 	%r155, %r172, -10;
	setp.le.s32 	%p38, %r186, %r155;
	@%p38 bra 	$L__BB2_51;
	div.rn.f32 	%f809, %f1070, %f1076;
	setp.leu.f32 	%p46, %f809, 0fBF800000;
	min.f32 	%f810, %f809, 0f3F800000;
	selp.f32 	%f1091, 0fBF800000, %f810, %p46;
	abs.f32 	%f811, %f1091;
	add.f32 	%f1038, %f811, %f1038;
	div.rn.f32 	%f812, %f1071, %f1077;
	setp.leu.f32 	%p47, %f812, 0fBF800000;
	min.f32 	%f813, %f812, 0f3F800000;
	selp.f32 	%f1090, 0fBF800000, %f813, %p47;
	abs.f32 	%f814, %f1090;
	add.f32 	%f1039, %f814, %f1039;
	div.rn.f32 	%f815, %f1072, %f1078;
	setp.leu.f32 	%p48, %f815, 0fC3480000;
	setp.lt.f32 	%p49, %f815, 0f43480000;
	selp.f32 	%f816, 0fC2C80000, 0f42C80000, %p49;
	selp.f32 	%f817, 0fC2C80000, %f816, %p48;
	mul.f32 	%f818, %f815, 0f3F000000;
	selp.f32 	%f819, %f818, %f817, %p49;
	selp.f32 	%f1089, %f817, %f819, %p48;
	abs.f32 	%f820, %f1089;
	add.f32 	%f1040, %f820, %f1040;
	div.rn.f32 	%f821, %f1073, %f1079;
	setp.leu.f32 	%p50, %f821, 0fC1200000;
	min.f32 	%f822, %f821, 0f41200000;
	selp.f32 	%f1088, 0fC1200000, %f822, %p50;
	abs.f32 	%f823, %f1088;
	add.f32 	%f1041, %f823, %f1041;
	div.rn.f32 	%f824, %f1074, %f1080;
	setp.leu.f32 	%p51, %f824, 0fBDCCCCCD;
	min.f32 	%f825, %f824, 0f3DCCCCCD;
	selp.f32 	%f1087, 0fBDCCCCCD, %f825, %p51;
	abs.f32 	%f826, %f1087;
	add.f32 	%f1042, %f826, %f1042;
	div.rn.f32 	%f827, %f1075, %f1081;
	setp.leu.f32 	%p52, %f827, 0fBDCCCCCD;
	min.f32 	%f828, %f827, 0f3DCCCCCD;
	selp.f32 	%f1086, 0fBDCCCCCD, %f828, %p52;
	abs.f32 	%f829, %f1086;
	add.f32 	%f1043, %f829, %f1043;
	bra.uni 	$L__BB2_52;
$L__BB2_51:
	div.rn.f32 	%f794, %f1070, %f1076;
	setp.leu.f32 	%p39, %f794, 0fBF800000;
	min.f32 	%f795, %f794, 0f3F800000;
	selp.f32 	%f1091, 0fBF800000, %f795, %p39;
	div.rn.f32 	%f796, %f1071, %f1077;
	setp.leu.f32 	%p40, %f796, 0fBF800000;
	min.f32 	%f797, %f796, 0f3F800000;
	selp.f32 	%f1090, 0fBF800000, %f797, %p40;
	div.rn.f32 	%f798, %f1072, %f1078;
	setp.leu.f32 	%p41, %f798, 0fC3480000;
	setp.lt.f32 	%p42, %f798, 0f43480000;
	selp.f32 	%f799, 0fC2C80000, 0f42C80000, %p42;
	selp.f32 	%f800, 0fC2C80000, %f799, %p41;
	mul.f32 	%f801, %f798, 0f3F000000;
	selp.f32 	%f802, %f801, %f800, %p42;
	selp.f32 	%f1089, %f800, %f802, %p41;
	div.rn.f32 	%f803, %f1073, %f1079;
	setp.leu.f32 	%p43, %f803, 0fC1200000;
	min.f32 	%f804, %f803, 0f41200000;
	selp.f32 	%f1088, 0fC1200000, %f804, %p43;
	div.rn.f32 	%f805, %f1074, %f1080;
	setp.leu.f32 	%p44, %f805, 0fBDCCCCCD;
	min.f32 	%f806, %f805, 0f3DCCCCCD;
	selp.f32 	%f1087, 0fBDCCCCCD, %f806, %p44;
	div.rn.f32 	%f807, %f1075, %f1081;
	setp.leu.f32 	%p45, %f807, 0fBDCCCCCD;
	min.f32 	%f808, %f807, 0f3DCCCCCD;
	selp.f32 	%f1086, 0fBDCCCCCD, %f808, %p45;
$L__BB2_52:
	ld.param.u32 	%r173, [kernel_MLEFit_sigmaxy_param_3];
	sub.f32 	%f1103, %f1103, %f1091;
	sub.f32 	%f1102, %f1102, %f1090;
	sub.f32 	%f830, %f1101, %f1089;
	sub.f32 	%f831, %f1014, %f1088;
	sub.f32 	%f832, %f1099, %f1087;
	sub.f32 	%f833, %f1098, %f1086;
	max.f32 	%f1101, %f830, 0f3F800000;
	max.f32 	%f1014, %f831, 0f3A83126F;
	setp.gt.f32 	%p53, %f832, %f83;
	selp.f32 	%f1099, %f832, %f83, %p53;
	setp.gt.f32 	%p54, %f833, %f83;
	selp.f32 	%f1098, %f833, %f83, %p54;
	add.s32 	%r186, %r186, 1;
	setp.ne.s32 	%p55, %r186, %r173;
	@%p55 bra 	$L__BB2_34;
$L__BB2_53:
	setp.lt.s32 	%p56, %r49, 1;
	mov.f32 	%f1117, 0f00000000;
	@%p56 bra 	$L__BB2_70;
	mov.f32 	%f836, 0f3F000000;
	div.rn.f32 	%f837, %f836, %f1098;
	div.rn.f32 	%f838, %f837, %f1098;
	sqrt.rn.f32 	%f239, %f838;
	div.rn.f32 	%f839, %f836, %f1099;
	div.rn.f32 	%f840, %f839, %f1099;
	sqrt.rn.f32 	%f240, %f840;
	neg.s32 	%r39, %r49;
	mov.b32 	%r189, 0;
	mov.f32 	%f1117, 0f00000000;
$L__BB2_55:
	cvt.rn.f32.u32 	%f841, %r189;
	sub.f32 	%f243, %f841, %f1102;
	add.f32 	%f842, %f243, 0f3F000000;
	mul.f32 	%f244, %f842, %f239;
	abs.f32 	%f843, %f244;
	setp.ltu.f32 	%p57, %f843, 0f3F8060FE;
	setp.ge.f32 	%p58, %f843, 0f3F8060FE;
	mul.f32 	%f844, %f244, %f244;
	selp.f32 	%f845, %f843, %f844, %p58;
	selp.f32 	%f846, 0f38EB4C3A, 0f38B1E96A, %p58;
	selp.f32 	%f847, 0fBAAE005B, 0fBA574D20, %p58;
	fma.rn.f32 	%f848, %f846, %f845, %f847;
	selp.f32 	%f849, 0f3C09919F, 0f3BAAD5EA, %p58;
	fma.rn.f32 	%f850, %f848, %f845, %f849;
	selp.f32 	%f851, 0fBD24D99A, 0fBCDC1BE7, %p58;
	fma.rn.f32 	%f852, %f850, %f845, %f851;
	selp.f32 	%f853, 0f3E235519, 0f3DE718AF, %p58;
	fma.rn.f32 	%f854, %f852, %f845, %f853;
	selp.f32 	%f855, 0f3F69B4F9, 0fBEC093AC, %p58;
	fma.rn.f32 	%f856, %f854, %f845, %f855;
	selp.f32 	%f857, 0f3F210A14, 0f3E0375D3, %p58;
	fma.rn.f32 	%f858, %f856, %f845, %f857;
	neg.f32 	%f859, %f845;
	selp.f32 	%f860, %f859, %f244, %p58;
	fma.rn.f32 	%f1112, %f858, %f860, %f860;
	@%p57 bra 	$L__BB2_57;
	ex2.approx.ftz.f32 	%f861, %f1112;
	mov.f32 	%f862, 0f3F800000;
	sub.f32 	%f863, %f862, %f861;
	copysign.f32 	%f1112, %f244, %f863;
$L__BB2_57:
	add.f32 	%f864, %f243, 0fBF000000;
	mul.f32 	%f248, %f864, %f239;
	abs.f32 	%f865, %f248;
	setp.ltu.f32 	%p59, %f865, 0f3F8060FE;
	setp.ge.f32 	%p60, %f865, 0f3F8060FE;
	mul.f32 	%f866, %f248, %f248;
	selp.f32 	%f867, %f865, %f866, %p60;
	selp.f32 	%f868, 0f38EB4C3A, 0f38B1E96A, %p60;
	selp.f32 	%f869, 0fBAAE005B, 0fBA574D20, %p60;
	fma.rn.f32 	%f870, %f868, %f867, %f869;
	selp.f32 	%f871, 0f3C09919F, 0f3BAAD5EA, %p60;
	fma.rn.f32 	%f872, %f870, %f867, %f871;
	selp.f32 	%f873, 0fBD24D99A, 0fBCDC1BE7, %p60;
	fma.rn.f32 	%f874, %f872, %f867, %f873;
	selp.f32 	%f875, 0f3E235519, 0f3DE718AF, %p60;
	fma.rn.f32 	%f876, %f874, %f867, %f875;
	selp.f32 	%f877, 0f3F69B4F9, 0fBEC093AC, %p60;
	fma.rn.f32 	%f878, %f876, %f867, %f877;
	selp.f32 	%f879, 0f3F210A14, 0f3E0375D3, %p60;
	fma.rn.f32 	%f880, %f878, %f867, %f879;
	neg.f32 	%f881, %f867;
	selp.f32 	%f882, %f881, %f248, %p60;
	fma.rn.f32 	%f1113, %f880, %f882, %f882;
	@%p59 bra 	$L__BB2_59;
	ex2.approx.ftz.f32 	%f883, %f1113;
	mov.f32 	%f884, 0f3F800000;
	sub.f32 	%f885, %f884, %f883;
	copysign.f32 	%f1113, %f248, %f885;
$L__BB2_59:
	sub.f32 	%f886, %f1112, %f1113;
	mul.f32 	%f252, %f886, 0f3F000000;
	mul.lo.s32 	%r190, %r189, %r49;
	mov.b32 	%r192, 0;
	mov.u32 	%r191, %r39;
$L__BB2_60:
	cvt.rn.f32.u32 	%f887, %r192;
	sub.f32 	%f254, %f887, %f1103;
	add.f32 	%f888, %f254, 0f3F000000;
	mul.f32 	%f255, %f888, %f240;
	abs.f32 	%f889, %f255;
	setp.ltu.f32 	%p61, %f889, 0f3F8060FE;
	setp.ge.f32 	%p62, %f889, 0f3F8060FE;
	mul.f32 	%f890, %f255, %f255;
	selp.f32 	%f891, %f889, %f890, %p62;
	selp.f32 	%f892, 0f38EB4C3A, 0f38B1E96A, %p62;
	selp.f32 	%f893, 0fBAAE005B, 0fBA574D20, %p62;
	fma.rn.f32 	%f894, %f892, %f891, %f893;
	selp.f32 	%f895, 0f3C09919F, 0f3BAAD5EA, %p62;
	fma.rn.f32 	%f896, %f894, %f891, %f895;
	selp.f32 	%f897, 0fBD24D99A, 0fBCDC1BE7, %p62;
	fma.rn.f32 	%f898, %f896, %f891, %f897;
	selp.f32 	%f899, 0f3E235519, 0f3DE718AF, %p62;
	fma.rn.f32 	%f900, %f898, %f891, %f899;
	selp.f32 	%f901, 0f3F69B4F9, 0fBEC093AC, %p62;
	fma.rn.f32 	%f902, %f900, %f891, %f901;
	selp.f32 	%f903, 0f3F210A14, 0f3E0375D3, %p62;
	fma.rn.f32 	%f904, %f902, %f891, %f903;
	neg.f32 	%f905, %f891;
	selp.f32 	%f906, %f905, %f255, %p62;
	fma.rn.f32 	%f1115, %f904, %f906, %f906;
	@%p61 bra 	$L__BB2_62;
	ex2.approx.ftz.f32 	%f907, %f1115;
	mov.f32 	%f908, 0f3F800000;
	sub.f32 	%f909, %f908, %f907;
	copysign.f32 	%f1115, %f255, %f909;
$L__BB2_62:
	add.f32 	%f910, %f254, 0fBF000000;
	mul.f32 	%f259, %f910, %f240;
	abs.f32 	%f911, %f259;
	setp.ltu.f32 	%p63, %f911, 0f3F8060FE;
	setp.ge.f32 	%p64, %f911, 0f3F8060FE;
	mul.f32 	%f912, %f259, %f259;
	selp.f32 	%f913, %f911, %f912, %p64;
	selp.f32 	%f914, 0f38EB4C3A, 0f38B1E96A, %p64;
	selp.f32 	%f915, 0fBAAE005B, 0fBA574D20, %p64;
	fma.rn.f32 	%f916, %f914, %f913, %f915;
	selp.f32 	%f917, 0f3C09919F, 0f3BAAD5EA, %p64;
	fma.rn.f32 	%f918, %f916, %f913, %f917;
	selp.f32 	%f919, 0fBD24D99A, 0fBCDC1BE7, %p64;
	fma.rn.f32 	%f920, %f918, %f913, %f919;
	selp.f32 	%f921, 0f3E235519, 0f3DE718AF, %p64;
	fma.rn.f32 	%f922, %f920, %f913, %f921;
	selp.f32 	%f923, 0f3F69B4F9, 0fBEC093AC, %p64;
	fma.rn.f32 	%f924, %f922, %f913, %f923;
	selp.f32 	%f925, 0f3F210A14, 0f3E0375D3, %p64;
	fma.rn.f32 	%f926, %f924, %f913, %f925;
	neg.f32 	%f927, %f913;
	selp.f32 	%f928, %f927, %f259, %p64;
	fma.rn.f32 	%f1116, %f926, %f928, %f928;
	@%p63 bra 	$L__BB2_64;
	ex2.approx.ftz.f32 	%f929, %f1116;
	mov.f32 	%f930, 0f3F800000;
	sub.f32 	%f931, %f930, %f929;
	copysign.f32 	%f1116, %f259, %f931;
$L__BB2_64:
	sub.f32 	%f932, %f1115, %f1116;
	mul.f32 	%f933, %f932, 0f3F000000;
	mul.f32 	%f934, %f1101, %f933;
	fma.rn.f32 	%f263, %f252, %f934, %f1014;
	mul.wide.u32 	%rd44, %r190, 4;
	add.s64 	%rd45, %rd1, %rd44;
	ld.global.f32 	%f264, [%rd45];
	setp.leu.f32 	%p65, %f263, 0f00000000;
	@%p65 bra 	$L__BB2_68;
	setp.leu.f32 	%p66, %f264, 0f00000000;
	@%p66 bra 	$L__BB2_67;
	setp.lt.f32 	%p67, %f263, 0f00800000;
	mul.f32 	%f935, %f263, 0f4B000000;
	selp.f32 	%f936, %f935, %f263, %p67;
	selp.f32 	%f937, 0fC1B80000, 0f00000000, %p67;
	mov.b32 	%r158, %f936;
	add.s32 	%r159, %r158, -1059760811;
	and.b32  	%r160, %r159, -8388608;
	sub.s32 	%r161, %r158, %r160;
	mov.b32 	%f938, %r161;
	cvt.rn.f32.s32 	%f939, %r160;
	fma.rn.f32 	%f940, %f939, 0f34000000, %f937;
	add.f32 	%f941, %f938, 0fBF800000;
	fma.rn.f32 	%f942, %f941, 0fBE055027, 0f3E1039F6;
	fma.rn.f32 	%f943, %f942, %f941, 0fBDF8CDCC;
	fma.rn.f32 	%f944, %f943, %f941, 0f3E0F2955;
	fma.rn.f32 	%f945, %f944, %f941, 0fBE2AD8B9;
	fma.rn.f32 	%f946, %f945, %f941, 0f3E4CED0B;
	fma.rn.f32 	%f947, %f946, %f941, 0fBE7FFF22;
	fma.rn.f32 	%f948, %f947, %f941, 0f3EAAAA78;
	fma.rn.f32 	%f949, %f948, %f941, 0fBF000000;
	mul.f32 	%f950, %f941, %f949;
	fma.rn.f32 	%f951, %f950, %f941, %f941;
	fma.rn.f32 	%f952, %f940, 0f3F317218, %f951;
	setp.gt.u32 	%p68, %r158, 2139095039;
	fma.rn.f32 	%f953, %f936, 0f7F800000, 0f7F800000;
	selp.f32 	%f954, %f953, %f952, %p68;
	setp.eq.f32 	%p69, %f936, 0f00000000;
	selp.f32 	%f955, 0fFF800000, %f954, %p69;
	mul.f32 	%f956, %f264, %f955;
	sub.f32 	%f957, %f956, %f263;
	setp.lt.f32 	%p70, %f264, 0f00800000;
	mul.f32 	%f958, %f264, 0f4B000000;
	selp.f32 	%f959, %f958, %f264, %p70;
	selp.f32 	%f960, 0fC1B80000, 0f00000000, %p70;
	mov.b32 	%r162, %f959;
	add.s32 	%r163, %r162, -1059760811;
	and.b32  	%r164, %r163, -8388608;
	sub.s32 	%r165, %r162, %r164;
	mov.b32 	%f961, %r165;
	cvt.rn.f32.s32 	%f962, %r164;
	fma.rn.f32 	%f963, %f962, 0f34000000, %f960;
	add.f32 	%f964, %f961, 0fBF800000;
	fma.rn.f32 	%f965, %f964, 0fBE055027, 0f3E1039F6;
	fma.rn.f32 	%f966, %f965, %f964, 0fBDF8CDCC;
	fma.rn.f32 	%f967, %f966, %f964, 0f3E0F2955;
	fma.rn.f32 	%f968, %f967, %f964, 0fBE2AD8B9;
	fma.rn.f32 	%f969, %f968, %f964, 0f3E4CED0B;
	fma.rn.f32 	%f970, %f969, %f964, 0fBE7FFF22;
	fma.rn.f32 	%f971, %f970, %f964, 0f3EAAAA78;
	fma.rn.f32 	%f972, %f971, %f964, 0fBF000000;
	mul.f32 	%f973, %f964, %f972;
	fma.rn.f32 	%f974, %f973, %f964, %f964;
	fma.rn.f32 	%f975, %f963, 0f3F317218, %f974;
	setp.gt.u32 	%p71, %r162, 2139095039;
	fma.rn.f32 	%f976, %f959, 0f7F800000, 0f7F800000;
	selp.f32 	%f977, %f976, %f975, %p71;
	setp.eq.f32 	%p72, %f959, 0f00000000;
	selp.f32 	%f978, 0fFF800000, %f977, %p72;
	mul.f32 	%f979, %f264, %f978;
	sub.f32 	%f980, %f957, %f979;
	add.f32 	%f981, %f264, %f980;
	add.f32 	%f1117, %f1117, %f981;
	bra.uni 	$L__BB2_68;
$L__BB2_67:
	sub.f32 	%f1117, %f1117, %f263;
$L__BB2_68:
	add.s32 	%r192, %r192, 1;
	add.s32 	%r191, %r191, 1;
	setp.ne.s32 	%p73, %r191, 0;
	add.s32 	%r190, %r190, 1;
	@%p73 bra 	$L__BB2_60;
	add.s32 	%r189, %r189, 1;
	setp.eq.s32 	%p74, %r189, %r49;
	@%p74 bra 	$L__BB2_70;
	bra.uni 	$L__BB2_55;
$L__BB2_70:
	ld.param.u32 	%r174, [kernel_MLEFit_sigmaxy_param_7];
	ld.param.u64 	%rd70, [kernel_MLEFit_sigmaxy_param_6];
	ld.param.u64 	%rd69, [kernel_MLEFit_sigmaxy_param_5];
	ld.param.u64 	%rd68, [kernel_MLEFit_sigmaxy_param_4];
	cvta.to.global.u64 	%rd46, %rd68;
	cvta.to.global.u64 	%rd47, %rd69;
	mul.wide.u32 	%rd48, %r1, 4;
	add.s64 	%rd49, %rd46, %rd48;
	st.global.f32 	[%rd49], %f1103;
	add.s32 	%r166, %r1, %r174;
	mul.wide.u32 	%rd50, %r166, 4;
	add.s64 	%rd51, %rd46, %rd50;
	st.global.f32 	[%rd51], %f1102;
	add.s32 	%r167, %r166, %r174;
	mul.wide.u32 	%rd52, %r167, 4;
	add.s64 	%rd53, %rd46, %rd52;
	st.global.f32 	[%rd53], %f1101;
	add.s32 	%r168, %r167, %r174;
	mul.wide.u32 	%rd54, %r168, 4;
	add.s64 	%rd55, %rd46, %rd54;
	st.global.f32 	[%rd55], %f1014;
	add.s32 	%r169, %r168, %r174;
	mul.wide.u32 	%rd56, %r169, 4;
	add.s64 	%rd57, %rd46, %rd56;
	st.global.f32 	[%rd57], %f1099;
	add.s32 	%r170, %r169, %r174;
	mul.wide.u32 	%rd58, %r170, 4;
	add.s64 	%rd59, %rd46, %rd58;
	st.global.f32 	[%rd59], %f1098;
	add.s64 	%rd60, %rd47, %rd48;
	st.global.f32 	[%rd60], %f1038;
	add.s64 	%rd61, %rd47, %rd50;
	st.global.f32 	[%rd61], %f1039;
	add.s64 	%rd62, %rd47, %rd52;
	st.global.f32 	[%rd62], %f1040;
	add.s64 	%rd63, %rd47, %rd54;
	st.global.f32 	[%rd63], %f1041;
	add.s64 	%rd64, %rd47, %rd56;
	st.global.f32 	[%rd64], %f1042;
	add.s64 	%rd65, %rd47, %rd58;
	st.global.f32 	[%rd65], %f1043;
	cvta.to.global.u64 	%rd66, %rd70;
	add.s64 	%rd67, %rd66, %rd48;
	st.global.f32 	[%rd67], %f1117;
$L__BB2_71:
	ret;

}


// ===== COMPILED SASS (sm_100) =====

	.target	sm_100

	.elftype	@"ET_EXEC"


//--------------------- .note.nv.tkinfo           --------------------------
	.section	.note.nv.tkinfo,"",@"SHT_NOTE"
	.sectionflags	@"SHF_NOTE_NV_TKINFO"
	.tkinfo
        /*0018*/ 	.word	0x00000002
        /*0030*/ 	.string	""
        /*0030*/ 	.string	"ptxas"
        /*0030*/ 	.string	"Cuda compilation tools, release 13.0, V13.0.88"
        /*0030*/ 	.string	"Build cuda_13.0.r13.0/compiler.36424714_0"
        /*0030*/ 	.string	"-arch sm_100 -m 64 "



//--------------------- .note.nv.cuinfo           --------------------------
	.section	.note.nv.cuinfo,"",@"SHT_NOTE"
	.sectionflags	@"SHF_NOTE_NV_CUINFO"
        /*0018*/ 	.short	0x0002
        /*001a*/ 	.short	0x0064
        /*001c*/ 	.short	0x0082
	.zero		2


//--------------------- .nv.info                  --------------------------
	.section	.nv.info,"",@"SHT_CUDA_INFO"
	.align	4


	//----- nvinfo : EIATTR_REGCOUNT
	.align		4
        /*0000*/ 	.byte	0x04, 0x2f
        /*0002*/ 	.short	(.L_1 - .L_0)
	.align		4
.L_0:
        /*0004*/ 	.word	index@(kernel_MLEFit)
        /*0008*/ 	.word	0x00000030


	//----- nvinfo : EIATTR_FRAME_SIZE
	.align		4
.L_1:
        /*000c*/ 	.byte	0x04, 0x11
        /*000e*/ 	.short	(.L_3 - .L_2)
	.align		4
.L_2:
        /*0010*/ 	.word	index@($__internal_6_$__cuda_sm3x_div_rn_noftz_f32_slowpath)
        /*0014*/ 	.word	0x00000000


	//----- nvinfo : EIATTR_FRAME_SIZE
	.align		4
.L_3:
        /*0018*/ 	.byte	0x04, 0x11
        /*001a*/ 	.short	(.L_5 - .L_4)
	.align		4
.L_4:
        /*001c*/ 	.word	index@($__internal_5_$__cuda_sm20_sqrt_rn_f32_slowpath)
        /*0020*/ 	.word	0x00000000


	//----- nvinfo : EIATTR_FRAME_SIZE
	.align		4
.L_5:
        /*0024*/ 	.byte	0x04, 0x11
        /*0026*/ 	.short	(.L_7 - .L_6)
	.align		4
.L_6:
        /*0028*/ 	.word	index@($__internal_4_$__cuda_sm20_rcp_rn_f32_slowpath)
        /*002c*/ 	.word	0x00000000


	//----- nvinfo : EIATTR_FRAME_SIZE
	.align		4
.L_7:
        /*0030*/ 	.byte	0x04, 0x11
        /*0032*/ 	.short	(.L_9 - .L_8)
	.align		4
.L_8:
        /*0034*/ 	.word	index@(kernel_MLEFit)
        /*0038*/ 	.word	0x00000000


	//----- nvinfo : EIATTR_REGCOUNT
	.align		4
.L_9:
        /*003c*/ 	.byte	0x04, 0x2f
        /*003e*/ 	.short	(.L_11 - .L_10)
	.align		4
.L_10:
        /*0040*/ 	.word	index@(kernel_MLEFit_sigma)
        /*0044*/ 	.word	0x00000040


	//----- nvinfo : EIATTR_FRAME_SIZE
	.align		4
.L_11:
        /*0048*/ 	.byte	0x04, 0x11
        /*004a*/ 	.short	(.L_13 - .L_12)
	.align		4
.L_12:
        /*004c*/ 	.word	index@($__internal_3_$__cuda_sm3x_div_rn_noftz_f32_slowpath)
        /*0050*/ 	.word	0x00000000


	//----- nvinfo : EIATTR_FRAME_SIZE
	.align		4
.L_13:
        /*0054*/ 	.byte	0x04, 0x11
        /*0056*/ 	.short	(.L_15 - .L_14)
	.align		4
.L_14:
        /*0058*/ 	.word	index@($__internal_2_$__cuda_sm20_sqrt_rn_f32_slowpath)
        /*005c*/ 	.word	0x00000000


	//----- nvinfo : EIATTR_FRAME_SIZE
	.align		4
.L_15:
        /*0060*/ 	.byte	0x04, 0x11
        /*0062*/ 	.short	(.L_17 - .L_16)
	.align		4
.L_16:
        /*0064*/ 	.word	index@(kernel_MLEFit_sigma)
        /*0068*/ 	.word	0x00000000


	//----- nvinfo : EIATTR_REGCOUNT
	.align		4
.L_17:
        /*006c*/ 	.byte	0x04, 0x2f
        /*006e*/ 	.short	(.L_19 - .L_18)
	.align		4
.L_18:
        /*0070*/ 	.word	index@(kernel_MLEFit_sigmaxy)
        /*0074*/ 	.word	0x00000044


	//----- nvinfo : EIATTR_FRAME_SIZE
	.align		4
.L_19:
        /*0078*/ 	.byte	0x04, 0x11
        /*007a*/ 	.short	(.L_21 - .L_20)
	.align		4
.L_20:
        /*007c*/ 	.word	index@($__internal_1_$__cuda_sm3x_div_rn_noftz_f32_slowpath)
        /*0080*/ 	.word	0x00000000


	//----- nvinfo : EIATTR_FRAME_SIZE
	.align		4
.L_21:
        /*0084*/ 	.byte	0x04, 0x11
        /*0086*/ 	.short	(.L_23 - .L_22)
	.align		4
.L_22:
        /*0088*/ 	.word	index@($__internal_0_$__cuda_sm20_sqrt_rn_f32_slowpath)
        /*008c*/ 	.word	0x00000000


	//----- nvinfo : EIATTR_FRAME_SIZE
	.align		4
.L_23:
        /*0090*/ 	.byte	0x04, 0x11
        /*0092*/ 	.short	(.L_25 - .L_24)
	.align		4
.L_24:
        /*0094*/ 	.word	index@(kernel_MLEFit_sigmaxy)
        /*0098*/ 	.word	0x00000000


	//----- nvinfo : EIATTR_MIN_STACK_SIZE
	.align		4
.L_25:
        /*009c*/ 	.byte	0x04, 0x12
        /*009e*/ 	.short	(.L_27 - .L_26)
	.align		4
.L_26:
        /*00a0*/ 	.word	index@(kernel_MLEFit_sigmaxy)
        /*00a4*/ 	.word	0x00000000


	//----- nvinfo : EIATTR_MIN_STACK_SIZE
	.align		4
.L_27:
        /*00a8*/ 	.byte	0x04, 0x12
        /*00aa*/ 	.short	(.L_29 - .L_28)
	.align		4
.L_28:
        /*00ac*/ 	.word	index@(kernel_MLEFit_sigma)
        /*00b0*/ 	.word	0x00000000


	//----- nvinfo : EIATTR_MIN_STACK_SIZE
	.align		4
.L_29:
        /*00b4*/ 	.byte	0x04, 0x12
        /*00b6*/ 	.short	(.L_31 - .L_30)
	.align		4
.L_30:
        /*00b8*/ 	.word	index@(kernel_MLEFit)
        /*00bc*/ 	.word	0x00000000
.L_31:


//--------------------- .nv.compat                --------------------------
	.section	.nv.compat,"",@"SHT_CUDA_COMPAT_INFO"
	.align	4
        /*0000*/ 	.byte	0x02, 0x09, 0x00, 0x00, 0x02, 0x02, 0x01, 0x00, 0x02, 0x05, 0x05, 0x00, 0x03, 0x07, 0x01, 0x01
        /*0010*/ 	.byte	0x02, 0x03, 0x00, 0x00, 0x02, 0x06, 0x01, 0x00, 0x04, 0x0b, 0x08, 0x00, 0x01, 0x00, 0x00, 0x00
        /*0020*/ 	.byte	0x00, 0x00, 0x00, 0x00


//--------------------- .nv.info.kernel_MLEFit_sigmaxy --------------------------
	.section	.nv.info.kernel_MLEFit_sigmaxy,"",@"SHT_CUDA_INFO"
	.sectionflags	@""
	.align	4


	//----- nvinfo : EIATTR_CUDA_API_VERSION
	.align		4
        /*0000*/ 	.byte	0x04, 0x37
        /*0002*/ 	.short	(.L_33 - .L_32)
.L_32:
        /*0004*/ 	.word	0x00000082


	//----- nvinfo : EIATTR_KPARAM_INFO
	.align		4
.L_33:
        /*0008*/ 	.byte	0x04, 0x17
        /*000a*/ 	.short	(.L_35 - .L_34)
.L_34:
        /*000c*/ 	.word	0x00000000
        /*0010*/ 	.short	0x0007
        /*0012*/ 	.short	0x0030
        /*0014*/ 	.byte	0x00, 0xf0, 0x11, 0x00


	//----- nvinfo : EIATTR_KPARAM_INFO
	.align		4
.L_35:
        /*0018*/ 	.byte	0x04, 0x17
        /*001a*/ 	.short	(.L_37 - .L_36)
.L_36:
        /*001c*/ 	.word	0x00000000
        /*0020*/ 	.short	0x0006
        /*0022*/ 	.short	0x0028
        /*0024*/ 	.byte	0x00, 0xf5, 0x21, 0x00


	//----- nvinfo : EIATTR_KPARAM_INFO
	.align		4
.L_37:
        /*0028*/ 	.byte	0x04, 0x17
        /*002a*/ 	.short	(.L_39 - .L_38)
.L_38:
        /*002c*/ 	.word	0x00000000
        /*0030*/ 	.short	0x0005
        /*0032*/ 	.short	0x0020
        /*0034*/ 	.byte	0x00, 0xf5, 0x21, 0x00


	//----- nvinfo : EIATTR_KPARAM_INFO
	.align		4
.L_39:
        /*0038*/ 	.byte	0x04, 0x17
        /*003a*/ 	.short	(.L_41 - .L_40)
.L_40:
        /*003c*/ 	.word	0x00000000
        /*0040*/ 	.short	0x0004
        /*0042*/ 	.short	0x0018
        /*0044*/ 	.byte	0x00, 0xf5, 0x21, 0x00


	//----- nvinfo : EIATTR_KPARAM_INFO
	.align		4
.L_41:
        /*0048*/ 	.byte	0x04, 0x17
        /*004a*/ 	.short	(.L_43 - .L_42)
.L_42:
        /*004c*/ 	.word	0x00000000
        /*0050*/ 	.short	0x0003
        /*0052*/ 	.short	0x0010
        /*0054*/ 	.byte	0x00, 0xf0, 0x11, 0x00


	//----- nvinfo : EIATTR_KPARAM_INFO
	.align		4
.L_43:
        /*0058*/ 	.byte	0x04, 0x17
        /*005a*/ 	.short	(.L_45 - .L_44)
.L_44:
        /*005c*/ 	.word	0x00000000
        /*0060*/ 	.short	0x0002
        /*0062*/ 	.short	0x000c
        /*0064*/ 	.byte	0x00, 0xf0, 0x11, 0x00


	//----- nvinfo : EIATTR_KPARAM_INFO
	.align		4
.L_45:
        /*0068*/ 	.byte	0x04, 0x17
        /*006a*/ 	.short	(.L_47 - .L_46)
.L_46:
        /*006c*/ 	.word	0x00000000
        /*0070*/ 	.short	0x0001
        /*0072*/ 	.short	0x0008
        /*0074*/ 	.byte	0x00, 0xf0, 0x11, 0x00


	//----- nvinfo : EIATTR_KPARAM_INFO
	.align		4
.L_47:
        /*0078*/ 	.byte	0x04, 0x17
        /*007a*/ 	.short	(.L_49 - .L_48)
.L_48:
        /*007c*/ 	.word	0x00000000
        /*0080*/ 	.short	0x0000
        /*0082*/ 	.short	0x0000
        /*0084*/ 	.byte	0x00, 0xf5, 0x21, 0x00


	//----- nvinfo : EIATTR_SPARSE_MMA_MASK
	.align		4
.L_49:
        /*0088*/ 	.byte	0x03, 0x50
        /*008a*/ 	.short	0x0000


	//----- nvinfo : EIATTR_MAXREG_COUNT
	.align		4
        /*008c*/ 	.byte	0x03, 0x1b
        /*008e*/ 	.short	0x00ff


	//----- nvinfo : EIATTR_MERCURY_ISA_VERSION
	.align		4
        /*0090*/ 	.byte	0x03, 0x5f
        /*0092*/ 	.short	0x0101


	//----- nvinfo : EIATTR_VRC_CTA_INIT_COUNT
	.align		4
        /*0094*/ 	.byte	0x02, 0x4a
	.zero		1
	.zero		1


	//----- nvinfo : EIATTR_EXIT_INSTR_OFFSETS
	.align		4
        /*0098*/ 	.byte	0x04, 0x1c
        /*009a*/ 	.short	(.L_51 - .L_50)


	//   ....[0]....
.L_50:
        /*009c*/ 	.word	0x00000070


	//   ....[1]....
        /*00a0*/ 	.word	0x00006f80


	//----- nvinfo : EIATTR_CRS_STACK_SIZE
	.align		4
.L_51:
        /*00a4*/ 	.byte	0x04, 0x1e
        /*00a6*/ 	.short	(.L_53 - .L_52)
.L_52:
        /*00a8*/ 	.word	0x00000000


	//----- nvinfo : EIATTR_CBANK_PARAM_SIZE
	.align		4
.L_53:
        /*00ac*/ 	.byte	0x03, 0x19
        /*00ae*/ 	.short	0x0034


	//----- nvinfo : EIATTR_PARAM_CBANK
	.align		4
        /*00b0*/ 	.byte	0x04, 0x0a
        /*00b2*/ 	.short	(.L_55 - .L_54)
	.align		4
.L_54:
        /*00b4*/ 	.word	index@(.nv.constant0.kernel_MLEFit_sigmaxy)
        /*00b8*/ 	.short	0x0380
        /*00ba*/ 	.short	0x0034


	//----- nvinfo : EIATTR_SW_WAR
	.align		4
.L_55:
        /*00bc*/ 	.byte	0x04, 0x36
        /*00be*/ 	.short	(.L_57 - .L_56)
.L_56:
        /*00c0*/ 	.word	0x00000008
.L_57:


//--------------------- .nv.info.kernel_MLEFit_sigma --------------------------
	.section	.nv.info.kernel_MLEFit_sigma,"",@"SHT_CUDA_INFO"
	.sectionflags	@""
	.align	4


	//----- nvinfo : EIATTR_CUDA_API_VERSION
	.align		4
        /*0000*/ 	.byte	0x04, 0x37
        /*0002*/ 	.short	(.L_59 - .L_58)
.L_58:
        /*0004*/ 	.word	0x00000082


	//----- nvinfo : EIATTR_KPARAM_INFO
	.align		4
.L_59:
        /*0008*/ 	.byte	0x04, 0x17
        /*000a*/ 	.short	(.L_61 - .L_60)
.L_60:
        /*000c*/ 	.word	0x00000000
        /*0010*/ 	.short	0x0007
        /*0012*/ 	.short	0x0030
        /*0014*/ 	.byte	0x00, 0xf0, 0x11, 0x00


	//----- nvinfo : EIATTR_KPARAM_INFO
	.align		4
.L_61:
        /*0018*/ 	.byte	0x04, 0x17
        /*001a*/ 	.short	(.L_63 - .L_62)
.L_62:
        /*001c*/ 	.word	0x00000000
        /*0020*/ 	.short	0x0006
        /*0022*/ 	.short	0x0028
        /*0024*/ 	.byte	0x00, 0xf5, 0x21, 0x00


	//----- nvinfo : EIATTR_KPARAM_INFO
	.align		4
.L_63:
        /*0028*/ 	.byte	0x04, 0x17
        /*002a*/ 	.short	(.L_65 - .L_64)
.L_64:
        /*002c*/ 	.word	0x00000000
        /*0030*/ 	.short	0x0005
        /*0032*/ 	.short	0x0020
        /*0034*/ 	.byte	0x00, 0xf5, 0x21, 0x00


	//----- nvinfo : EIATTR_KPARAM_INFO
	.align		4
.L_65:
        /*0038*/ 	.byte	0x04, 0x17
        /*003a*/ 	.short	(.L_67 - .L_66)
.L_66:
        /*003c*/ 	.word	0x00000000
        /*0040*/ 	.short	0x0004
        /*0042*/ 	.short	0x0018
        /*0044*/ 	.byte	0x00, 0xf5, 0x21, 0x00


	//----- nvinfo : EIATTR_KPARAM_INFO
	.align		4
.L_67:
        /*0048*/ 	.byte	0x04, 0x17
        /*004a*/ 	.short	(.L_69 - .L_68)
.L_68:
        /*004c*/ 	.word	0x00000000
        /*0050*/ 	.short	0x0003
        /*0052*/ 	.short	0x0010
        /*0054*/ 	.byte	0x00, 0xf0, 0x11, 0x00


	//----- nvinfo : EIATTR_KPARAM_INFO
	.align		4
.L_69:
        /*0058*/ 	.byte	0x04, 0x17
        /*005a*/ 	.short	(.L_71 - .L_70)
.L_70:
        /*005c*/ 	.word	0x00000000
        /*0060*/ 	.short	0x0002
        /*0062*/ 	.short	0x000c
        /*0064*/ 	.byte	0x00, 0xf0, 0x11, 0x00


	//----- nvinfo : EIATTR_KPARAM_INFO
	.align		4
.L_71:
        /*0068*/ 	.byte	0x04, 0x17
        /*006a*/ 	.short	(.L_73 - .L_72)
.L_72:
        /*006c*/ 	.word	0x00000000
        /*0070*/ 	.short	0x0001
        /*0072*/ 	.short	0x0008
        /*0074*/ 	.byte	0x00, 0xf0, 0x11, 0x00


	//----- nvinfo : EIATTR_KPARAM_INFO
	.align		4
.L_73:
        /*0078*/ 	.byte	0x04, 0x17
        /*007a*/ 	.short	(.L_75 - .L_74)
.L_74:
        /*007c*/ 	.word	0x00000000
        /*0080*/ 	.short	0x0000
        /*0082*/ 	.short	0x0000
        /*0084*/ 	.byte	0x00, 0xf5, 0x21, 0x00


	//----- nvinfo : EIATTR_SPARSE_MMA_MASK
	.align		4
.L_75:
        /*0088*/ 	.byte	0x03, 0x50
        /*008a*/ 	.short	0x0000


	//----- nvinfo : EIATTR_MAXREG_COUNT
	.align		4
        /*008c*/ 	.byte	0x03, 0x1b
        /*008e*/ 	.short	0x00ff


	//----- nvinfo : EIATTR_MERCURY_ISA_VERSION
	.align		4
        /*0090*/ 	.byte	0x03, 0x5f
        /*0092*/ 	.short	0x0101


	//----- nvinfo : EIATTR_VRC_CTA_INIT_COUNT
	.align		4
        /*0094*/ 	.byte	0x02, 0x4a
	.zero		1
	.zero		1


	//----- nvinfo : EIATTR_EXIT_INSTR_OFFSETS
	.align		4
        /*0098*/ 	.byte	0x04, 0x1c
        /*009a*/ 	.short	(.L_77 - .L_76)


	//   ....[0]....
.L_76:
        /*009c*/ 	.word	0x00000070


	//   ....[1]....
        /*00a0*/ 	.word	0x000065b0


	//----- nvinfo : EIATTR_CRS_STACK_SIZE
	.align		4
.L_77:
        /*00a4*/ 	.byte	0x04, 0x1e
        /*00a6*/ 	.short	(.L_79 - .L_78)
.L_78:
        /*00a8*/ 	.word	0x00000000


	//----- nvinfo : EIATTR_CBANK_PARAM_SIZE
	.align		4
.L_79:
        /*00ac*/ 	.byte	0x03, 0x19
        /*00ae*/ 	.short	0x0034


	//----- nvinfo : EIATTR_PARAM_CBANK
	.align		4
        /*00b0*/ 	.byte	0x04, 0x0a
        /*00b2*/ 	.short	(.L_81 - .L_80)
	.align		4
.L_80:
        /*00b4*/ 	.word	index@(.nv.constant0.kernel_MLEFit_sigma)
        /*00b8*/ 	.short	0x0380
        /*00ba*/ 	.short	0x0034


	//----- nvinfo : EIATTR_SW_WAR
	.align		4
.L_81:
        /*00bc*/ 	.byte	0x04, 0x36
        /*00be*/ 	.short	(.L_83 - .L_82)
.L_82:
        /*00c0*/ 	.word	0x00000008
.L_83:


//--------------------- .nv.info.kernel_MLEFit    --------------------------
	.section	.nv.info.kernel_MLEFit,"",@"SHT_CUDA_INFO"
	.sectionflags	@""
	.align	4


	//----- nvinfo : EIATTR_CUDA_API_VERSION
	.align		4
        /*0000*/ 	.byte	0x04, 0x37
        /*0002*/ 	.short	(.L_85 - .L_84)
.L_84:
        /*0004*/ 	.word	0x00000082


	//----- nvinfo : EIATTR_KPARAM_INFO
	.align		4
.L_85:
        /*0008*/ 	.byte	0x04, 0x17
        /*000a*/ 	.short	(.L_87 - .L_86)
.L_86:
        /*000c*/ 	.word	0x00000000
        /*0010*/ 	.short	0x0007
        /*0012*/ 	.short	0x0030
        /*0014*/ 	.byte	0x00, 0xf0, 0x11, 0x00


	//----- nvinfo : EIATTR_KPARAM_INFO
	.align		4
.L_87:
        /*0018*/ 	.byte	0x04, 0x17
        /*001a*/ 	.short	(.L_89 - .L_88)
.L_88:
        /*001c*/ 	.word	0x00000000
        /*0020*/ 	.short	0x0006
        /*0022*/ 	.short	0x0028
        /*0024*/ 	.byte	0x00, 0xf5, 0x21, 0x00


	//----- nvinfo : EIATTR_KPARAM_INFO
	.align		4
.L_89:
        /*0028*/ 	.byte	0x04, 0x17
        /*002a*/ 	.short	(.L_91 - .L_90)
.L_90:
        /*002c*/ 	.word	0x00000000
        /*0030*/ 	.short	0x0005
        /*0032*/ 	.short	0x0020
        /*0034*/ 	.byte	0x00, 0xf5, 0x21, 0x00


	//----- nvinfo : EIATTR_KPARAM_INFO
	.align		4
.L_91:
        /*0038*/ 	.byte	0x04, 0x17
        /*003a*/ 	.short	(.L_93 - .L_92)
.L_92:
        /*003c*/ 	.word	0x00000000
        /*0040*/ 	.short	0x0004
        /*0042*/ 	.short	0x0018
        /*0044*/ 	.byte	0x00, 0xf5, 0x21, 0x00


	//----- nvinfo : EIATTR_KPARAM_INFO
	.align		4
.L_93:
        /*0048*/ 	.byte	0x04, 0x17
        /*004a*/ 	.short	(.L_95 - .L_94)
.L_94:
        /*004c*/ 	.word	0x00000000
        /*0050*/ 	.short	0x0003
        /*0052*/ 	.short	0x0010
        /*0054*/ 	.byte	0x00, 0xf0, 0x11, 0x00


	//----- nvinfo : EIATTR_KPARAM_INFO
	.align		4
.L_95:
        /*0058*/ 	.byte	0x04, 0x17
        /*005a*/ 	.short	(.L_97 - .L_96)
.L_96:
        /*005c*/ 	.word	0x00000000
        /*0060*/ 	.short	0x0002
        /*0062*/ 	.short	0x000c
        /*0064*/ 	.byte	0x00, 0xf0, 0x11, 0x00


	//----- nvinfo : EIATTR_KPARAM_INFO
	.align		4
.L_97:
        /*0068*/ 	.byte	0x04, 0x17
        /*006a*/ 	.short	(.L_99 - .L_98)
.L_98:
        /*006c*/ 	.word	0x00000000
        /*0070*/ 	.short	0x0001
        /*0072*/ 	.short	0x0008
        /*0074*/ 	.byte	0x00, 0xf0, 0x11, 0x00


	//----- nvinfo : EIATTR_KPARAM_INFO
	.align		4
.L_99:
        /*0078*/ 	.byte	0x04, 0x17
        /*007a*/ 	.short	(.L_101 - .L_100)
.L_100:
        /*007c*/ 	.word	0x00000000
        /*0080*/ 	.short	0x0000
        /*0082*/ 	.short	0x0000
        /*0084*/ 	.byte	0x00, 0xf5, 0x21, 0x00


	//----- nvinfo : EIATTR_SPARSE_MMA_MASK
	.align		4
.L_101:
        /*0088*/ 	.byte	0x03, 0x50
        /*008a*/ 	.short	0x0000


	//----- nvinfo : EIATTR_MAXREG_COUNT
	.align		4
        /*008c*/ 	.byte	0x03, 0x1b
        /*008e*/ 	.short	0x00ff


	//----- nvinfo : EIATTR_MERCURY_ISA_VERSION
	.align		4
        /*0090*/ 	.byte	0x03, 0x5f
        /*0092*/ 	.short	0x0101


	//----- nvinfo : EIATTR_VRC_CTA_INIT_COUNT
	.align		4
        /*0094*/ 	.byte	0x02, 0x4a
	.zero		1
	.zero		1


	//----- nvinfo : EIATTR_EXIT_INSTR_OFFSETS
	.align		4
        /*0098*/ 	.byte	0x04, 0x1c
        /*009a*/ 	.short	(.L_103 - .L_102)


	//   ....[0]....
.L_102:
        /*009c*/ 	.word	0x00000070


	//   ....[1]....
        /*00a0*/ 	.word	0x000072a0


	//----- nvinfo : EIATTR_CRS_STACK_SIZE
	.align		4
.L_103:
        /*00a4*/ 	.byte	0x04, 0x1e
        /*00a6*/ 	.short	(.L_105 - .L_104)
.L_104:
        /*00a8*/ 	.word	0x00000000


	//----- nvinfo : EIATTR_CBANK_PARAM_SIZE
	.align		4
.L_105:
        /*00ac*/ 	.byte	0x03, 0x19
        /*00ae*/ 	.short	0x0034


	//----- nvinfo : EIATTR_PARAM_CBANK
	.align		4
        /*00b0*/ 	.byte	0x04, 0x0a
        /*00b2*/ 	.short	(.L_107 - .L_106)
	.align		4
.L_106:
        /*00b4*/ 	.word	index@(.nv.constant0.kernel_MLEFit)
        /*00b8*/ 	.short	0x0380
        /*00ba*/ 	.short	0x0034


	//----- nvinfo : EIATTR_SW_WAR
	.align		4
.L_107:
        /*00bc*/ 	.byte	0x04, 0x36
        /*00be*/ 	.short	(.L_109 - .L_108)
.L_108:
        /*00c0*/ 	.word	0x00000008
.L_109:


//--------------------- .nv.callgraph             --------------------------
	.section	.nv.callgraph,"",@"SHT_CUDA_CALLGRAPH"
	.align	4
	.sectionentsize	8
	.align		4
        /*0000*/ 	.word	0x00000000
	.align		4
        /*0004*/ 	.word	0xffffffff
	.align		4
        /*0008*/ 	.word	0x00000000
	.align		4
        /*000c*/ 	.word	0xfffffffe
	.align		4
        /*0010*/ 	.word	0x00000000
	.align		4
        /*0014*/ 	.word	0xfffffffd
	.align		4
        /*0018*/ 	.word	0x00000000
	.align		4
        /*001c*/ 	.word	0xfffffffc


//--------------------- .text.kernel_MLEFit_sigmaxy --------------------------
	.section	.text.kernel_MLEFit_sigmaxy,"ax",@progbits
	.align	128
        .global         kernel_MLEFit_sigmaxy
        .type           kernel_MLEFit_sigmaxy,@function
        .size           kernel_MLEFit_sigmaxy,(.L_x_409 - kernel_MLEFit_sigmaxy)
        .other          kernel_MLEFit_sigmaxy,@"STO_CUDA_ENTRY STV_DEFAULT"
kernel_MLEFit_sigmaxy:
.text.kernel_MLEFit_sigmaxy:
[----:B------:R-:W-:Y:S01]  /*0000*/  LDC R1, c[0x0][0x37c] ;  /* 0x0000df00ff017b82 */ /* 0x000fe20000000800 */
[----:B------:R-:W0:Y:S07]  /*0010*/  S2R R53, SR_TID.X ;  /* 0x0000000000357919 */ /* 0x000e2e0000002100 */
[----:B------:R-:W0:Y:S01]  /*0020*/  S2UR UR4, SR_CTAID.X ;  /* 0x00000000000479c3 */ /* 0x000e220000002500 */
[----:B------:R-:W1:Y:S07]  /*0030*/  LDCU UR5, c[0x0][0x3b0] ;  /* 0x00007600ff0577ac */ /* 0x000e6e0008000800 */
[----:B------:R-:W0:Y:S02]  /*0040*/  LDC R0, c[0x0][0x360] ;  /* 0x0000d800ff007b82 */ /* 0x000e240000000800 */
[----:B0-----:R-:W-:-:S05]  /*0050*/  IMAD R53, R0, UR4, R53 ;  /* 0x0000000400357c24 */ /* 0x001fca000f8e0235 */
[----:B-1----:R-:W-:-:S13]  /*0060*/  ISETP.GE.AND P0, PT, R53, UR5, PT ;  /* 0x0000000535007c0c */ /* 0x002fda000bf06270 */
[----:B------:R-:W-:Y:S05]  /*0070*/  @P0 EXIT ;  /* 0x000000000000094d */ /* 0x000fea0003800000 */
[----:B------:R-:W0:Y:S01]  /*0080*/  LDCU UR5, c[0x0][0x38c] ;  /* 0x00007180ff0577ac */ /* 0x000e220008000800 */
[----:B------:R-:W1:Y:S01]  /*0090*/  LDC.64 R34, c[0x0][0x380] ;  /* 0x0000e000ff227b82 */ /* 0x000e620000000a00 */
[----:B------:R-:W-:Y:S01]  /*00a0*/  HFMA2 R60, -RZ, RZ, 0, 0 ;  /* 0x00000000ff3c7431 */ /* 0x000fe200000001ff */
[----:B------:R-:W-:Y:S01]  /*00b0*/  MOV R5, RZ ;  /* 0x000000ff00057202 */ /* 0x000fe20000000f00 */
[----:B------:R-:W2:Y:S01]  /*00c0*/  LDCU UR4, c[0x0][0x388] ;  /* 0x00007100ff0477ac */ /* 0x000ea20008000800 */
[----:B------:R-:W-:Y:S01]  /*00d0*/  HFMA2 R6, -RZ, RZ, 0, 0 ;  /* 0x00000000ff067431 */ /* 0x000fe200000001ff */
[----:B------:R-:W3:Y:S01]  /*00e0*/  LDCU.64 UR10, c[0x0][0x358] ;  /* 0x00006b00ff0a77ac */ /* 0x000ee20008000a00 */
[----:B0-----:R-:W-:-:S04]  /*00f0*/  MOV R2, UR5 ;  /* 0x0000000500027c02 */ /* 0x001fc80008000f00 */
[C---:B------:R-:W-:Y:S01]  /*0100*/  ISETP.GE.AND P0, PT, R2.reuse, 0x1, PT ;  /* 0x000000010200780c */ /* 0x040fe20003f06270 */
[----:B------:R-:W-:Y:S01]  /*0110*/  IMAD R0, R2, R2, RZ ;  /* 0x0000000202007224 */ /* 0x000fe200078e02ff */
[----:B--2---:R-:W-:-:S03]  /*0120*/  MOV R54, UR4 ;  /* 0x0000000400367c02 */ /* 0x004fc60008000f00 */
[----:B------:R-:W-:-:S04]  /*0130*/  IMAD R3, R53, R0, RZ ;  /* 0x0000000035037224 */ /* 0x000fc800078e02ff */
[----:B-1----:R-:W-:-:S04]  /*0140*/  IMAD.WIDE.U32 R34, R3, 0x4, R34 ;  /* 0x0000000403227825 */ /* 0x002fc800078e0022 */
[----:B---3--:R-:W-:Y:S05]  /*0150*/  @!P0 BRA `(.L_x_0) ;  /* 0x0000000c00c48947 */ /* 0x008fea0003800000 */
[C---:B------:R-:W-:Y:S01]  /*0160*/  LOP3.LUT R14, R2.reuse, 0xf, RZ, 0xc0, !PT ;  /* 0x0000000f020e7812 */ /* 0x040fe200078ec0ff */
[----:B------:R-:W-:Y:S01]  /*0170*/  UMOV UR4, URZ ;  /* 0x000000ff00047c82 */ /* 0x000fe20008000000 */
[----:B------:R-:W-:Y:S02]  /*0180*/  LOP3.LUT R16, R2, 0x7, RZ, 0xc0, !PT ;  /* 0x0000000702107812 */ /* 0x000fe400078ec0ff */
[----:B------:R-:W-:Y:S02]  /*0190*/  IADD3 R0, PT, PT, R14, -0x1, RZ ;  /* 0xffffffff0e007810 */ /* 0x000fe40007ffe0ff */
[----:B------:R-:W-:Y:S02]  /*01a0*/  IADD3 R3, PT, PT, R16, -0x1, RZ ;  /* 0xffffffff10037810 */ /* 0x000fe40007ffe0ff */
[----:B------:R-:W-:Y:S02]  /*01b0*/  ISETP.GE.U32.AND P1, PT, R0, 0x7, PT ;  /* 0x000000070000780c */ /* 0x000fe40003f26070 */
[----:B------:R-:W-:-:S02]  /*01c0*/  ISETP.GE.U32.AND P2, PT, R3, 0x3, PT ;  /* 0x000000030300780c */ /* 0x000fc40003f46070 */
[C---:B------:R-:W-:Y:S02]  /*01d0*/  LOP3.LUT R0, R2.reuse, 0x7ffffff0, RZ, 0xc0, !PT ;  /* 0x7ffffff002007812 */ /* 0x040fe400078ec0ff */
[----:B------:R-:W-:Y:S02]  /*01e0*/  LOP3.LUT R3, R2, 0x3, RZ, 0xc0, !PT ;  /* 0x0000000302037812 */ /* 0x000fe400078ec0ff */
[----:B------:R-:W-:Y:S02]  /*01f0*/  MOV R6, RZ ;  /* 0x000000ff00067202 */ /* 0x000fe40000000f00 */
[----:B------:R-:W-:Y:S02]  /*0200*/  MOV R5, RZ ;  /* 0x000000ff00057202 */ /* 0x000fe40000000f00 */
[----:B------:R-:W-:-:S07]  /*0210*/  MOV R60, RZ ;  /* 0x000000ff003c7202 */ /* 0x000fce0000000f00 */
.L_x_6:
[----:B------:R-:W0:Y:S01]  /*0220*/  LDC R2, c[0x0][0x38c] ;  /* 0x0000e300ff027b82 */ /* 0x000e220000000800 */
[----:B------:R-:W-:Y:S02]  /*0230*/  I2FP.F32.U32 R4, UR4 ;  /* 0x0000000400047c45 */ /* 0x000fe40008201000 */
[----:B------:R-:W-:Y:S02]  /*0240*/  MOV R8, RZ ;  /* 0x000000ff00087202 */ /* 0x000fe40000000f00 */
[C---:B0-----:R-:W-:Y:S01]  /*0250*/  ISETP.GE.U32.AND P3, PT, R2.reuse, 0x10, PT ;  /* 0x000000100200780c */ /* 0x041fe20003f66070 */
[----:B------:R-:W-:Y:S01]  /*0260*/  IMAD R7, R2, UR4, RZ ;  /* 0x0000000402077c24 */ /* 0x000fe2000f8e02ff */
[----:B------:R-:W-:-:S06]  /*0270*/  UIADD3 UR4, UPT, UPT, UR4, 0x1, URZ ;  /* 0x0000000104047890 */ /* 0x000fcc000fffe0ff */
[----:B------:R-:W-:-:S05]  /*0280*/  ISETP.NE.AND P0, PT, R2, UR4, PT ;  /* 0x0000000402007c0c */ /* 0x000fca000bf05270 */
[----:B------:R-:W-:Y:S08]  /*0290*/  @!P3 BRA `(.L_x_1) ;  /* 0x000000040098b947 */ /* 0x000ff00003800000 */
[----:B------:R-:W-:-:S05]  /*02a0*/  UMOV UR5, URZ ;  /* 0x000000ff00057c82 */ /* 0x000fca0008000000 */
.L_x_2:
[----:B------:R-:W-:-:S05]  /*02b0*/  IADD3 R23, PT, PT, R7, UR5, RZ ;  /* 0x0000000507177c10 */ /* 0x000fca000fffe0ff */
[----:B------:R-:W-:-:S05]  /*02c0*/  IMAD.WIDE.U32 R22, R23, 0x4, R34 ;  /* 0x0000000417167825 */ /* 0x000fca00078e0022 */
[----:B------:R-:W2:Y:S04]  /*02d0*/  LDG.E R25, desc[UR10][R22.64] ;  /* 0x0000000a16197981 */ /* 0x000ea8000c1e1900 */
[----:B------:R-:W3:Y:S04]  /*02e0*/  LDG.E R27, desc[UR10][R22.64+0x4] ;  /* 0x0000040a161b7981 */ /* 0x000ee8000c1e1900 */
[----:B------:R-:W4:Y:S04]  /*02f0*/  LDG.E R29, desc[UR10][R22.64+0x8] ;  /* 0x0000080a161d7981 */ /* 0x000f28000c1e1900 */
[----:B------:R-:W5:Y:S04]  /*0300*/  LDG.E R31, desc[UR10][R22.64+0xc] ;  /* 0x00000c0a161f7981 */ /* 0x000f68000c1e1900 */
        /* <DEDUP_REMOVED lines=11> */
[----:B------:R-:W5:Y:S01]  /*03c0*/  LDG.E R21, desc[UR10][R22.64+0x3c] ;  /* 0x00003c0a16157981 */ /* 0x000f62000c1e1900 */
[----:B------:R-:W-:-:S02]  /*03d0*/  UIADD3 UR6, UPT, UPT, UR5, 0x1, URZ ;  /* 0x0000000105067890 */ /* 0x000fc4000fffe0ff */
[----:B------:R-:W-:Y:S01]  /*03e0*/  I2FP.F32.U32 R8, UR5 ;  /* 0x0000000500087c45 */ /* 0x000fe20008201000 */
[----:B------:R-:W-:-:S03]  /*03f0*/  UIADD3 UR7, UPT, UPT, UR5, 0x2, URZ ;  /* 0x0000000205077890 */ /* 0x000fc6000fffe0ff */
[----:B------:R-:W-:Y:S01]  /*0400*/  I2FP.F32.U32 R10, UR6 ;  /* 0x00000006000a7c45 */ /* 0x000fe20008201000 */
[----:B------:R-:W-:Y:S02]  /*0410*/  UIADD3 UR6, UPT, UPT, UR5, 0x3, URZ ;  /* 0x0000000305067890 */ /* 0x000fe4000fffe0ff */
[----:B------:R-:W-:Y:S01]  /*0420*/  I2FP.F32.U32 R12, UR7 ;  /* 0x00000007000c7c45 */ /* 0x000fe20008201000 */
[----:B------:R-:W-:Y:S01]  /*0430*/  UIADD3 UR7, UPT, UPT, UR5, 0x4, URZ ;  /* 0x0000000405077890 */ /* 0x000fe2000fffe0ff */
[C---:B--2---:R-:W-:Y:S01]  /*0440*/  FFMA R8, R25.reuse, R8, R60 ;  /* 0x0000000819087223 */ /* 0x044fe2000000003c */
[C---:B------:R-:W-:Y:S01]  /*0450*/  FFMA R5, R4.reuse, R25, R5 ;  /* 0x0000001904057223 */ /* 0x040fe20000000005 */
[----:B------:R-:W-:Y:S02]  /*0460*/  FADD R6, R25, R6 ;  /* 0x0000000619067221 */ /* 0x000fe40000000000 */
[----:B---3--:R-:W-:Y:S01]  /*0470*/  FFMA R8, R27, R10, R8 ;  /* 0x0000000a1b087223 */ /* 0x008fe20000000008 */
[----:B------:R-:W-:Y:S01]  /*0480*/  I2FP.F32.U32 R10, UR6 ;  /* 0x00000006000a7c45 */ /* 0x000fe20008201000 */
[----:B------:R-:W-:Y:S01]  /*0490*/  FFMA R5, R4, R27, R5 ;  /* 0x0000001b04057223 */ /* 0x000fe20000000005 */
[----:B------:R-:W-:Y:S01]  /*04a0*/  FADD R6, R6, R27 ;  /* 0x0000001b06067221 */ /* 0x000fe20000000000 */
[----:B----4-:R-:W-:Y:S01]  /*04b0*/  FFMA R8, R29, R12, R8 ;  /* 0x0000000c1d087223 */ /* 0x010fe20000000008 */
[----:B------:R-:W-:Y:S01]  /*04c0*/  UIADD3 UR6, UPT, UPT, UR5, 0x5, URZ ;  /* 0x0000000505067890 */ /* 0x000fe2000fffe0ff */
[----:B------:R-:W-:Y:S01]  /*04d0*/  I2FP.F32.U32 R12, UR7 ;  /* 0x00000007000c7c45 */ /* 0x000fe20008201000 */
[----:B------:R-:W-:Y:S01]  /*04e0*/  FFMA R5, R4, R29, R5 ;  /* 0x0000001d04057223 */ /* 0x000fe20000000005 */
[----:B------:R-:W-:Y:S01]  /*04f0*/  FADD R6, R6, R29 ;  /* 0x0000001d06067221 */ /* 0x000fe20000000000 */
[----:B-----5:R-:W-:Y:S01]  /*0500*/  FFMA R8, R31, R10, R8 ;  /* 0x0000000a1f087223 */ /* 0x020fe20000000008 */
[----:B------:R-:W-:Y:S01]  /*0510*/  UIADD3 UR7, UPT, UPT, UR5, 0x6, URZ ;  /* 0x0000000605077890 */ /* 0x000fe2000fffe0ff */
[----:B------:R-:W-:Y:S01]  /*0520*/  I2FP.F32.U32 R10, UR6 ;  /* 0x00000006000a7c45 */ /* 0x000fe20008201000 */
[----:B------:R-:W-:Y:S01]  /*0530*/  FFMA R5, R4, R31, R5 ;  /* 0x0000001f04057223 */ /* 0x000fe20000000005 */
[----:B------:R-:W-:Y:S01]  /*0540*/  FADD R6, R6, R31 ;  /* 0x0000001f06067221 */ /* 0x000fe20000000000 */
[----:B------:R-:W-:Y:S01]  /*0550*/  FFMA R8, R33, R12, R8 ;  /* 0x0000000c21087223 */ /* 0x000fe20000000008 */
        /* <DEDUP_REMOVED lines=27> */
[----:B------:R-:W-:Y:S01]  /*0710*/  UIADD3 UR6, UPT, UPT, UR5, 0xd, URZ ;  /* 0x0000000d05067890 */ /* 0x000fe2000fffe0ff */
[----:B------:R-:W-:Y:S01]  /*0720*/  FFMA R5, R4, R19, R5 ;  /* 0x0000001304057223 */ /* 0x000fe20000000005 */
[----:B------:R-:W-:Y:S01]  /*0730*/  FADD R6, R6, R19 ;  /* 0x0000001306067221 */ /* 0x000fe20000000000 */
[----:B------:R-:W-:-:S02]  /*0740*/  FFMA R8, R11, R12, R8 ;  /* 0x0000000c0b087223 */ /* 0x000fc40000000008 */
[----:B------:R-:W-:Y:S01]  /*0750*/  FFMA R5, R4, R11, R5 ;  /* 0x0000000b04057223 */ /* 0x000fe20000000005 */
[----:B------:R-:W-:Y:S01]  /*0760*/  FADD R6, R6, R11 ;  /* 0x0000000b06067221 */ /* 0x000fe20000000000 */
[----:B------:R-:W-:Y:S01]  /*0770*/  FFMA R8, R17, R10, R8 ;  /* 0x0000000a11087223 */ /* 0x000fe20000000008 */
[----:B------:R-:W-:Y:S01]  /*0780*/  I2FP.F32.U32 R11, UR7 ;  /* 0x00000007000b7c45 */ /* 0x000fe20008201000 */
[----:B------:R-:W-:Y:S01]  /*0790*/  UIADD3 UR7, UPT, UPT, UR5, 0xf, URZ ;  /* 0x0000000f05077890 */ /* 0x000fe2000fffe0ff */
[----:B------:R-:W-:Y:S01]  /*07a0*/  I2FP.F32.U32 R10, UR6 ;  /* 0x00000006000a7c45 */ /* 0x000fe20008201000 */
[----:B------:R-:W-:Y:S01]  /*07b0*/  UIADD3 UR6, UPT, UPT, UR5, 0xe, URZ ;  /* 0x0000000e05067890 */ /* 0x000fe2000fffe0ff */
[----:B------:R-:W-:Y:S01]  /*07c0*/  FFMA R5, R4, R17, R5 ;  /* 0x0000001104057223 */ /* 0x000fe20000000005 */
[----:B------:R-:W-:Y:S01]  /*07d0*/  UIADD3 UR5, UPT, UPT, UR5, 0x10, URZ ;  /* 0x0000001005057890 */ /* 0x000fe2000fffe0ff */
[----:B------:R-:W-:Y:S01]  /*07e0*/  FADD R6, R6, R17 ;  /* 0x0000001106067221 */ /* 0x000fe20000000000 */
[----:B------:R-:W-:Y:S01]  /*07f0*/  FFMA R8, R15, R11, R8 ;  /* 0x0000000b0f087223 */ /* 0x000fe20000000008 */
[----:B------:R-:W-:Y:S01]  /*0800*/  FFMA R5, R4, R15, R5 ;  /* 0x0000000f04057223 */ /* 0x000fe20000000005 */
[----:B------:R-:W-:Y:S01]  /*0810*/  I2FP.F32.U32 R60, UR7 ;  /* 0x00000007003c7c45 */ /* 0x000fe20008201000 */
[----:B------:R-:W-:Y:S01]  /*0820*/  FADD R6, R6, R15 ;  /* 0x0000000f06067221 */ /* 0x000fe20000000000 */
[----:B------:R-:W-:Y:S01]  /*0830*/  ISETP.NE.AND P3, PT, R0, UR5, PT ;  /* 0x0000000500007c0c */ /* 0x000fe2000bf65270 */
[----:B------:R-:W-:Y:S01]  /*0840*/  FFMA R8, R13, R10, R8 ;  /* 0x0000000a0d087223 */ /* 0x000fe20000000008 */
[----:B------:R-:W-:Y:S01]  /*0850*/  I2FP.F32.U32 R10, UR6 ;  /* 0x00000006000a7c45 */ /* 0x000fe20008201000 */
[----:B------:R-:W-:Y:S01]  /*0860*/  FFMA R5, R4, R13, R5 ;  /* 0x0000000d04057223 */ /* 0x000fe20000000005 */
[----:B------:R-:W-:-:S03]  /*0870*/  FADD R6, R6, R13 ;  /* 0x0000000d06067221 */ /* 0x000fc60000000000 */
[----:B------:R-:W-:Y:S01]  /*0880*/  FFMA R8, R9, R10, R8 ;  /* 0x0000000a09087223 */ /* 0x000fe20000000008 */
[----:B------:R-:W-:Y:S01]  /*0890*/  FFMA R10, R4, R9, R5 ;  /* 0x00000009040a7223 */ /* 0x000fe20000000005 */
[----:B------:R-:W-:Y:S02]  /*08a0*/  FADD R6, R6, R9 ;  /* 0x0000000906067221 */ /* 0x000fe40000000000 */
[----:B------:R-:W-:Y:S01]  /*08b0*/  FFMA R60, R21, R60, R8 ;  /* 0x0000003c153c7223 */ /* 0x000fe20000000008 */
[----:B------:R-:W-:Y:S01]  /*08c0*/  FFMA R5, R4, R21, R10 ;  /* 0x0000001504057223 */ /* 0x000fe2000000000a */
[----:B------:R-:W-:Y:S01]  /*08d0*/  FADD R6, R6, R21 ;  /* 0x0000001506067221 */ /* 0x000fe20000000000 */
[----:B------:R-:W-:Y:S06]  /*08e0*/  @P3 BRA `(.L_x_2) ;  /* 0xfffffff800703947 */ /* 0x000fec000383ffff */
[----:B------:R-:W-:-:S07]  /*08f0*/  MOV R8, R0 ;  /* 0x0000000000087202 */ /* 0x000fce0000000f00 */
.L_x_1:
[----:B------:R-:W-:-:S13]  /*0900*/  ISETP.NE.AND P3, PT, R14, RZ, PT ;  /* 0x000000ff0e00720c */ /* 0x000fda0003f65270 */
[----:B------:R-:W-:Y:S05]  /*0910*/  @!P3 BRA `(.L_x_3) ;  /* 0x0000000400d0b947 */ /* 0x000fea0003800000 */
[----:B------:R-:W-:Y:S01]  /*0920*/  ISETP.NE.AND P3, PT, R16, RZ, PT ;  /* 0x000000ff1000720c */ /* 0x000fe20003f65270 */
[----:B------:R-:W-:-:S12]  /*0930*/  @!P1 BRA `(.L_x_4) ;  /* 0x0000000000d89947 */ /* 0x000fd80003800000 */
[CC--:B------:R-:W-:Y:S02]  /*0940*/  IADD3 R11, PT, PT, R7.reuse, R8.reuse, RZ ;  /* 0x00000008070b7210 */ /* 0x0c0fe40007ffe0ff */
[----:B------:R-:W-:-:S03]  /*0950*/  IADD3 R9, P4, PT, R7, R8, RZ ;  /* 0x0000000807097210 */ /* 0x000fc60007f9e0ff */
[----:B------:R-:W-:Y:S01]  /*0960*/  IMAD.WIDE.U32 R10, R11, 0x4, R34 ;  /* 0x000000040b0a7825 */ /* 0x000fe200078e0022 */
[----:B------:R-:W-:Y:S02]  /*0970*/  IADD3.X R13, PT, PT, RZ, RZ, RZ, P4, !PT ;  /* 0x000000ffff0d7210 */ /* 0x000fe400027fe4ff */
[----:B------:R-:W-:-:S03]  /*0980*/  LEA R12, P4, R9, R34, 0x2 ;  /* 0x00000022090c7211 */ /* 0x000fc600078810ff */
[----:B------:R0:W2:Y:S01]  /*0990*/  LDG.E R11, desc[UR10][R10.64] ;  /* 0x0000000a0a0b7981 */ /* 0x0000a2000c1e1900 */
[----:B------:R-:W-:-:S05]  /*09a0*/  LEA.HI.X R13, R9, R35, R13, 0x2, P4 ;  /* 0x00000023090d7211 */ /* 0x000fca00020f140d */
[----:B------:R-:W3:Y:S04]  /*09b0*/  LDG.E R18, desc[UR10][R12.64+0x4] ;  /* 0x0000040a0c127981 */ /* 0x000ee8000c1e1900 */
[----:B------:R-:W4:Y:S04]  /*09c0*/  LDG.E R20, desc[UR10][R12.64+0x8] ;  /* 0x0000080a0c147981 */ /* 0x000f28000c1e1900 */
[----:B------:R-:W5:Y:S04]  /*09d0*/  LDG.E R22, desc[UR10][R12.64+0xc] ;  /* 0x00000c0a0c167981 */ /* 0x000f68000c1e1900 */
[----:B------:R-:W5:Y:S04]  /*09e0*/  LDG.E R24, desc[UR10][R12.64+0x10] ;  /* 0x0000100a0c187981 */ /* 0x000f68000c1e1900 */
[----:B------:R-:W5:Y:S04]  /*09f0*/  LDG.E R26, desc[UR10][R12.64+0x14] ;  /* 0x0000140a0c1a7981 */ /* 0x000f68000c1e1900 */
[----:B------:R-:W5:Y:S04]  /*0a00*/  LDG.E R28, desc[UR10][R12.64+0x18] ;  /* 0x0000180a0c1c7981 */ /* 0x000f68000c1e1900 */
[----:B------:R1:W5:Y:S01]  /*0a10*/  LDG.E R30, desc[UR10][R12.64+0x1c] ;  /* 0x00001c0a0c1e7981 */ /* 0x000362000c1e1900 */
[----:B------:R-:W-:-:S02]  /*0a20*/  I2FP.F32.U32 R9, R8 ;  /* 0x0000000800097245 */ /* 0x000fc40000201000 */
[C---:B------:R-:W-:Y:S02]  /*0a30*/  IADD3 R15, PT, PT, R8.reuse, 0x1, RZ ;  /* 0x00000001080f7810 */ /* 0x040fe40007ffe0ff */
[C---:B0-----:R-:W-:Y:S02]  /*0a40*/  IADD3 R10, PT, PT, R8.reuse, 0x2, RZ ;  /* 0x00000002080a7810 */ /* 0x041fe40007ffe0ff */
[----:B------:R-:W-:Y:S02]  /*0a50*/  I2FP.F32.U32 R15, R15 ;  /* 0x0000000f000f7245 */ /* 0x000fe40000201000 */
[----:B------:R-:W-:Y:S02]  /*0a60*/  I2FP.F32.U32 R10, R10 ;  /* 0x0000000a000a7245 */ /* 0x000fe40000201000 */
[----:B-1----:R-:W-:-:S04]  /*0a70*/  IADD3 R12, PT, PT, R8, 0x4, RZ ;  /* 0x00000004080c7810 */ /* 0x002fc80007ffe0ff */
[----:B------:R-:W-:Y:S01]  /*0a80*/  I2FP.F32.U32 R12, R12 ;  /* 0x0000000c000c7245 */ /* 0x000fe20000201000 */
[----:B--2---:R-:W-:Y:S01]  /*0a90*/  FFMA R9, R11, R9, R60 ;  /* 0x000000090b097223 */ /* 0x004fe2000000003c */
[----:B------:R-:W-:Y:S01]  /*0aa0*/  FFMA R5, R4, R11, R5 ;  /* 0x0000000b04057223 */ /* 0x000fe20000000005 */
[----:B------:R-:W-:Y:S01]  /*0ab0*/  FADD R6, R6, R11 ;  /* 0x0000000b06067221 */ /* 0x000fe20000000000 */
[----:B------:R-:W-:Y:S01]  /*0ac0*/  IADD3 R11, PT, PT, R8, 0x3, RZ ;  /* 0x00000003080b7810 */ /* 0x000fe20007ffe0ff */
[----:B---3--:R-:W-:Y:S01]  /*0ad0*/  FFMA R9, R18, R15, R9 ;  /* 0x0000000f12097223 */ /* 0x008fe20000000009 */
[----:B------:R-:W-:Y:S01]  /*0ae0*/  FFMA R5, R4, R18, R5 ;  /* 0x0000001204057223 */ /* 0x000fe20000000005 */
[----:B------:R-:W-:Y:S01]  /*0af0*/  FADD R6, R6, R18 ;  /* 0x0000001206067221 */ /* 0x000fe20000000000 */
[----:B------:R-:W-:Y:S01]  /*0b00*/  I2FP.F32.U32 R11, R11 ;  /* 0x0000000b000b7245 */ /* 0x000fe20000201000 */
[----:B----4-:R-:W-:Y:S01]  /*0b10*/  FFMA R9, R20, R10, R9 ;  /* 0x0000000a14097223 */ /* 0x010fe20000000009 */
[----:B------:R-:W-:Y:S01]  /*0b20*/  FFMA R5, R4, R20, R5 ;  /* 0x0000001404057223 */ /* 0x000fe20000000005 */
[----:B------:R-:W-:Y:S01]  /*0b30*/  FADD R6, R6, R20 ;  /* 0x0000001406067221 */ /* 0x000fe20000000000 */
[----:B------:R-:W-:Y:S01]  /*0b40*/  IADD3 R10, PT, PT, R8, 0x5, RZ ;  /* 0x00000005080a7810 */ /* 0x000fe20007ffe0ff */
[----:B-----5:R-:W-:Y:S01]  /*0b50*/  FFMA R9, R22, R11, R9 ;  /* 0x0000000b16097223 */ /* 0x020fe20000000009 */
[----:B------:R-:W-:Y:S01]  /*0b60*/  FFMA R5, R4, R22, R5 ;  /* 0x0000001604057223 */ /* 0x000fe20000000005 */
[----:B------:R-:W-:Y:S01]  /*0b70*/  FADD R6, R6, R22 ;  /* 0x0000001606067221 */ /* 0x000fe20000000000 */
[----:B------:R-:W-:Y:S01]  /*0b80*/  IADD3 R11, PT, PT, R8, 0x6, RZ ;  /* 0x00000006080b7810 */ /* 0x000fe20007ffe0ff */
[----:B------:R-:W-:Y:S01]  /*0b90*/  FFMA R9, R24, R12, R9 ;  /* 0x0000000c18097223 */ /* 0x000fe20000000009 */
[----:B------:R-:W-:Y:S01]  /*0ba0*/  I2FP.F32.U32 R10, R10 ;  /* 0x0000000a000a7245 */ /* 0x000fe20000201000 */
[----:B------:R-:W-:Y:S01]  /*0bb0*/  FFMA R5, R4, R24, R5 ;  /* 0x0000001804057223 */ /* 0x000fe20000000005 */
[----:B------:R-:W-:Y:S01]  /*0bc0*/  FADD R6, R6, R24 ;  /* 0x0000001806067221 */ /* 0x000fe20000000000 */
[----:B------:R-:W-:-:S02]  /*0bd0*/  IADD3 R12, PT, PT, R8, 0x7, RZ ;  /* 0x00000007080c7810 */ /* 0x000fc40007ffe0ff */
[----:B------:R-:W-:Y:S01]  /*0be0*/  I2FP.F32.U32 R11, R11 ;  /* 0x0000000b000b7245 */ /* 0x000fe20000201000 */
[----:B------:R-:W-:Y:S01]  /*0bf0*/  FFMA R9, R26, R10, R9 ;  /* 0x0000000a1a097223 */ /* 0x000fe20000000009 */
[----:B------:R-:W-:Y:S01]  /*0c00*/  FFMA R5, R4, R26, R5 ;  /* 0x0000001a04057223 */ /* 0x000fe20000000005 */
[----:B------:R-:W-:Y:S01]  /*0c10*/  FADD R6, R6, R26 ;  /* 0x0000001a06067221 */ /* 0x000fe20000000000 */
[----:B------:R-:W-:Y:S01]  /*0c20*/  I2FP.F32.U32 R12, R12 ;  /* 0x0000000c000c7245 */ /* 0x000fe20000201000 */
[----:B------:R-:W-:Y:S01]  /*0c30*/  FFMA R9, R28, R11, R9 ;  /* 0x0000000b1c097223 */ /* 0x000fe20000000009 */
[----:B------:R-:W-:Y:S01]  /*0c40*/  FFMA R5, R4, R28, R5 ;  /* 0x0000001c04057223 */ /* 0x000fe20000000005 */
[----:B------:R-:W-:Y:S01]  /*0c50*/  FADD R6, R6, R28 ;  /* 0x0000001c06067221 */ /* 0x000fe20000000000 */
[----:B------:R-:W-:Y:S01]  /*0c60*/  IADD3 R8, PT, PT, R8, 0x8, RZ ;  /* 0x0000000808087810 */ /* 0x000fe20007ffe0ff */
[----:B------:R-:W-:Y:S01]  /*0c70*/  FFMA R60, R30, R12, R9 ;  /* 0x0000000c1e3c7223 */ /* 0x000fe20000000009 */
[----:B------:R-:W-:Y:S01]  /*0c80*/  FFMA R5, R4, R30, R5 ;  /* 0x0000001e04057223 */ /* 0x000fe20000000005 */
[----:B------:R-:W-:-:S07]  /*0c90*/  FADD R6, R6, R30 ;  /* 0x0000001e06067221 */ /* 0x000fce0000000000 */
.L_x_4:
        /* <DEDUP_REMOVED lines=12> */
[----:B------:R-:W5:Y:S01]  /*0d60*/  LDG.E R22, desc[UR10][R12.64+0xc] ;  /* 0x00000c0a0c167981 */ /* 0x000f62000c1e1900 */
[----:B------:R-:W-:Y:S02]  /*0d70*/  I2FP.F32.U32 R9, R8 ;  /* 0x0000000800097245 */ /* 0x000fe40000201000 */
[----:B------:R-:W-:-:S02]  /*0d80*/  IADD3 R15, PT, PT, R8, 0x1, RZ ;  /* 0x00000001080f7810 */ /* 0x000fc40007ffe0ff */
[C---:B------:R-:W-:Y:S02]  /*0d90*/  IADD3 R17, PT, PT, R8.reuse, 0x2, RZ ;  /* 0x0000000208117810 */ /* 0x040fe40007ffe0ff */
[----:B------:R-:W-:Y:S02]  /*0da0*/  I2FP.F32.U32 R15, R15 ;  /* 0x0000000f000f7245 */ /* 0x000fe40000201000 */
[C---:B0-----:R-:W-:Y:S02]  /*0db0*/  IADD3 R10, PT, PT, R8.reuse, 0x3, RZ ;  /* 0x00000003080a7810 */ /* 0x041fe40007ffe0ff */
[----:B------:R-:W-:Y:S02]  /*0dc0*/  I2FP.F32.U32 R17, R17 ;  /* 0x0000001100117245 */ /* 0x000fe40000201000 */
[----:B------:R-:W-:Y:S02]  /*0dd0*/  I2FP.F32.U32 R10, R10 ;  /* 0x0000000a000a7245 */ /* 0x000fe40000201000 */
[----:B------:R-:W-:Y:S01]  /*0de0*/  IADD3 R8, PT, PT, R8, 0x4, RZ ;  /* 0x0000000408087810 */ /* 0x000fe20007ffe0ff */
[----:B--2---:R-:W-:Y:S01]  /*0df0*/  FFMA R9, R11, R9, R60 ;  /* 0x000000090b097223 */ /* 0x004fe2000000003c */
[----:B------:R-:W-:Y:S01]  /*0e00*/  FFMA R5, R4, R11, R5 ;  /* 0x0000000b04057223 */ /* 0x000fe20000000005 */
[----:B------:R-:W-:-:S02]  /*0e10*/  FADD R6, R6, R11 ;  /* 0x0000000b06067221 */ /* 0x000fc40000000000 */
[----:B---3--:R-:W-:Y:S01]  /*0e20*/  FFMA R9, R18, R15, R9 ;  /* 0x0000000f12097223 */ /* 0x008fe20000000009 */
[----:B------:R-:W-:Y:S01]  /*0e30*/  FFMA R5, R4, R18, R5 ;  /* 0x0000001204057223 */ /* 0x000fe20000000005 */
[----:B------:R-:W-:Y:S02]  /*0e40*/  FADD R6, R6, R18 ;  /* 0x0000001206067221 */ /* 0x000fe40000000000 */
[----:B----4-:R-:W-:Y:S01]  /*0e50*/  FFMA R9, R20, R17, R9 ;  /* 0x0000001114097223 */ /* 0x010fe20000000009 */
[----:B------:R-:W-:Y:S01]  /*0e60*/  FFMA R5, R4, R20, R5 ;  /* 0x0000001404057223 */ /* 0x000fe20000000005 */
[----:B------:R-:W-:Y:S02]  /*0e70*/  FADD R6, R6, R20 ;  /* 0x0000001406067221 */ /* 0x000fe40000000000 */
[----:B-----5:R-:W-:Y:S01]  /*0e80*/  FFMA R60, R22, R10, R9 ;  /* 0x0000000a163c7223 */ /* 0x020fe20000000009 */
[----:B------:R-:W-:Y:S01]  /*0e90*/  FFMA R5, R4, R22, R5 ;  /* 0x0000001604057223 */ /* 0x000fe20000000005 */
[----:B------:R-:W-:-:S07]  /*0ea0*/  FADD R6, R6, R22 ;  /* 0x0000001606067221 */ /* 0x000fce0000000000 */
.L_x_5:
[----:B------:R-:W-:Y:S05]  /*0eb0*/  @!P3 BRA `(.L_x_3) ;  /* 0x000000000068b947 */ /* 0x000fea0003800000 */
[----:B------:R-:W-:-:S05]  /*0ec0*/  IADD3 R11, PT, PT, R7, R8, RZ ;  /* 0x00000008070b7210 */ /* 0x000fca0007ffe0ff */
[----:B------:R-:W-:-:S06]  /*0ed0*/  IMAD.WIDE.U32 R10, R11, 0x4, R34 ;  /* 0x000000040b0a7825 */ /* 0x000fcc00078e0022 */
[----:B------:R-:W2:Y:S01]  /*0ee0*/  LDG.E R11, desc[UR10][R10.64] ;  /* 0x0000000a0a0b7981 */ /* 0x000ea2000c1e1900 */
[----:B------:R-:W-:Y:S02]  /*0ef0*/  ISETP.NE.AND P3, PT, R3, 0x1, PT ;  /* 0x000000010300780c */ /* 0x000fe40003f65270 */
[----:B------:R-:W-:-:S05]  /*0f00*/  I2FP.F32.U32 R9, R8 ;  /* 0x0000000800097245 */ /* 0x000fca0000201000 */
[----:B--2---:R-:W-:Y:S01]  /*0f10*/  FFMA R60, R11, R9, R60 ;  /* 0x000000090b3c7223 */ /* 0x004fe2000000003c */
[----:B------:R-:W-:Y:S01]  /*0f20*/  FFMA R5, R4, R11, R5 ;  /* 0x0000000b04057223 */ /* 0x000fe20000000005 */
[----:B------:R-:W-:-:S04]  /*0f30*/  FADD R6, R6, R11 ;  /* 0x0000000b06067221 */ /* 0x000fc80000000000 */
[----:B------:R-:W-:Y:S05]  /*0f40*/  @!P3 BRA `(.L_x_3) ;  /* 0x000000000044b947 */ /* 0x000fea0003800000 */
[----:B------:R-:W-:-:S04]  /*0f50*/  IADD3 R7, P3, PT, R7, R8, RZ ;  /* 0x0000000807077210 */ /* 0x000fc80007f7e0ff */
[----:B------:R-:W-:Y:S02]  /*0f60*/  IADD3.X R9, PT, PT, RZ, RZ, RZ, P3, !PT ;  /* 0x000000ffff097210 */ /* 0x000fe40001ffe4ff */
[----:B------:R-:W-:Y:S02]  /*0f70*/  LEA R10, P4, R7, R34, 0x2 ;  /* 0x00000022070a7211 */ /* 0x000fe400078810ff */
[----:B------:R-:W-:Y:S02]  /*0f80*/  ISETP.NE.AND P3, PT, R3, 0x2, PT ;  /* 0x000000020300780c */ /* 0x000fe40003f65270 */
[----:B------:R-:W-:-:S05]  /*0f90*/  LEA.HI.X R11, R7, R35, R9, 0x2, P4 ;  /* 0x00000023070b7211 */ /* 0x000fca00020f1409 */
[----:B------:R-:W2:Y:S06]  /*0fa0*/  LDG.E R9, desc[UR10][R10.64+0x4] ;  /* 0x0000040a0a097981 */ /* 0x000eac000c1e1900 */
[----:B------:R-:W3:Y:S01]  /*0fb0*/  @P3 LDG.E R13, desc[UR10][R10.64+0x8] ;  /* 0x0000080a0a0d3981 */ /* 0x000ee2000c1e1900 */
[C---:B------:R-:W-:Y:S02]  /*0fc0*/  IADD3 R7, PT, PT, R8.reuse, 0x1, RZ ;  /* 0x0000000108077810 */ /* 0x040fe40007ffe0ff */
[----:B------:R-:W-:Y:S02]  /*0fd0*/  @P3 IADD3 R8, PT, PT, R8, 0x2, RZ ;  /* 0x0000000208083810 */ /* 0x000fe40007ffe0ff */
[----:B------:R-:W-:-:S02]  /*0fe0*/  I2FP.F32.U32 R7, R7 ;  /* 0x0000000700077245 */ /* 0x000fc40000201000 */
[----:B------:R-:W-:-:S03]  /*0ff0*/  @P3 I2FP.F32.U32 R8, R8 ;  /* 0x0000000800083245 */ /* 0x000fc60000201000 */
[----:B--2---:R-:W-:Y:S01]  /*1000*/  FFMA R60, R9, R7, R60 ;  /* 0x00000007093c7223 */ /* 0x004fe2000000003c */
[----:B------:R-:W-:Y:S01]  /*1010*/  FFMA R5, R4, R9, R5 ;  /* 0x0000000904057223 */ /* 0x000fe20000000005 */
[----:B------:R-:W-:Y:S02]  /*1020*/  FADD R6, R6, R9 ;  /* 0x0000000906067221 */ /* 0x000fe40000000000 */
[----:B---3--:R-:W-:Y:S01]  /*1030*/  @P3 FFMA R60, R13, R8, R60 ;  /* 0x000000080d3c3223 */ /* 0x008fe2000000003c */
[----:B------:R-:W-:Y:S01]  /*1040*/  @P3 FFMA R5, R4, R13, R5 ;  /* 0x0000000d04053223 */ /* 0x000fe20000000005 */
[----:B------:R-:W-:-:S07]  /*1050*/  @P3 FADD R6, R6, R13 ;  /* 0x0000000d06063221 */ /* 0x000fce0000000000 */
.L_x_3:
[----:B------:R-:W-:Y:S05]  /*1060*/  @P0 BRA `(.L_x_6) ;  /* 0xfffffff0006c0947 */ /* 0x000fea000383ffff */
.L_x_0:
[----:B------:R-:W0:Y:S01]  /*1070*/  MUFU.RCP R3, R6 ;  /* 0x0000000600037308 */ /* 0x000e220000001000 */
[----:B------:R-:W-:Y:S01]  /*1080*/  ISETP.GE.AND P1, PT, R2, 0x1, PT ;  /* 0x000000010200780c */ /* 0x000fe20003f26270 */
[----:B------:R-:W-:Y:S06]  /*1090*/  BSSY.RECONVERGENT B2, `(.L_x_7) ;  /* 0x000000b000027945 */ /* 0x000fec0003800200 */
[----:B------:R-:W1:Y:S01]  /*10a0*/  FCHK P0, R60, R6 ;  /* 0x000000063c007302 */ /* 0x000e620000000000 */
[----:B0-----:R-:W-:-:S04]  /*10b0*/  FFMA R0, R3, -R6, 1 ;  /* 0x3f80000003007423 */ /* 0x001fc80000000806 */
[----:B------:R-:W-:-:S04]  /*10c0*/  FFMA R0, R3, R0, R3 ;  /* 0x0000000003007223 */ /* 0x000fc80000000003 */
[----:B------:R-:W-:-:S04]  /*10d0*/  FFMA R3, R0, R60, RZ ;  /* 0x0000003c00037223 */ /* 0x000fc800000000ff */
[----:B------:R-:W-:-:S04]  /*10e0*/  FFMA R2, R3, -R6, R60 ;  /* 0x8000000603027223 */ /* 0x000fc8000000003c */
[----:B------:R-:W-:Y:S01]  /*10f0*/  FFMA R2, R0, R2, R3 ;  /* 0x0000000200027223 */ /* 0x000fe20000000003 */
[----:B-1----:R-:W-:Y:S06]  /*1100*/  @!P0 BRA `(.L_x_8) ;  /* 0x00000000000c8947 */ /* 0x002fec0003800000 */
[----:B------:R-:W-:Y:S02]  /*1110*/  MOV R2, R6 ;  /* 0x0000000600027202 */ /* 0x000fe40000000f00 */
[----:B------:R-:W-:-:S07]  /*1120*/  MOV R56, 0x1140 ;  /* 0x0000114000387802 */ /* 0x000fce0000000f00 */
[----:B------:R-:W-:Y:S05]  /*1130*/  CALL.REL.NOINC `($__internal_1_$__cuda_sm3x_div_rn_noftz_f32_slowpath) ;  /* 0x0000005c00f07944 */ /* 0x000fea0003c00000 */
.L_x_8:
[----:B------:R-:W-:Y:S05]  /*1140*/  BSYNC.RECONVERGENT B2 ;  /* 0x0000000000027941 */ /* 0x000fea0003800200 */
.L_x_7:
[----:B------:R-:W0:Y:S01]  /*1150*/  MUFU.RCP R3, R6 ;  /* 0x0000000600037308 */ /* 0x000e220000001000 */
[----:B------:R-:W-:Y:S01]  /*1160*/  BSSY.RECONVERGENT B2, `(.L_x_9) ;  /* 0x000000d000027945 */ /* 0x000fe20003800200 */
[----:B------:R-:W-:-:S06]  /*1170*/  MOV R52, R2 ;  /* 0x0000000200347202 */ /* 0x000fcc0000000f00 */
        /* <DEDUP_REMOVED lines=8> */
[----:B------:R-:W-:Y:S02]  /*1200*/  MOV R2, R6 ;  /* 0x0000000600027202 */ /* 0x000fe40000000f00 */
[----:B------:R-:W-:-:S07]  /*1210*/  MOV R56, 0x1230 ;  /* 0x0000123000387802 */ /* 0x000fce0000000f00 */
[----:B------:R-:W-:Y:S05]  /*1220*/  CALL.REL.NOINC `($__internal_1_$__cuda_sm3x_div_rn_noftz_f32_slowpath) ;  /* 0x0000005c00b47944 */ /* 0x000fea0003c00000 */
.L_x_10:
[----:B------:R-:W-:Y:S05]  /*1230*/  BSYNC.RECONVERGENT B2 ;  /* 0x0000000000027941 */ /* 0x000fea0003800200 */
.L_x_9:
[----:B------:R-:W0:Y:S01]  /*1240*/  LDC R5, c[0x0][0x388] ;  /* 0x0000e200ff057b82 */ /* 0x000e220000000800 */
[----:B------:R-:W-:Y:S01]  /*1250*/  UMOV UR4, 0x3f000000 ;  /* 0x3f00000000047882 */ /* 0x000fe20000000000 */
[----:B------:R-:W-:Y:S02]  /*1260*/  MOV R51, R2 ;  /* 0x0000000200337202 */ /* 0x000fe40000000f00 */
[----:B------:R-:W-:Y:S01]  /*1270*/  MOV R6, UR4 ;  /* 0x0000000400067c02 */ /* 0x000fe20008000f00 */
[----:B0-----:R-:W0:Y:S08]  /*1280*/  MUFU.RCP R0, R5 ;  /* 0x0000000500007308 */ /* 0x001e300000001000 */
[----:B------:R-:W1:Y:S01]  /*1290*/  FCHK P0, R6, R5 ;  /* 0x0000000506007302 */ /* 0x000e620000000000 */
[----:B0-----:R-:W-:-:S04]  /*12a0*/  FFMA R3, R0, -R5, 1 ;  /* 0x3f80000000037423 */ /* 0x001fc80000000805 */
[----:B------:R-:W-:-:S04]  /*12b0*/  FFMA R0, R0, R3, R0 ;  /* 0x0000000300007223 */ /* 0x000fc80000000000 */
[----:B------:R-:W-:-:S04]  /*12c0*/  FFMA R3, R0, 0.5, RZ ;  /* 0x3f00000000037823 */ /* 0x000fc800000000ff */
[----:B------:R-:W-:-:S04]  /*12d0*/  FFMA R4, R3, -R5, 0.5 ;  /* 0x3f00000003047423 */ /* 0x000fc80000000805 */
[----:B------:R-:W-:Y:S01]  /*12e0*/  FFMA R2, R0, R4, R3 ;  /* 0x0000000400027223 */ /* 0x000fe20000000003 */
[----:B-1----:R-:W-:Y:S06]  /*12f0*/  @!P0 BRA `(.L_x_11) ;  /* 0x0000000000148947 */ /* 0x002fec0003800000 */
[----:B------:R-:W0:Y:S01]  /*1300*/  LDCU UR4, c[0x0][0x388] ;  /* 0x00007100ff0477ac */ /* 0x000e220008000800 */
[----:B------:R-:W-:Y:S01]  /*1310*/  HFMA2 R60, -RZ, RZ, 1.75, 0 ;  /* 0x3f000000ff3c7431 */ /* 0x000fe200000001ff */
[----:B------:R-:W-:Y:S02]  /*1320*/  MOV R56, 0x1350 ;  /* 0x0000135000387802 */ /* 0x000fe40000000f00 */
[----:B0-----:R-:W-:-:S07]  /*1330*/  MOV R2, UR4 ;  /* 0x0000000400027c02 */ /* 0x001fce0008000f00 */
[----:B------:R-:W-:Y:S05]  /*1340*/  CALL.REL.NOINC `($__internal_1_$__cuda_sm3x_div_rn_noftz_f32_slowpath) ;  /* 0x0000005c006c7944 */ /* 0x000fea0003c00000 */
.L_x_11:
[----:B------:R-:W0:Y:S01]  /*1350*/  LDC R5, c[0x0][0x388] ;  /* 0x0000e200ff057b82 */ /* 0x000e220000000800 */
[----:B------:R-:W-:Y:S01]  /*1360*/  BSSY.RECONVERGENT B2, `(.L_x_12) ;  /* 0x000000f000027945 */ /* 0x000fe20003800200 */
[----:B0-----:R-:W0:Y:S08]  /*1370*/  MUFU.RCP R0, R5 ;  /* 0x0000000500007308 */ /* 0x001e300000001000 */
[----:B------:R-:W1:Y:S01]  /*1380*/  FCHK P0, R2, R5 ;  /* 0x0000000502007302 */ /* 0x000e620000000000 */
[----:B0-----:R-:W-:-:S04]  /*1390*/  FFMA R3, R0, -R5, 1 ;  /* 0x3f80000000037423 */ /* 0x001fc80000000805 */
[----:B------:R-:W-:-:S04]  /*13a0*/  FFMA R0, R0, R3, R0 ;  /* 0x0000000300007223 */ /* 0x000fc80000000000 */
[----:B------:R-:W-:-:S04]  /*13b0*/  FFMA R3, R0, R2, RZ ;  /* 0x0000000200037223 */ /* 0x000fc800000000ff */
[----:B------:R-:W-:-:S04]  /*13c0*/  FFMA R4, R3, -R5, R2 ;  /* 0x8000000503047223 */ /* 0x000fc80000000002 */
[----:B------:R-:W-:Y:S01]  /*13d0*/  FFMA R0, R0, R4, R3 ;  /* 0x0000000400007223 */ /* 0x000fe20000000003 */
[----:B-1----:R-:W-:Y:S06]  /*13e0*/  @!P0 BRA `(.L_x_13) ;  /* 0x0000000000188947 */ /* 0x002fec0003800000 */
[----:B------:R-:W0:Y:S01]  /*13f0*/  LDCU UR4, c[0x0][0x388] ;  /* 0x00007100ff0477ac */ /* 0x000e220008000800 */
[----:B------:R-:W-:Y:S02]  /*1400*/  MOV R60, R2 ;  /* 0x00000002003c7202 */ /* 0x000fe40000000f00 */
[----:B------:R-:W-:Y:S02]  /*1410*/  MOV R56, 0x1440 ;  /* 0x0000144000387802 */ /* 0x000fe40000000f00 */
[----:B0-----:R-:W-:-:S07]  /*1420*/  MOV R2, UR4 ;  /* 0x0000000400027c02 */ /* 0x001fce0008000f00 */
[----:B------:R-:W-:Y:S05]  /*1430*/  CALL.REL.NOINC `($__internal_1_$__cuda_sm3x_div_rn_noftz_f32_slowpath) ;  /* 0x0000005c00307944 */ /* 0x000fea0003c00000 */
[----:B------:R-:W-:-:S07]  /*1440*/  MOV R0, R2 ;  /* 0x0000000200007202 */ /* 0x000fce0000000f00 */
.L_x_13:
[----:B------:R-:W-:Y:S05]  /*1450*/  BSYNC.RECONVERGENT B2 ;  /* 0x0000000000027941 */ /* 0x000fea0003800200 */
.L_x_12:
[----:B------:R-:W-:Y:S01]  /*1460*/  HFMA2 R5, -RZ, RZ, 0, 0 ;  /* 0x00000000ff057431 */ /* 0x000fe200000001ff */
[----:B------:R-:W-:Y:S01]  /*1470*/  MOV R50, 0x51ba43b7 ;  /* 0x51ba43b700327802 */ /* 0x000fe20000000f00 */
[----:B------:R-:W-:Y:S06]  /*1480*/  @!P1 BRA `(.L_x_14) ;  /* 0x0000000c00289947 */ /* 0x000fec0003800000 */
[----:B------:R-:W0:Y:S01]  /*1490*/  LDCU UR7, c[0x0][0x38c] ;  /* 0x00007180ff0777ac */ /* 0x000e220008000800 */
[----:B------:R-:W-:Y:S02]  /*14a0*/  MOV R5, RZ ;  /* 0x000000ff00057202 */ /* 0x000fe40000000f00 */
[----:B------:R-:W-:Y:S01]  /*14b0*/  MOV R50, 0x51ba43b7 ;  /* 0x51ba43b700327802 */ /* 0x000fe20000000f00 */
[----:B------:R-:W-:Y:S01]  /*14c0*/  UMOV UR4, URZ ;  /* 0x000000ff00047c82 */ /* 0x000fe20008000000 */
[----:B0-----:R-:W-:Y:S02]  /*14d0*/  ULOP3.LUT UR12, UR7, 0x3, URZ, 0xc0, !UPT ;  /* 0x00000003070c7892 */ /* 0x001fe4000f8ec0ff */
[----:B------:R-:W-:-:S12]  /*14e0*/  ULOP3.LUT UR7, UR7, 0x7ffffffc, URZ, 0xc0, !UPT ;  /* 0x7ffffffc07077892 */ /* 0x000fd8000f8ec0ff */
.L_x_23:
[----:B------:R-:W-:-:S05]  /*14f0*/  UMOV UR5, URZ ;  /* 0x000000ff00057c82 */ /* 0x000fca0008000000 */
.L_x_22:
[----:B------:R-:W-:Y:S01]  /*1500*/  HFMA2 R7, -RZ, RZ, 0, 0 ;  /* 0x00000000ff077431 */ /* 0x000fe200000001ff */
[----:B------:R-:W-:Y:S01]  /*1510*/  MOV R60, RZ ;  /* 0x000000ff003c7202 */ /* 0x000fe20000000f00 */
[----:B------:R-:W-:-:S06]  /*1520*/  UMOV UR6, URZ ;  /* 0x000000ff00067c82 */ /* 0x000fcc0008000000 */
.L_x_19:
[----:B------:R-:W-:Y:S01]  /*1530*/  UIADD3 UR8, UPT, UPT, -UR6, UR4, URZ ;  /* 0x0000000406087290 */ /* 0x000fe2000fffe1ff */
[----:B------:R-:W-:Y:S01]  /*1540*/  MOV R2, 0x3f000000 ;  /* 0x3f00000000027802 */ /* 0x000fe20000000f00 */
[----:B------:R-:W-:Y:S01]  /*1550*/  UIADD3 UR9, UPT, UPT, UR6, -UR4, URZ ;  /* 0x8000000406097290 */ /* 0x000fe2000fffe0ff */
[----:B------:R-:W-:-:S03]  /*1560*/  MOV R12, RZ ;  /* 0x000000ff000c7202 */ /* 0x000fc60000000f00 */
[----:B------:R-:W-:-:S06]  /*1570*/  UIMAD UR8, UR8, UR9, URZ ;  /* 0x00000009080872a4 */ /* 0x000fcc000f8e02ff */
[----:B------:R-:W-:Y:S01]  /*1580*/  I2FP.F32.S32 R3, UR8 ;  /* 0x0000000800037c45 */ /* 0x000fe20008201400 */
[----:B------:R-:W0:Y:S04]  /*1590*/  LDCU UR9, c[0x0][0x38c] ;  /* 0x00007180ff0977ac */ /* 0x000e280008000800 */
[----:B------:R-:W-:Y:S01]  /*15a0*/  FMUL R9, R3, R0 ;  /* 0x0000000003097220 */ /* 0x000fe20000400000 */
[----:B------:R-:W-:-:S03]  /*15b0*/  MOV R3, 0x437c0000 ;  /* 0x437c000000037802 */ /* 0x000fc60000000f00 */
[----:B------:R-:W-:-:S04]  /*15c0*/  FFMA.SAT R4, R9, 0.0057249800302088260651, R2 ;  /* 0x3bbb989d09047823 */ /* 0x000fc80000002002 */
[----:B------:R-:W-:-:S04]  /*15d0*/  FFMA.RM R4, R4, R3, 12582913 ;  /* 0x4b40000104047423 */ /* 0x000fc80000004003 */
[C---:B------:R-:W-:Y:S01]  /*15e0*/  FADD R6, R4.reuse, -12583039 ;  /* 0xcb40007f04067421 */ /* 0x040fe20000000000 */
[----:B------:R-:W-:Y:S01]  /*15f0*/  SHF.L.U32 R4, R4, 0x17, RZ ;  /* 0x0000001704047819 */ /* 0x000fe200000006ff */
[----:B0-----:R-:W-:Y:S02]  /*1600*/  UISETP.GE.U32.AND UP1, UPT, UR9, 0x4, UPT ;  /* 0x000000040900788c */ /* 0x001fe4000bf26070 */
[C---:B------:R-:W-:Y:S01]  /*1610*/  FFMA R6, R9.reuse, 1.4426950216293334961, -R6 ;  /* 0x3fb8aa3b09067823 */ /* 0x040fe20000000806 */
[----:B------:R-:W-:Y:S02]  /*1620*/  UIMAD UR8, UR6, UR9, URZ ;  /* 0x00000009060872a4 */ /* 0x000fe4000f8e02ff */
[----:B------:R-:W-:Y:S01]  /*1630*/  UIADD3 UR6, UPT, UPT, UR6, 0x1, URZ ;  /* 0x0000000106067890 */ /* 0x000fe2000fffe0ff */
[----:B------:R-:W-:-:S03]  /*1640*/  FFMA R6, R9, 1.925963033500011079e-08, R6 ;  /* 0x32a5706009067823 */ /* 0x000fc60000000006 */
[----:B------:R-:W-:Y:S01]  /*1650*/  UISETP.NE.AND UP0, UPT, UR6, UR9, UPT ;  /* 0x000000090600728c */ /* 0x000fe2000bf05270 */
[----:B------:R-:W0:Y:S02]  /*1660*/  MUFU.EX2 R9, R6 ;  /* 0x0000000600097308 */ /* 0x000e240000000800 */
[----:B0-----:R-:W-:Y:S01]  /*1670*/  FMUL R4, R4, R9 ;  /* 0x0000000904047220 */ /* 0x001fe20000400000 */
[----:B------:R-:W-:Y:S07]  /*1680*/  BRA.U !UP1, `(.L_x_15) ;  /* 0x0000000509387547 */ /* 0x000fee000b800000 */
[----:B------:R-:W-:-:S07]  /*1690*/  HFMA2 R21, -RZ, RZ, 0, 0 ;  /* 0x00000000ff157431 */ /* 0x000fce00000001ff */
.L_x_16:
[----:B------:R-:W-:-:S05]  /*16a0*/  IADD3 R13, PT, PT, R21, UR8, RZ ;  /* 0x00000008150d7c10 */ /* 0x000fca000fffe0ff */
[----:B------:R-:W-:-:S05]  /*16b0*/  IMAD.WIDE.U32 R12, R13, 0x4, R34 ;  /* 0x000000040d0c7825 */ /* 0x000fca00078e0022 */
[----:B------:R-:W2:Y:S04]  /*16c0*/  LDG.E R11, desc[UR10][R12.64] ;  /* 0x0000000a0c0b7981 */ /* 0x000ea8000c1e1900 */
[----:B------:R-:W3:Y:S04]  /*16d0*/  LDG.E R9, desc[UR10][R12.64+0x4] ;  /* 0x0000040a0c097981 */ /* 0x000ee8000c1e1900 */
[----:B------:R-:W4:Y:S04]  /*16e0*/  LDG.E R6, desc[UR10][R12.64+0x8] ;  /* 0x0000080a0c067981 */ /* 0x000f28000c1e1900 */
[----:B------:R0:W5:Y:S01]  /*16f0*/  LDG.E R8, desc[UR10][R12.64+0xc] ;  /* 0x00000c0a0c087981 */ /* 0x000162000c1e1900 */
[----:B------:R-:W-:-:S02]  /*1700*/  IADD3 R10, PT, PT, R21, -UR5, RZ ;  /* 0x80000005150a7c10 */ /* 0x000fc4000fffe0ff */
[C---:B------:R-:W-:Y:S02]  /*1710*/  IADD3 R15, PT, PT, -R21.reuse, UR5, RZ ;  /* 0x00000005150f7c10 */ /* 0x040fe4000fffe1ff */
[C---:B------:R-:W-:Y:S02]  /*1720*/  IADD3 R14, PT, PT, R21.reuse, 0x1, RZ ;  /* 0x00000001150e7810 */ /* 0x040fe40007ffe0ff */
[C---:B------:R-:W-:Y:S01]  /*1730*/  IADD3 R18, PT, PT, R21.reuse, 0x3, RZ ;  /* 0x0000000315127810 */ /* 0x040fe20007ffe0ff */
[----:B------:R-:W-:Y:S01]  /*1740*/  IMAD R10, R10, R15, RZ ;  /* 0x0000000f0a0a7224 */ /* 0x000fe200078e02ff */
[C---:B------:R-:W-:Y:S02]  /*1750*/  IADD3 R16, PT, PT, R14.reuse, -UR5, RZ ;  /* 0x800000050e107c10 */ /* 0x040fe4000fffe0ff */
[----:B------:R-:W-:Y:S02]  /*1760*/  IADD3 R17, PT, PT, -R14, UR5, RZ ;  /* 0x000000050e117c10 */ /* 0x000fe4000fffe1ff */
[----:B------:R-:W-:-:S02]  /*1770*/  IADD3 R14, PT, PT, R21, 0x2, RZ ;  /* 0x00000002150e7810 */ /* 0x000fc40007ffe0ff */
[----:B------:R-:W-:Y:S01]  /*1780*/  I2FP.F32.S32 R15, R10 ;  /* 0x0000000a000f7245 */ /* 0x000fe20000201400 */
[----:B------:R-:W-:Y:S01]  /*1790*/  IMAD R16, R16, R17, RZ ;  /* 0x0000001110107224 */ /* 0x000fe200078e02ff */
[C---:B------:R-:W-:Y:S02]  /*17a0*/  IADD3 R10, PT, PT, R14.reuse, -UR5, RZ ;  /* 0x800000050e0a7c10 */ /* 0x040fe4000fffe0ff */
[----:B------:R-:W-:Y:S01]  /*17b0*/  IADD3 R17, PT, PT, -R14, UR5, RZ ;  /* 0x000000050e117c10 */ /* 0x000fe2000fffe1ff */
[----:B------:R-:W-:Y:S01]  /*17c0*/  FMUL R15, R15, R0 ;  /* 0x000000000f0f7220 */ /* 0x000fe20000400000 */
[C---:B------:R-:W-:Y:S02]  /*17d0*/  IADD3 R14, PT, PT, R18.reuse, -UR5, RZ ;  /* 0x80000005120e7c10 */ /* 0x040fe4000fffe0ff */
[----:B------:R-:W-:Y:S01]  /*17e0*/  IADD3 R19, PT, PT, -R18, UR5, RZ ;  /* 0x0000000512137c10 */ /* 0x000fe2000fffe1ff */
[----:B0-----:R-:W-:Y:S01]  /*17f0*/  IMAD R12, R10, R17, RZ ;  /* 0x000000110a0c7224 */ /* 0x001fe200078e02ff */
[----:B------:R-:W-:Y:S01]  /*1800*/  I2FP.F32.S32 R13, R16 ;  /* 0x00000010000d7245 */ /* 0x000fe20000201400 */
[----:B------:R-:W-:Y:S01]  /*1810*/  FFMA.SAT R10, R15, 0.0057249800302088260651, R2 ;  /* 0x3bbb989d0f0a7823 */ /* 0x000fe20000002002 */
[----:B------:R-:W-:Y:S01]  /*1820*/  IADD3 R21, PT, PT, R21, 0x4, RZ ;  /* 0x0000000415157810 */ /* 0x000fe20007ffe0ff */
[----:B------:R-:W-:-:S02]  /*1830*/  IMAD R19, R14, R19, RZ ;  /* 0x000000130e137224 */ /* 0x000fc400078e02ff */
[----:B------:R-:W-:Y:S01]  /*1840*/  FMUL R17, R13, R0 ;  /* 0x000000000d117220 */ /* 0x000fe20000400000 */
[----:B------:R-:W-:Y:S01]  /*1850*/  I2FP.F32.S32 R13, R12 ;  /* 0x0000000c000d7245 */ /* 0x000fe20000201400 */
[----:B------:R-:W-:Y:S01]  /*1860*/  FFMA.RM R10, R10, R3, 12582913 ;  /* 0x4b4000010a0a7423 */ /* 0x000fe20000004003 */
[----:B------:R-:W-:Y:S01]  /*1870*/  I2FP.F32.S32 R23, R19 ;  /* 0x0000001300177245 */ /* 0x000fe20000201400 */
[--C-:B------:R-:W-:Y:S01]  /*1880*/  FFMA.SAT R14, R17, 0.0057249800302088260651, R2.reuse ;  /* 0x3bbb989d110e7823 */ /* 0x100fe20000002002 */
[----:B------:R-:W-:Y:S01]  /*1890*/  ISETP.NE.AND P0, PT, R21, UR7, PT ;  /* 0x0000000715007c0c */ /* 0x000fe2000bf05270 */
[-C--:B------:R-:W-:Y:S01]  /*18a0*/  FMUL R19, R13, R0.reuse ;  /* 0x000000000d137220 */ /* 0x080fe20000400000 */
[----:B------:R-:W-:Y:S01]  /*18b0*/  FADD R12, R10, -12583039 ;  /* 0xcb40007f0a0c7421 */ /* 0x000fe20000000000 */
[-C--:B------:R-:W-:Y:S01]  /*18c0*/  FFMA.RM R14, R14, R3.reuse, 12582913 ;  /* 0x4b4000010e0e7423 */ /* 0x080fe20000004003 */
[----:B------:R-:W-:Y:S01]  /*18d0*/  FMUL R23, R23, R0 ;  /* 0x0000000017177220 */ /* 0x000fe20000400000 */
[----:B------:R-:W-:Y:S01]  /*18e0*/  FFMA.SAT R18, R19, 0.0057249800302088260651, R2 ;  /* 0x3bbb989d13127823 */ /* 0x000fe20000002002 */
[----:B------:R-:W-:Y:S01]  /*18f0*/  FFMA R12, R15, 1.4426950216293334961, -R12 ;  /* 0x3fb8aa3b0f0c7823 */ /* 0x000fe2000000080c */
[----:B------:R-:W-:Y:S01]  /*1900*/  FADD R16, R14, -12583039 ;  /* 0xcb40007f0e107421 */ /* 0x000fe20000000000 */
[----:B------:R-:W-:Y:S01]  /*1910*/  FFMA.SAT R22, R23, 0.0057249800302088260651, R2 ;  /* 0x3bbb989d17167823 */ /* 0x000fe20000002002 */
[-C--:B------:R-:W-:Y:S01]  /*1920*/  FFMA.RM R18, R18, R3.reuse, 12582913 ;  /* 0x4b40000112127423 */ /* 0x080fe20000004003 */
[----:B------:R-:W-:Y:S01]  /*1930*/  FFMA R12, R15, 1.925963033500011079e-08, R12 ;  /* 0x32a570600f0c7823 */ /* 0x000fe2000000000c */
[C---:B------:R-:W-:Y:S01]  /*1940*/  FFMA R16, R17.reuse, 1.4426950216293334961, -R16 ;  /* 0x3fb8aa3b11107823 */ /* 0x040fe20000000810 */
[----:B------:R-:W-:Y:S01]  /*1950*/  FFMA.RM R22, R22, R3, 12582913 ;  /* 0x4b40000116167423 */ /* 0x000fe20000004003 */
[----:B------:R-:W-:Y:S01]  /*1960*/  FADD R20, R18, -12583039 ;  /* 0xcb40007f12147421 */ /* 0x000fe20000000000 */
[----:B------:R-:W0:Y:S01]  /*1970*/  MUFU.EX2 R13, R12 ;  /* 0x0000000c000d7308 */ /* 0x000e220000000800 */
[----:B------:R-:W-:Y:S01]  /*1980*/  FFMA R16, R17, 1.925963033500011079e-08, R16 ;  /* 0x32a5706011107823 */ /* 0x000fe20000000010 */
[----:B------:R-:W-:Y:S01]  /*1990*/  FADD R24, R22, -12583039 ;  /* 0xcb40007f16187421 */ /* 0x000fe20000000000 */
[----:B------:R-:W-:Y:S01]  /*19a0*/  FFMA R20, R19, 1.4426950216293334961, -R20 ;  /* 0x3fb8aa3b13147823 */ /* 0x000fe20000000814 */
[----:B------:R-:W-:-:S02]  /*19b0*/  SHF.L.U32 R10, R10, 0x17, RZ ;  /* 0x000000170a0a7819 */ /* 0x000fc400000006ff */
[----:B------:R-:W-:Y:S01]  /*19c0*/  FFMA R24, R23, 1.4426950216293334961, -R24 ;  /* 0x3fb8aa3b17187823 */ /* 0x000fe20000000818 */
[----:B------:R-:W-:Y:S01]  /*19d0*/  FFMA R20, R19, 1.925963033500011079e-08, R20 ;  /* 0x32a5706013147823 */ /* 0x000fe20000000014 */
[----:B------:R-:W1:Y:S01]  /*19e0*/  MUFU.EX2 R15, R16 ;  /* 0x00000010000f7308 */ /* 0x000e620000000800 */
[----:B------:R-:W-:Y:S01]  /*19f0*/  SHF.L.U32 R14, R14, 0x17, RZ ;  /* 0x000000170e0e7819 */ /* 0x000fe200000006ff */
[----:B------:R-:W-:Y:S01]  /*1a00*/  FFMA R24, R23, 1.925963033500011079e-08, R24 ;  /* 0x32a5706017187823 */ /* 0x000fe20000000018 */
[----:B------:R-:W-:Y:S02]  /*1a10*/  SHF.L.U32 R18, R18, 0x17, RZ ;  /* 0x0000001712127819 */ /* 0x000fe400000006ff */
[----:B------:R-:W-:-:S03]  /*1a20*/  SHF.L.U32 R22, R22, 0x17, RZ ;  /* 0x0000001716167819 */ /* 0x000fc600000006ff */
[----:B------:R-:W1:Y:S01]  /*1a30*/  MUFU.EX2 R17, R20 ;  /* 0x0000001400117308 */ /* 0x000e620000000800 */
[----:B0-----:R-:W-:-:S04]  /*1a40*/  FMUL R13, R10, R13 ;  /* 0x0000000d0a0d7220 */ /* 0x001fc80000400000 */
[----:B------:R-:W-:-:S03]  /*1a50*/  FMUL R13, R4, R13 ;  /* 0x0000000d040d7220 */ /* 0x000fc60000400000 */
[----:B------:R-:W0:Y:S01]  /*1a60*/  MUFU.EX2 R19, R24 ;  /* 0x0000001800137308 */ /* 0x000e220000000800 */
[----:B-1----:R-:W-:Y:S01]  /*1a70*/  FMUL R15, R14, R15 ;  /* 0x0000000f0e0f7220 */ /* 0x002fe20000400000 */
[----:B------:R-:W-:-:S03]  /*1a80*/  FADD R7, R13, R7 ;  /* 0x000000070d077221 */ /* 0x000fc60000000000 */
[----:B------:R-:W-:Y:S01]  /*1a90*/  FMUL R15, R4, R15 ;  /* 0x0000000f040f7220 */ /* 0x000fe20000400000 */
[----:B------:R-:W-:-:S03]  /*1aa0*/  FMUL R17, R18, R17 ;  /* 0x0000001112117220 */ /* 0x000fc60000400000 */
[----:B------:R-:W-:Y:S01]  /*1ab0*/  FADD R7, R7, R15 ;  /* 0x0000000f07077221 */ /* 0x000fe20000000000 */
[----:B------:R-:W-:Y:S01]  /*1ac0*/  FMUL R10, R4, R17 ;  /* 0x00000011040a7220 */ /* 0x000fe20000400000 */
[----:B0-----:R-:W-:-:S03]  /*1ad0*/  FMUL R19, R22, R19 ;  /* 0x0000001316137220 */ /* 0x001fc60000400000 */
[----:B------:R-:W-:Y:S01]  /*1ae0*/  FADD R7, R7, R10 ;  /* 0x0000000a07077221 */ /* 0x000fe20000000000 */
[----:B--2---:R-:W-:-:S04]  /*1af0*/  FFMA R60, R13, R11, R60 ;  /* 0x0000000b0d3c7223 */ /* 0x004fc8000000003c */
[----:B---3--:R-:W-:Y:S01]  /*1b00*/  FFMA R9, R15, R9, R60 ;  /* 0x000000090f097223 */ /* 0x008fe2000000003c */
[----:B------:R-:W-:-:S03]  /*1b10*/  FMUL R60, R4, R19 ;  /* 0x00000013043c7220 */ /* 0x000fc60000400000 */
[----:B----4-:R-:W-:Y:S01]  /*1b20*/  FFMA R9, R10, R6, R9 ;  /* 0x000000060a097223 */ /* 0x010fe20000000009 */
[----:B------:R-:W-:-:S03]  /*1b30*/  FADD R7, R7, R60 ;  /* 0x0000003c07077221 */ /* 0x000fc60000000000 */
[----:B-----5:R-:W-:Y:S01]  /*1b40*/  FFMA R60, R60, R8, R9 ;  /* 0x000000083c3c7223 */ /* 0x020fe20000000009 */
[----:B------:R-:W-:Y:S06]  /*1b50*/  @P0 BRA `(.L_x_16) ;  /* 0xfffffff800d00947 */ /* 0x000fec000383ffff */
[----:B------:R-:W-:-:S07]  /*1b60*/  MOV R12, UR7 ;  /* 0x00000007000c7c02 */ /* 0x000fce0008000f00 */
.L_x_15:
[----:B------:R-:W-:-:S09]  /*1b70*/  UISETP.NE.AND UP1, UPT, UR12, URZ, UPT ;  /* 0x000000ff0c00728c */ /* 0x000fd2000bf25270 */
[----:B------:R-:W-:Y:S05]  /*1b80*/  BRA.U !UP1, `(.L_x_17) ;  /* 0x0000000509047547 */ /* 0x000fea000b800000 */
[----:B------:R-:W-:Y:S02]  /*1b90*/  UISETP.NE.AND UP2, UPT, UR12, 0x1, UPT ;  /* 0x000000010c00788c */ /* 0x000fe4000bf45270 */
[----:B------:R-:W-:-:S07]  /*1ba0*/  ULOP3.LUT UP1, URZ, UR9, 0x1, URZ, 0xc0, !UPT ;  /* 0x0000000109ff7892 */ /* 0x000fce000f82c0ff */
[----:B------:R-:W-:Y:S05]  /*1bb0*/  BRA.U !UP2, `(.L_x_18) ;  /* 0x000000010aa87547 */ /* 0x000fea000b800000 */
[C---:B------:R-:W-:Y:S02]  /*1bc0*/  IADD3 R11, P0, PT, R12.reuse, UR8, RZ ;  /* 0x000000080c0b7c10 */ /* 0x040fe4000ff1e0ff */
[----:B------:R-:W-:Y:S02]  /*1bd0*/  IADD3 R9, PT, PT, R12, UR8, RZ ;  /* 0x000000080c097c10 */ /* 0x000fe4000fffe0ff */
[----:B------:R-:W-:Y:S02]  /*1be0*/  IADD3.X R6, PT, PT, RZ, RZ, RZ, P0, !PT ;  /* 0x000000ffff067210 */ /* 0x000fe400007fe4ff */
[----:B------:R-:W-:Y:S01]  /*1bf0*/  LEA R10, P0, R11, R34, 0x2 ;  /* 0x000000220b0a7211 */ /* 0x000fe200078010ff */
[----:B------:R-:W-:-:S03]  /*1c00*/  IMAD.WIDE.U32 R8, R9, 0x4, R34 ;  /* 0x0000000409087825 */ /* 0x000fc600078e0022 */
[----:B------:R-:W-:Y:S02]  /*1c10*/  LEA.HI.X R11, R11, R35, R6, 0x2, P0 ;  /* 0x000000230b0b7211 */ /* 0x000fe400000f1406 */
[----:B------:R-:W2:Y:S04]  /*1c20*/  LDG.E R14, desc[UR10][R8.64] ;  /* 0x0000000a080e7981 */ /* 0x000ea8000c1e1900 */
[----:B------:R0:W3:Y:S01]  /*1c30*/  LDG.E R17, desc[UR10][R10.64+0x4] ;  /* 0x0000040a0a117981 */ /* 0x0000e2000c1e1900 */
[C---:B------:R-:W-:Y:S02]  /*1c40*/  IADD3 R15, PT, PT, R12.reuse, 0x1, RZ ;  /* 0x000000010c0f7810 */ /* 0x040fe40007ffe0ff */
[C---:B------:R-:W-:Y:S02]  /*1c50*/  IADD3 R6, PT, PT, R12.reuse, -UR5, RZ ;  /* 0x800000050c067c10 */ /* 0x040fe4000fffe0ff */
[----:B------:R-:W-:-:S02]  /*1c60*/  IADD3 R13, PT, PT, -R12, UR5, RZ ;  /* 0x000000050c0d7c10 */ /* 0x000fc4000fffe1ff */
[C---:B------:R-:W-:Y:S02]  /*1c70*/  IADD3 R16, PT, PT, R15.reuse, -UR5, RZ ;  /* 0x800000050f107c10 */ /* 0x040fe4000fffe0ff */
[----:B------:R-:W-:Y:S01]  /*1c80*/  IADD3 R15, PT, PT, -R15, UR5, RZ ;  /* 0x000000050f0f7c10 */ /* 0x000fe2000fffe1ff */
[----:B------:R-:W-:Y:S01]  /*1c90*/  IMAD R6, R6, R13, RZ ;  /* 0x0000000d06067224 */ /* 0x000fe200078e02ff */
[----:B------:R-:W-:-:S03]  /*1ca0*/  IADD3 R12, PT, PT, R12, 0x2, RZ ;  /* 0x000000020c0c7810 */ /* 0x000fc60007ffe0ff */
[----:B------:R-:W-:Y:S01]  /*1cb0*/  IMAD R15, R16, R15, RZ ;  /* 0x0000000f100f7224 */ /* 0x000fe200078e02ff */
[----:B------:R-:W-:-:S04]  /*1cc0*/  I2FP.F32.S32 R13, R6 ;  /* 0x00000006000d7245 */ /* 0x000fc80000201400 */
[----:B------:R-:W-:Y:S01]  /*1cd0*/  I2FP.F32.S32 R15, R15 ;  /* 0x0000000f000f7245 */ /* 0x000fe20000201400 */
[----:B------:R-:W-:-:S04]  /*1ce0*/  FMUL R13, R13, R0 ;  /* 0x000000000d0d7220 */ /* 0x000fc80000400000 */
[----:B------:R-:W-:Y:S01]  /*1cf0*/  FFMA.SAT R6, R13, 0.0057249800302088260651, R2 ;  /* 0x3bbb989d0d067823 */ /* 0x000fe20000002002 */
[----:B------:R-:W-:-:S03]  /*1d00*/  FMUL R15, R15, R0 ;  /* 0x000000000f0f7220 */ /* 0x000fc60000400000 */
[----:B------:R-:W-:Y:S01]  /*1d10*/  FFMA.RM R6, R6, R3, 12582913 ;  /* 0x4b40000106067423 */ /* 0x000fe20000004003 */
[----:B0-----:R-:W-:-:S03]  /*1d20*/  FFMA.SAT R10, R15, 0.0057249800302088260651, R2 ;  /* 0x3bbb989d0f0a7823 */ /* 0x001fc60000002002 */
[----:B------:R-:W-:Y:S01]  /*1d30*/  FADD R8, R6, -12583039 ;  /* 0xcb40007f06087421 */ /* 0x000fe20000000000 */
[----:B------:R-:W-:Y:S01]  /*1d40*/  FFMA.RM R10, R10, R3, 12582913 ;  /* 0x4b4000010a0a7423 */ /* 0x000fe20000004003 */
[----:B------:R-:W-:Y:S02]  /*1d50*/  SHF.L.U32 R6, R6, 0x17, RZ ;  /* 0x0000001706067819 */ /* 0x000fe400000006ff */
[C---:B------:R-:W-:Y:S01]  /*1d60*/  FFMA R8, R13.reuse, 1.4426950216293334961, -R8 ;  /* 0x3fb8aa3b0d087823 */ /* 0x040fe20000000808 */
[C---:B------:R-:W-:Y:S01]  /*1d70*/  FADD R16, R10.reuse, -12583039 ;  /* 0xcb40007f0a107421 */ /* 0x040fe20000000000 */
[----:B------:R-:W-:Y:S02]  /*1d80*/  SHF.L.U32 R10, R10, 0x17, RZ ;  /* 0x000000170a0a7819 */ /* 0x000fe400000006ff */
[----:B------:R-:W-:Y:S01]  /*1d90*/  FFMA R8, R13, 1.925963033500011079e-08, R8 ;  /* 0x32a570600d087823 */ /* 0x000fe20000000008 */
[----:B------:R-:W-:-:S03]  /*1da0*/  FFMA R16, R15, 1.4426950216293334961, -R16 ;  /* 0x3fb8aa3b0f107823 */ /* 0x000fc60000000810 */
[----:B------:R-:W0:Y:S01]  /*1db0*/  MUFU.EX2 R9, R8 ;  /* 0x0000000800097308 */ /* 0x000e220000000800 */
[----:B------:R-:W-:-:S07]  /*1dc0*/  FFMA R16, R15, 1.925963033500011079e-08, R16 ;  /* 0x32a570600f107823 */ /* 0x000fce0000000010 */
[----:B------:R-:W1:Y:S01]  /*1dd0*/  MUFU.EX2 R11, R16 ;  /* 0x00000010000b7308 */ /* 0x000e620000000800 */
[----:B0-----:R-:W-:-:S04]  /*1de0*/  FMUL R9, R6, R9 ;  /* 0x0000000906097220 */ /* 0x001fc80000400000 */
[----:B------:R-:W-:Y:S01]  /*1df0*/  FMUL R9, R4, R9 ;  /* 0x0000000904097220 */ /* 0x000fe20000400000 */
[----:B-1----:R-:W-:-:S03]  /*1e00*/  FMUL R11, R10, R11 ;  /* 0x0000000b0a0b7220 */ /* 0x002fc60000400000 */
[----:B------:R-:W-:Y:S01]  /*1e10*/  FADD R7, R7, R9 ;  /* 0x0000000907077221 */ /* 0x000fe20000000000 */
[----:B------:R-:W-:-:S04]  /*1e20*/  FMUL R11, R4, R11 ;  /* 0x0000000b040b7220 */ /* 0x000fc80000400000 */
[----:B------:R-:W-:Y:S01]  /*1e30*/  FADD R7, R7, R11 ;  /* 0x0000000b07077221 */ /* 0x000fe20000000000 */
[----:B--2---:R-:W-:-:S04]  /*1e40*/  FFMA R14, R9, R14, R60 ;  /* 0x0000000e090e7223 */ /* 0x004fc8000000003c */
[----:B---3--:R-:W-:-:S07]  /*1e50*/  FFMA R60, R11, R17, R14 ;  /* 0x000000110b3c7223 */ /* 0x008fce000000000e */
.L_x_18:
[----:B------:R-:W-:Y:S05]  /*1e60*/  BRA.U !UP1, `(.L_x_17) ;  /* 0x00000001094c7547 */ /* 0x000fea000b800000 */
[----:B------:R-:W-:-:S05]  /*1e70*/  IADD3 R9, PT, PT, R12, UR8, RZ ;  /* 0x000000080c097c10 */ /* 0x000fca000fffe0ff */
[----:B------:R-:W-:-:S06]  /*1e80*/  IMAD.WIDE.U32 R8, R9, 0x4, R34 ;  /* 0x0000000409087825 */ /* 0x000fcc00078e0022 */
[----:B------:R-:W2:Y:S01]  /*1e90*/  LDG.E R8, desc[UR10][R8.64] ;  /* 0x0000000a08087981 */ /* 0x000ea2000c1e1900 */
[C---:B------:R-:W-:Y:S02]  /*1ea0*/  IADD3 R6, PT, PT, R12.reuse, -UR5, RZ ;  /* 0x800000050c067c10 */ /* 0x040fe4000fffe0ff */
[----:B------:R-:W-:-:S05]  /*1eb0*/  IADD3 R11, PT, PT, -R12, UR5, RZ ;  /* 0x000000050c0b7c10 */ /* 0x000fca000fffe1ff */
[----:B------:R-:W-:-:S05]  /*1ec0*/  IMAD R6, R6, R11, RZ ;  /* 0x0000000b06067224 */ /* 0x000fca00078e02ff */
[----:B------:R-:W-:-:S05]  /*1ed0*/  I2FP.F32.S32 R11, R6 ;  /* 0x00000006000b7245 */ /* 0x000fca0000201400 */
[----:B------:R-:W-:-:S04]  /*1ee0*/  FMUL R11, R11, R0 ;  /* 0x000000000b0b7220 */ /* 0x000fc80000400000 */
[----:B------:R-:W-:-:S04]  /*1ef0*/  FFMA.SAT R2, R11, 0.0057249800302088260651, R2 ;  /* 0x3bbb989d0b027823 */ /* 0x000fc80000002002 */
[----:B------:R-:W-:-:S04]  /*1f00*/  FFMA.RM R2, R2, R3, 12582913 ;  /* 0x4b40000102027423 */ /* 0x000fc80000004003 */
[C---:B------:R-:W-:Y:S01]  /*1f10*/  FADD R6, R2.reuse, -12583039 ;  /* 0xcb40007f02067421 */ /* 0x040fe20000000000 */
[----:B------:R-:W-:-:S03]  /*1f20*/  SHF.L.U32 R2, R2, 0x17, RZ ;  /* 0x0000001702027819 */ /* 0x000fc600000006ff */
[----:B------:R-:W-:-:S04]  /*1f30*/  FFMA R6, R11, 1.4426950216293334961, -R6 ;  /* 0x3fb8aa3b0b067823 */ /* 0x000fc80000000806 */
[----:B------:R-:W-:-:S04]  /*1f40*/  FFMA R6, R11, 1.925963033500011079e-08, R6 ;  /* 0x32a570600b067823 */ /* 0x000fc80000000006 */
[----:B------:R-:W0:Y:S02]  /*1f50*/  MUFU.EX2 R3, R6 ;  /* 0x0000000600037308 */ /* 0x000e240000000800 */
[----:B0-----:R-:W-:-:S04]  /*1f60*/  FMUL R3, R2, R3 ;  /* 0x0000000302037220 */ /* 0x001fc80000400000 */
[----:B------:R-:W-:-:S04]  /*1f70*/  FMUL R3, R4, R3 ;  /* 0x0000000304037220 */ /* 0x000fc80000400000 */
[----:B------:R-:W-:Y:S01]  /*1f80*/  FADD R7, R7, R3 ;  /* 0x0000000307077221 */ /* 0x000fe20000000000 */
[----:B--2---:R-:W-:-:S07]  /*1f90*/  FFMA R60, R3, R8, R60 ;  /* 0x00000008033c7223 */ /* 0x004fce000000003c */
.L_x_17:
[----:B------:R-:W-:Y:S05]  /*1fa0*/  BRA.U UP0, `(.L_x_19) ;  /* 0xfffffff500607547 */ /* 0x000fea000b83ffff */
[----:B------:R-:W0:Y:S01]  /*1fb0*/  MUFU.RCP R2, R7 ;  /* 0x0000000700027308 */ /* 0x000e220000001000 */
[----:B------:R-:W-:Y:S07]  /*1fc0*/  BSSY.RECONVERGENT B2, `(.L_x_20) ;  /* 0x000000b000027945 */ /* 0x000fee0003800200 */
[----:B------:R-:W1:Y:S01]  /*1fd0*/  FCHK P0, R60, R7 ;  /* 0x000000073c007302 */ /* 0x000e620000000000 */
[----:B0-----:R-:W-:-:S04]  /*1fe0*/  FFMA R3, -R7, R2, 1 ;  /* 0x3f80000007037423 */ /* 0x001fc80000000102 */
[----:B------:R-:W-:-:S04]  /*1ff0*/  FFMA R3, R2, R3, R2 ;  /* 0x0000000302037223 */ /* 0x000fc80000000002 */
[----:B------:R-:W-:-:S04]  /*2000*/  FFMA R2, R60, R3, RZ ;  /* 0x000000033c027223 */ /* 0x000fc800000000ff */
[----:B------:R-:W-:-:S04]  /*2010*/  FFMA R4, -R7, R2, R60 ;  /* 0x0000000207047223 */ /* 0x000fc8000000013c */
[----:B------:R-:W-:Y:S01]  /*2020*/  FFMA R2, R3, R4, R2 ;  /* 0x0000000403027223 */ /* 0x000fe20000000002 */
[----:B-1----:R-:W-:Y:S06]  /*2030*/  @!P0 BRA `(.L_x_21) ;  /* 0x00000000000c8947 */ /* 0x002fec0003800000 */
[----:B------:R-:W-:Y:S02]  /*2040*/  MOV R2, R7 ;  /* 0x0000000700027202 */ /* 0x000fe40000000f00 */
[----:B------:R-:W-:-:S07]  /*2050*/  MOV R56, 0x2070 ;  /* 0x0000207000387802 */ /* 0x000fce0000000f00 */
[----:B------:R-:W-:Y:S05]  /*2060*/  CALL.REL.NOINC `($__internal_1_$__cuda_sm3x_div_rn_noftz_f32_slowpath) ;  /* 0x0000005000247944 */ /* 0x000fea0003c00000 */
.L_x_21:
[----:B------:R-:W-:Y:S05]  /*2070*/  BSYNC.RECONVERGENT B2 ;  /* 0x0000000000027941 */ /* 0x000fea0003800200 */
.L_x_20:
[----:B------:R-:W0:Y:S01]  /*2080*/  LDCU UR6, c[0x0][0x38c] ;  /* 0x00007180ff0677ac */ /* 0x000e220008000800 */
[CC--:B------:R-:W-:Y:S02]  /*2090*/  FSETP.GT.AND P0, PT, R5.reuse, R2.reuse, PT ;  /* 0x000000020500720b */ /* 0x0c0fe40003f04000 */
[CC--:B------:R-:W-:Y:S01]  /*20a0*/  FSETP.GEU.AND P1, PT, R50.reuse, R2.reuse, PT ;  /* 0x000000023200720b */ /* 0x0c0fe20003f2e000 */
[----:B------:R-:W-:Y:S01]  /*20b0*/  UIADD3 UR5, UPT, UPT, UR5, 0x1, URZ ;  /* 0x0000000105057890 */ /* 0x000fe2000fffe0ff */
[-C--:B------:R-:W-:Y:S02]  /*20c0*/  FSEL R5, R5, R2.reuse, P0 ;  /* 0x0000000205057208 */ /* 0x080fe40000000000 */
[----:B------:R-:W-:Y:S01]  /*20d0*/  FSEL R50, R50, R2, !P1 ;  /* 0x0000000232327208 */ /* 0x000fe20004800000 */
[----:B0-----:R-:W-:-:S09]  /*20e0*/  UISETP.NE.AND UP0, UPT, UR5, UR6, UPT ;  /* 0x000000060500728c */ /* 0x001fd2000bf05270 */
[----:B------:R-:W-:Y:S05]  /*20f0*/  BRA.U UP0, `(.L_x_22) ;  /* 0xfffffff500007547 */ /* 0x000fea000b83ffff */
[----:B------:R-:W-:-:S04]  /*2100*/  UIADD3 UR4, UPT, UPT, UR4, 0x1, URZ ;  /* 0x0000000104047890 */ /* 0x000fc8000fffe0ff */
[----:B------:R-:W-:-:S09]  /*2110*/  UISETP.NE.AND UP0, UPT, UR4, UR6, UPT ;  /* 0x000000060400728c */ /* 0x000fd2000bf05270 */
[----:B------:R-:W-:Y:S05]  /*2120*/  BRA.U UP0, `(.L_x_23) ;  /* 0xfffffff100f07547 */ /* 0x000fea000b83ffff */
.L_x_14:
[----:B------:R-:W0:Y:S01]  /*2130*/  LDC R2, c[0x0][0x388] ;  /* 0x0000e200ff027b82 */ /* 0x000e220000000800 */
[----:B------:R-:W1:Y:S01]  /*2140*/  LDCU UR4, c[0x0][0x390] ;  /* 0x00007200ff0477ac */ /* 0x000e620008000800 */
[----:B------:R-:W-:Y:S01]  /*2150*/  FADD R5, -R50, R5 ;  /* 0x0000000532057221 */ /* 0x000fe20000000100 */
[----:B------:R-:W-:Y:S02]  /*2160*/  CS2R R48, SRZ ;  /* 0x0000000000307805 */ /* 0x000fe4000001ff00 */
[----:B------:R-:W-:Y:S01]  /*2170*/  CS2R R46, SRZ ;  /* 0x00000000002e7805 */ /* 0x000fe2000001ff00 */
[----:B------:R-:W2:Y:S01]  /*2180*/  LDCU UR5, c[0x0][0x388] ;  /* 0x00007100ff0577ac */ /* 0x000ea20008000800 */
[----:B------:R-:W-:Y:S01]  /*2190*/  FADD R5, R5, R5 ;  /* 0x0000000505057221 */ /* 0x000fe20000000000 */
[----:B------:R-:W-:Y:S02]  /*21a0*/  MOV R44, RZ ;  /* 0x000000ff002c7202 */ /* 0x000fe40000000f00 */
[----:B------:R-:W-:Y:S01]  /*21b0*/  MOV R42, RZ ;  /* 0x000000ff002a7202 */ /* 0x000fe20000000f00 */
[----:B------:R-:W-:Y:S01]  /*21c0*/  FMUL R5, R5, 3.1415927410125732422 ;  /* 0x40490fdb05057820 */ /* 0x000fe20000400000 */
[----:B-1----:R-:W-:Y:S01]  /*21d0*/  UISETP.GE.AND UP0, UPT, UR4, 0x1, UPT ;  /* 0x000000010400788c */ /* 0x002fe2000bf06270 */
[----:B--2---:R-:W-:-:S02]  /*21e0*/  MOV R45, UR5 ;  /* 0x00000005002d7c02 */ /* 0x004fc40008000f00 */
[----:B0-----:R-:W-:-:S04]  /*21f0*/  FMUL R5, R5, R2 ;  /* 0x0000000205057220 */ /* 0x001fc80000400000 */
[----:B------:R-:W-:-:S05]  /*2200*/  FMUL R5, R5, R2 ;  /* 0x0000000205057220 */ /* 0x000fca0000400000 */
[----:B------:R-:W-:-:S04]  /*2210*/  FSETP.GEU.AND P0, PT, R5, RZ, PT ;  /* 0x000000ff0500720b */ /* 0x000fc80003f0e000 */
[----:B------:R-:W-:Y:S01]  /*2220*/  FSEL R43, R5, RZ, P0 ;  /* 0x000000ff052b7208 */ /* 0x000fe20000000000 */
[----:B------:R-:W-:Y:S08]  /*2230*/  BRA.U !UP0, `(.L_x_24) ;  /* 0x0000003908247547 */ /* 0x000ff0000b800000 */
[----:B------:R-:W-:Y:S01]  /*2240*/  HFMA2 R0, -RZ, RZ, 1.32421875, -19.203125 ;  /* 0x3d4ccccdff007431 */ /* 0x000fe200000001ff */
[----:B------:R-:W-:Y:S01]  /*2250*/  MOV R41, 0x41a00000 ;  /* 0x41a0000000297802 */ /* 0x000fe20000000f00 */
[----:B------:R-:W0:Y:S04]  /*2260*/  FCHK P0, R2, 20 ;  /* 0x41a0000002007902 */ /* 0x000e280000000000 */
[----:B------:R-:W-:-:S04]  /*2270*/  FFMA R41, R0, -R41, 1 ;  /* 0x3f80000000297423 */ /* 0x000fc80000000829 */
[----:B------:R-:W-:-:S04]  /*2280*/  FFMA R41, R41, R0, 0.050000000745058059692 ;  /* 0x3d4ccccd29297423 */ /* 0x000fc80000000000 */
[----:B------:R-:W-:-:S04]  /*2290*/  FFMA R0, R41, R2, RZ ;  /* 0x0000000229007223 */ /* 0x000fc800000000ff */
[----:B------:R-:W-:-:S04]  /*22a0*/  FFMA R3, R0, -20, R2 ;  /* 0xc1a0000000037823 */ /* 0x000fc80000000002 */
[----:B------:R-:W-:Y:S01]  /*22b0*/  FFMA R41, R41, R3, R0 ;  /* 0x0000000329297223 */ /* 0x000fe20000000000 */
[----:B0-----:R-:W-:Y:S06]  /*22c0*/  @!P0 BRA `(.L_x_25) ;  /* 0x0000000000148947 */ /* 0x001fec0003800000 */
[----:B------:R-:W-:Y:S02]  /*22d0*/  MOV R60, UR5 ;  /* 0x00000005003c7c02 */ /* 0x000fe40008000f00 */
[----:B------:R-:W-:Y:S02]  /*22e0*/  MOV R2, 0x41a00000 ;  /* 0x41a0000000027802 */ /* 0x000fe40000000f00 */
[----:B------:R-:W-:-:S07]  /*22f0*/  MOV R56, 0x2310 ;  /* 0x0000231000387802 */ /* 0x000fce0000000f00 */
[----:B------:R-:W-:Y:S05]  /*2300*/  CALL.REL.NOINC `($__internal_1_$__cuda_sm3x_div_rn_noftz_f32_slowpath) ;  /* 0x0000004c007c7944 */ /* 0x000fea0003c00000 */
[----:B------:R-:W-:-:S07]  /*2310*/  MOV R41, R2 ;  /* 0x0000000200297202 */ /* 0x000fce0000000f00 */
.L_x_25:
[----:B------:R-:W0:Y:S01]  /*2320*/  LDCU UR4, c[0x0][0x388] ;  /* 0x00007100ff0477ac */ /* 0x000e220008000800 */
[----:B------:R-:W-:Y:S02]  /*2330*/  MOV R49, RZ ;  /* 0x000000ff00317202 */ /* 0x000fe40000000f00 */
[----:B0-----:R-:W-:Y:S01]  /*2340*/  MOV R45, UR4 ;  /* 0x00000004002d7c02 */ /* 0x001fe20008000f00 */
[----:B------:R-:W-:-:S06]  /*2350*/  UMOV UR4, URZ ;  /* 0x000000ff00047c82 */ /* 0x000fcc0008000000 */
.L_x_107:
[----:B------:R-:W0:Y:S01]  /*2360*/  LDCU UR5, c[0x0][0x38c] ;  /* 0x00007180ff0577ac */ /* 0x000e220008000800 */
[----:B------:R-:W-:Y:S01]  /*2370*/  HFMA2 R40, -RZ, RZ, 0, 0 ;  /* 0x00000000ff287431 */ /* 0x000fe200000001ff */
[----:B------:R-:W-:Y:S02]  /*2380*/  CS2R R38, SRZ ;  /* 0x0000000000267805 */ /* 0x000fe4000001ff00 */
[----:B------:R-:W-:Y:S02]  /*2390*/  CS2R R36, SRZ ;  /* 0x0000000000247805 */ /* 0x000fe4000001ff00 */
[----:B------:R-:W-:Y:S02]  /*23a0*/  CS2R R32, SRZ ;  /* 0x0000000000207805 */ /* 0x000fe4000001ff00 */
[----:B------:R-:W-:Y:S02]  /*23b0*/  CS2R R30, SRZ ;  /* 0x00000000001e7805 */ /* 0x000fe4000001ff00 */
[----:B------:R-:W-:-:S02]  /*23c0*/  CS2R R28, SRZ ;  /* 0x00000000001c7805 */ /* 0x000fc4000001ff00 */
[----:B------:R-:W-:Y:S01]  /*23d0*/  MOV R27, RZ ;  /* 0x000000ff001b7202 */ /* 0x000fe20000000f00 */
[----:B0-----:R-:W-:-:S09]  /*23e0*/  UISETP.GE.AND UP0, UPT, UR5, 0x1, UPT ;  /* 0x000000010500788c */ /* 0x001fd2000bf06270 */
[----:B------:R-:W-:Y:S05]  /*23f0*/  BRA.U !UP0, `(.L_x_26) ;  /* 0x0000002508e87547 */ /* 0x000fea000b800000 */
[----:B------:R-:W0:Y:S01]  /*2400*/  MUFU.RCP R3, R54 ;  /* 0x0000003600037308 */ /* 0x000e220000001000 */
[----:B------:R-:W-:Y:S01]  /*2410*/  UMOV UR5, 0x3f000000 ;  /* 0x3f00000000057882 */ /* 0x000fe20000000000 */
[----:B------:R-:W-:Y:S01]  /*2420*/  BSSY.RECONVERGENT B2, `(.L_x_27) ;  /* 0x000000d000027945 */ /* 0x000fe20003800200 */
[----:B------:R-:W-:-:S05]  /*2430*/  MOV R5, UR5 ;  /* 0x0000000500057c02 */ /* 0x000fca0008000f00 */
[----:B------:R-:W1:Y:S01]  /*2440*/  FCHK P0, R5, R54 ;  /* 0x0000003605007302 */ /* 0x000e620000000000 */
[----:B0-----:R-:W-:-:S04]  /*2450*/  FFMA R0, R3, -R54, 1 ;  /* 0x3f80000003007423 */ /* 0x001fc80000000836 */
[----:B------:R-:W-:-:S04]  /*2460*/  FFMA R0, R3, R0, R3 ;  /* 0x0000000003007223 */ /* 0x000fc80000000003 */
[----:B------:R-:W-:-:S04]  /*2470*/  FFMA R3, R0, 0.5, RZ ;  /* 0x3f00000000037823 */ /* 0x000fc800000000ff */
[----:B------:R-:W-:-:S04]  /*2480*/  FFMA R2, R3, -R54, 0.5 ;  /* 0x3f00000003027423 */ /* 0x000fc80000000836 */
[----:B------:R-:W-:Y:S01]  /*2490*/  FFMA R2, R0, R2, R3 ;  /* 0x0000000200027223 */ /* 0x000fe20000000003 */
[----:B-1----:R-:W-:Y:S06]  /*24a0*/  @!P0 BRA `(.L_x_28) ;  /* 0x0000000000108947 */ /* 0x002fec0003800000 */
[----:B------:R-:W-:Y:S01]  /*24b0*/  HFMA2 R60, -RZ, RZ, 1.75, 0 ;  /* 0x3f000000ff3c7431 */ /* 0x000fe200000001ff */
[----:B------:R-:W-:Y:S02]  /*24c0*/  MOV R2, R54 ;  /* 0x0000003600027202 */ /* 0x000fe40000000f00 */
[----:B------:R-:W-:-:S07]  /*24d0*/  MOV R56, 0x24f0 ;  /* 0x000024f000387802 */ /* 0x000fce0000000f00 */
[----:B------:R-:W-:Y:S05]  /*24e0*/  CALL.REL.NOINC `($__internal_1_$__cuda_sm3x_div_rn_noftz_f32_slowpath) ;  /* 0x0000004c00047944 */ /* 0x000fea0003c00000 */
.L_x_28:
[----:B------:R-:W-:Y:S05]  /*24f0*/  BSYNC.RECONVERGENT B2 ;  /* 0x0000000000027941 */ /* 0x000fea0003800200 */
.L_x_27:
[----:B------:R-:W0:Y:S01]  /*2500*/  MUFU.RCP R3, R54 ;  /* 0x0000003600037308 */ /* 0x000e220000001000 */
[----:B------:R-:W-:Y:S07]  /*2510*/  BSSY.RECONVERGENT B2, `(.L_x_29) ;  /* 0x000000d000027945 */ /* 0x000fee0003800200 */
        /* <DEDUP_REMOVED lines=11> */
[----:B------:R-:W-:-:S07]  /*25d0*/  MOV R0, R2 ;  /* 0x0000000200007202 */ /* 0x000fce0000000f00 */
.L_x_30:
[----:B------:R-:W-:Y:S05]  /*25e0*/  BSYNC.RECONVERGENT B2 ;  /* 0x0000000000027941 */ /* 0x000fea0003800200 */
.L_x_29:
[----:B------:R-:W-:Y:S01]  /*25f0*/  IADD3 R2, PT, PT, R0, -0xd000000, RZ ;  /* 0xf300000000027810 */ /* 0x000fe20007ffe0ff */
[----:B------:R0:W1:Y:S01]  /*2600*/  MUFU.RSQ R5, R0 ;  /* 0x0000000000057308 */ /* 0x0000620000001400 */
[----:B------:R-:W-:Y:S02]  /*2610*/  BSSY.RECONVERGENT B0, `(.L_x_31) ;  /* 0x000000b000007945 */ /* 0x000fe40003800200 */
[----:B------:R-:W-:-:S13]  /*2620*/  ISETP.GT.U32.AND P0, PT, R2, 0x727fffff, PT ;  /* 0x727fffff0200780c */ /* 0x000fda0003f04070 */
[----:B0-----:R-:W-:Y:S05]  /*2630*/  @!P0 BRA `(.L_x_32) ;  /* 0x0000000000108947 */ /* 0x001fea0003800000 */
[----:B------:R-:W-:-:S07]  /*2640*/  MOV R9, 0x2660 ;  /* 0x0000266000097802 */ /* 0x000fce0000000f00 */
[----:B-1----:R-:W-:Y:S05]  /*2650*/  CALL.REL.NOINC `($__internal_0_$__cuda_sm20_sqrt_rn_f32_slowpath) ;  /* 0x00000048004c7944 */ /* 0x002fea0003c00000 */
[----:B------:R-:W-:Y:S01]  /*2660*/  MOV R26, R25 ;  /* 0x00000019001a7202 */ /* 0x000fe20000000f00 */
[----:B------:R-:W-:Y:S06]  /*2670*/  BRA `(.L_x_33) ;  /* 0x0000000000107947 */ /* 0x000fec0003800000 */
.L_x_32:
[C---:B-1----:R-:W-:Y:S01]  /*2680*/  FMUL.FTZ R3, R5.reuse, R0 ;  /* 0x0000000005037220 */ /* 0x042fe20000410000 */
[----:B------:R-:W-:-:S03]  /*2690*/  FMUL.FTZ R26, R5, 0.5 ;  /* 0x3f000000051a7820 */ /* 0x000fc60000410000 */
[----:B------:R-:W-:-:S04]  /*26a0*/  FFMA R0, -R3, R3, R0 ;  /* 0x0000000303007223 */ /* 0x000fc80000000100 */
[----:B------:R-:W-:-:S07]  /*26b0*/  FFMA R26, R0, R26, R3 ;  /* 0x0000001a001a7223 */ /* 0x000fce0000000003 */
.L_x_33:
[----:B------:R-:W-:Y:S05]  /*26c0*/  BSYNC.RECONVERGENT B0 ;  /* 0x0000000000007941 */ /* 0x000fea0003800200 */
.L_x_31:
        /* <DEDUP_REMOVED lines=15> */
.L_x_35:
[----:B------:R-:W-:Y:S05]  /*27c0*/  BSYNC.RECONVERGENT B2 ;  /* 0x0000000000027941 */ /* 0x000fea0003800200 */
.L_x_34:
        /* <DEDUP_REMOVED lines=14> */
.L_x_37:
[----:B------:R-:W-:Y:S05]  /*28b0*/  BSYNC.RECONVERGENT B2 ;  /* 0x0000000000027941 */ /* 0x000fea0003800200 */
.L_x_36:
[----:B------:R-:W-:Y:S01]  /*28c0*/  IADD3 R2, PT, PT, R0, -0xd000000, RZ ;  /* 0xf300000000027810 */ /* 0x000fe20007ffe0ff */
[----:B------:R0:W1:Y:S01]  /*28d0*/  MUFU.RSQ R3, R0 ;  /* 0x0000000000037308 */ /* 0x0000620000001400 */
[----:B------:R-:W-:Y:S02]  /*28e0*/  BSSY.RECONVERGENT B0, `(.L_x_38) ;  /* 0x000000a000007945 */ /* 0x000fe40003800200 */
[----:B------:R-:W-:-:S13]  /*28f0*/  ISETP.GT.U32.AND P0, PT, R2, 0x727fffff, PT ;  /* 0x727fffff0200780c */ /* 0x000fda0003f04070 */
[----:B0-----:R-:W-:Y:S05]  /*2900*/  @!P0 BRA `(.L_x_39) ;  /* 0x00000000000c8947 */ /* 0x001fea0003800000 */
[----:B------:R-:W-:-:S07]  /*2910*/  MOV R9, 0x2930 ;  /* 0x0000293000097802 */ /* 0x000fce0000000f00 */
[----:B-1----:R-:W-:Y:S05]  /*2920*/  CALL.REL.NOINC `($__internal_0_$__cuda_sm20_sqrt_rn_f32_slowpath) ;  /* 0x0000004400987944 */ /* 0x002fea0003c00000 */
[----:B------:R-:W-:Y:S05]  /*2930*/  BRA `(.L_x_40) ;  /* 0x0000000000107947 */ /* 0x000fea0003800000 */
.L_x_39:
[C---:B-1----:R-:W-:Y:S01]  /*2940*/  FMUL.FTZ R25, R3.reuse, R0 ;  /* 0x0000000003197220 */ /* 0x042fe20000410000 */
[----:B------:R-:W-:-:S03]  /*2950*/  FMUL.FTZ R2, R3, 0.5 ;  /* 0x3f00000003027820 */ /* 0x000fc60000410000 */
[----:B------:R-:W-:-:S04]  /*2960*/  FFMA R0, -R25, R25, R0 ;  /* 0x0000001919007223 */ /* 0x000fc80000000100 */
[----:B------:R-:W-:-:S07]  /*2970*/  FFMA R25, R0, R2, R25 ;  /* 0x0000000200197223 */ /* 0x000fce0000000019 */
.L_x_40:
[----:B------:R-:W-:Y:S05]  /*2980*/  BSYNC.RECONVERGENT B0 ;  /* 0x0000000000007941 */ /* 0x000fea0003800200 */
.L_x_38:
[----:B------:R-:W-:Y:S01]  /*2990*/  HFMA2 R3, -RZ, RZ, 1.69921875, 3.08203125 ;  /* 0x3ecc422aff037431 */ /* 0x000fe200000001ff */
[----:B------:R-:W-:Y:S01]  /*29a0*/  MOV R6, 0x40206c99 ;  /* 0x40206c9900067802 */ /* 0x000fe20000000f00 */
[----:B------:R-:W0:Y:S01]  /*29b0*/  FCHK P0, R43, -2.5066282749176025391 ;  /* 0xc0206c992b007902 */ /* 0x000e220000000000 */
[----:B------:R-:W-:Y:S03]  /*29c0*/  BSSY.RECONVERGENT B2, `(.L_x_41) ;  /* 0x000000c000027945 */ /* 0x000fe60003800200 */
[----:B------:R-:W-:-:S04]  /*29d0*/  FFMA R6, -R3, R6, 1 ;  /* 0x3f80000003067423 */ /* 0x000fc80000000106 */
[----:B------:R-:W-:-:S04]  /*29e0*/  FFMA R6, R6, -R3, -0.3989422917366027832 ;  /* 0xbecc422a06067423 */ /* 0x000fc80000000803 */
[----:B------:R-:W-:-:S04]  /*29f0*/  FFMA R0, R6, R43, RZ ;  /* 0x0000002b06007223 */ /* 0x000fc800000000ff */
[----:B------:R-:W-:-:S04]  /*2a00*/  FFMA R3, R0, 2.5066282749176025391, R43 ;  /* 0x40206c9900037823 */ /* 0x000fc8000000002b */
[----:B------:R-:W-:Y:S01]  /*2a10*/  FFMA R6, R6, R3, R0 ;  /* 0x0000000306067223 */ /* 0x000fe20000000000 */
[----:B0-----:R-:W-:Y:S06]  /*2a20*/  @!P0 BRA `(.L_x_42) ;  /* 0x0000000000148947 */ /* 0x001fec0003800000 */
[----:B------:R-:W-:Y:S02]  /*2a30*/  MOV R60, R43 ;  /* 0x0000002b003c7202 */ /* 0x000fe40000000f00 */
[----:B------:R-:W-:Y:S02]  /*2a40*/  MOV R2, 0xc0206c99 ;  /* 0xc0206c9900027802 */ /* 0x000fe40000000f00 */
[----:B------:R-:W-:-:S07]  /*2a50*/  MOV R56, 0x2a70 ;  /* 0x00002a7000387802 */ /* 0x000fce0000000f00 */
[----:B------:R-:W-:Y:S05]  /*2a60*/  CALL.REL.NOINC `($__internal_1_$__cuda_sm3x_div_rn_noftz_f32_slowpath) ;  /* 0x0000004400a47944 */ /* 0x000fea0003c00000 */
[----:B------:R-:W-:-:S07]  /*2a70*/  MOV R6, R2 ;  /* 0x0000000200067202 */ /* 0x000fce0000000f00 */
.L_x_42:
[----:B------:R-:W-:Y:S05]  /*2a80*/  BSYNC.RECONVERGENT B2 ;  /* 0x0000000000027941 */ /* 0x000fea0003800200 */
.L_x_41:
        /* <DEDUP_REMOVED lines=14> */
.L_x_44:
[----:B------:R-:W-:Y:S05]  /*2b70*/  BSYNC.RECONVERGENT B2 ;  /* 0x0000000000027941 */ /* 0x000fea0003800200 */
.L_x_43:
[-C--:B------:R-:W-:Y:S01]  /*2b80*/  FMUL R0, R45, R45.reuse ;  /* 0x0000002d2d007220 */ /* 0x080fe20000400000 */
[----:B------:R-:W-:Y:S03]  /*2b90*/  BSSY.RECONVERGENT B2, `(.L_x_45) ;  /* 0x000000f000027945 */ /* 0x000fe60003800200 */
[----:B------:R-:W-:-:S04]  /*2ba0*/  FMUL R5, R0, R45 ;  /* 0x0000002d00057220 */ /* 0x000fc80000400000 */
[----:B------:R-:W0:Y:S08]  /*2bb0*/  MUFU.RCP R0, R5 ;  /* 0x0000000500007308 */ /* 0x000e300000001000 */
        /* <DEDUP_REMOVED lines=8> */
[----:B------:R-:W-:Y:S02]  /*2c40*/  MOV R2, R5 ;  /* 0x0000000500027202 */ /* 0x000fe40000000f00 */
[----:B------:R-:W-:-:S07]  /*2c50*/  MOV R56, 0x2c70 ;  /* 0x00002c7000387802 */ /* 0x000fce0000000f00 */
[----:B------:R-:W-:Y:S05]  /*2c60*/  CALL.REL.NOINC `($__internal_1_$__cuda_sm3x_div_rn_noftz_f32_slowpath) ;  /* 0x0000004400247944 */ /* 0x000fea0003c00000 */
[----:B------:R-:W-:-:S07]  /*2c70*/  MOV R23, R2 ;  /* 0x0000000200177202 */ /* 0x000fce0000000f00 */
.L_x_46:
[----:B------:R-:W-:Y:S05]  /*2c80*/  BSYNC.RECONVERGENT B2 ;  /* 0x0000000000027941 */ /* 0x000fea0003800200 */
.L_x_45:
        /* <DEDUP_REMOVED lines=14> */
.L_x_48:
[----:B------:R-:W-:Y:S05]  /*2d70*/  BSYNC.RECONVERGENT B2 ;  /* 0x0000000000027941 */ /* 0x000fea0003800200 */
.L_x_47:
[----:B------:R-:W0:Y:S01]  /*2d80*/  MUFU.RCP R0, R45 ;  /* 0x0000002d00007308 */ /* 0x000e220000001000 */
[----:B------:R-:W-:Y:S01]  /*2d90*/  UMOV UR5, 0x40000000 ;  /* 0x4000000000057882 */ /* 0x000fe20000000000 */
[----:B------:R-:W-:Y:S01]  /*2da0*/  BSSY.RECONVERGENT B2, `(.L_x_49) ;  /* 0x000000e000027945 */ /* 0x000fe20003800200 */
[----:B------:R-:W-:-:S05]  /*2db0*/  MOV R2, UR5 ;  /* 0x0000000500027c02 */ /* 0x000fca0008000f00 */
[----:B------:R-:W1:Y:S01]  /*2dc0*/  FCHK P0, -R2, R45 ;  /* 0x0000002d02007302 */ /* 0x000e620000000100 */
[----:B0-----:R-:W-:-:S04]  /*2dd0*/  FFMA R21, R0, -R45, 1 ;  /* 0x3f80000000157423 */ /* 0x001fc8000000082d */
[----:B------:R-:W-:-:S04]  /*2de0*/  FFMA R21, R0, R21, R0 ;  /* 0x0000001500157223 */ /* 0x000fc80000000000 */
[----:B------:R-:W-:-:S04]  /*2df0*/  FFMA R0, R21, -2, RZ ;  /* 0xc000000015007823 */ /* 0x000fc800000000ff */
[----:B------:R-:W-:-:S04]  /*2e00*/  FFMA R3, R0, -R45, -2 ;  /* 0xc000000000037423 */ /* 0x000fc8000000082d */
[----:B------:R-:W-:Y:S01]  /*2e10*/  FFMA R21, R21, R3, R0 ;  /* 0x0000000315157223 */ /* 0x000fe20000000000 */
[----:B-1----:R-:W-:Y:S06]  /*2e20*/  @!P0 BRA `(.L_x_50) ;  /* 0x0000000000148947 */ /* 0x002fec0003800000 */
[----:B------:R-:W-:Y:S01]  /*2e30*/  HFMA2 R60, -RZ, RZ, -2, 0 ;  /* 0xc0000000ff3c7431 */ /* 0x000fe200000001ff */
[----:B------:R-:W-:Y:S02]  /*2e40*/  MOV R2, R45 ;  /* 0x0000002d00027202 */ /* 0x000fe40000000f00 */
[----:B------:R-:W-:-:S07]  /*2e50*/  MOV R56, 0x2e70 ;  /* 0x00002e7000387802 */ /* 0x000fce0000000f00 */
[----:B------:R-:W-:Y:S05]  /*2e60*/  CALL.REL.NOINC `($__internal_1_$__cuda_sm3x_div_rn_noftz_f32_slowpath) ;  /* 0x0000004000a47944 */ /* 0x000fea0003c00000 */
[----:B------:R-:W-:-:S07]  /*2e70*/  MOV R21, R2 ;  /* 0x0000000200157202 */ /* 0x000fce0000000f00 */
.L_x_50:
[----:B------:R-:W-:Y:S05]  /*2e80*/  BSYNC.RECONVERGENT B2 ;  /* 0x0000000000027941 */ /* 0x000fea0003800200 */
.L_x_49:
[----:B------:R-:W-:Y:S01]  /*2e90*/  HFMA2 R3, -RZ, RZ, 1.69921875, 3.08203125 ;  /* 0x3ecc422aff037431 */ /* 0x000fe200000001ff */
[----:B------:R-:W-:Y:S01]  /*2ea0*/  MOV R0, 0x40206c99 ;  /* 0x40206c9900007802 */ /* 0x000fe20000000f00 */
[----:B------:R-:W0:Y:S01]  /*2eb0*/  FCHK P0, R43, 2.5066282749176025391 ;  /* 0x40206c992b007902 */ /* 0x000e220000000000 */
[----:B------:R-:W-:Y:S03]  /*2ec0*/  BSSY.RECONVERGENT B2, `(.L_x_51) ;  /* 0x000000c000027945 */ /* 0x000fe60003800200 */
[----:B------:R-:W-:-:S04]  /*2ed0*/  FFMA R0, R3, -R0, 1 ;  /* 0x3f80000003007423 */ /* 0x000fc80000000800 */
[----:B------:R-:W-:-:S04]  /*2ee0*/  FFMA R0, R0, R3, 0.3989422917366027832 ;  /* 0x3ecc422a00007423 */ /* 0x000fc80000000003 */
[----:B------:R-:W-:-:S04]  /*2ef0*/  FFMA R2, R0, R43, RZ ;  /* 0x0000002b00027223 */ /* 0x000fc800000000ff */
[----:B------:R-:W-:-:S04]  /*2f00*/  FFMA R3, R2, -2.5066282749176025391, R43 ;  /* 0xc0206c9902037823 */ /* 0x000fc8000000002b */
[----:B------:R-:W-:Y:S01]  /*2f10*/  FFMA R0, R0, R3, R2 ;  /* 0x0000000300007223 */ /* 0x000fe20000000002 */
[----:B0-----:R-:W-:Y:S06]  /*2f20*/  @!P0 BRA `(.L_x_52) ;  /* 0x0000000000148947 */ /* 0x001fec0003800000 */
[----:B------:R-:W-:Y:S02]  /*2f30*/  MOV R60, R43 ;  /* 0x0000002b003c7202 */ /* 0x000fe40000000f00 */
[----:B------:R-:W-:Y:S02]  /*2f40*/  MOV R2, 0x40206c99 ;  /* 0x40206c9900027802 */ /* 0x000fe40000000f00 */
[----:B------:R-:W-:-:S07]  /*2f50*/  MOV R56, 0x2f70 ;  /* 0x00002f7000387802 */ /* 0x000fce0000000f00 */
[----:B------:R-:W-:Y:S05]  /*2f60*/  CALL.REL.NOINC `($__internal_1_$__cuda_sm3x_div_rn_noftz_f32_slowpath) ;  /* 0x0000004000647944 */ /* 0x000fea0003c00000 */
[----:B------:R-:W-:-:S07]  /*2f70*/  MOV R0, R2 ;  /* 0x0000000200007202 */ /* 0x000fce0000000f00 */
.L_x_52:
[----:B------:R-:W-:Y:S05]  /*2f80*/  BSYNC.RECONVERGENT B2 ;  /* 0x0000000000027941 */ /* 0x000fea0003800200 */
.L_x_51:
        /* <DEDUP_REMOVED lines=16> */
.L_x_54:
[----:B------:R-:W-:Y:S05]  /*3090*/  BSYNC.RECONVERGENT B2 ;  /* 0x0000000000027941 */ /* 0x000fea0003800200 */
.L_x_53:
        /* <DEDUP_REMOVED lines=14> */
.L_x_56:
[----:B------:R-:W-:Y:S05]  /*3180*/  BSYNC.RECONVERGENT B2 ;  /* 0x0000000000027941 */ /* 0x000fea0003800200 */
.L_x_55:
        /* <DEDUP_REMOVED lines=16> */
.L_x_58:
[----:B------:R-:W-:Y:S05]  /*3290*/  BSYNC.RECONVERGENT B2 ;  /* 0x0000000000027941 */ /* 0x000fea0003800200 */
.L_x_57:
        /* <DEDUP_REMOVED lines=14> */
.L_x_60:
[----:B------:R-:W-:Y:S05]  /*3380*/  BSYNC.RECONVERGENT B2 ;  /* 0x0000000000027941 */ /* 0x000fea0003800200 */
.L_x_59:
        /* <DEDUP_REMOVED lines=16> */
.L_x_62:
[----:B------:R-:W-:Y:S05]  /*3490*/  BSYNC.RECONVERGENT B2 ;  /* 0x0000000000027941 */ /* 0x000fea0003800200 */
.L_x_61:
        /* <DEDUP_REMOVED lines=16> */
.L_x_64:
[----:B------:R-:W-:Y:S05]  /*35a0*/  BSYNC.RECONVERGENT B2 ;  /* 0x0000000000027941 */ /* 0x000fea0003800200 */
.L_x_63:
[----:B------:R-:W-:Y:S01]  /*35b0*/  HFMA2 R39, -RZ, RZ, 0, 0 ;  /* 0x00000000ff277431 */ /* 0x000fe200000001ff */
[----:B------:R-:W-:-:S06]  /*35c0*/  UMOV UR5, URZ ;  /* 0x000000ff00057c82 */ /* 0x000fcc0008000000 */
.L_x_80:
[----:B------:R-:W-:Y:S01]  /*35d0*/  I2FP.F32.U32 R0, UR5 ;  /* 0x0000000500007c45 */ /* 0x000fe20008201000 */
[----:B------:R-:W-:Y:S01]  /*35e0*/  BSSY.RECONVERGENT B2, `(.L_x_65) ;  /* 0x0000047000027945 */ /* 0x000fe20003800200 */
[----:B------:R-:W-:Y:S02]  /*35f0*/  MOV R6, 0x38eb4c3a ;  /* 0x38eb4c3a00067802 */ /* 0x000fe40000000f00 */
[----:B------:R-:W-:Y:S01]  /*3600*/  MOV R8, 0x3aae005b ;  /* 0x3aae005b00087802 */ /* 0x000fe20000000f00 */
[C---:B------:R-:W-:Y:S01]  /*3610*/  FADD R7, R0.reuse, -R51 ;  /* 0x8000003300077221 */ /* 0x040fe20000000000 */
[----:B------:R-:W-:Y:S01]  /*3620*/  MOV R10, 0x3c09919f ;  /* 0x3c09919f000a7802 */ /* 0x000fe20000000f00 */
[----:B------:R-:W-:Y:S01]  /*3630*/  FADD R56, R0, 0.5 ;  /* 0x3f00000000387421 */ /* 0x000fe20000000000 */
[----:B------:R-:W-:Y:S01]  /*3640*/  MOV R17, 0x3d24d99a ;  /* 0x3d24d99a00117802 */ /* 0x000fe20000000f00 */
[C---:B------:R-:W-:Y:S01]  /*3650*/  FADD R5, R7.reuse, 0.5 ;  /* 0x3f00000007057421 */ /* 0x040fe20000000000 */
[----:B------:R-:W-:Y:S01]  /*3660*/  FADD R7, R7, -0.5 ;  /* 0xbf00000007077421 */ /* 0x000fe20000000000 */
[----:B------:R-:W-:-:S02]  /*3670*/  MOV R55, 0x3e235519 ;  /* 0x3e23551900377802 */ /* 0x000fc40000000f00 */
[-C--:B------:R-:W-:Y:S01]  /*3680*/  FMUL R3, R5, R26.reuse ;  /* 0x0000001a05037220 */ /* 0x080fe20000400000 */
[----:B------:R-:W-:-:S03]  /*3690*/  FMUL R4, R7, R26 ;  /* 0x0000001a07047220 */ /* 0x000fc60000400000 */
[C---:B------:R-:W-:Y:S01]  /*36a0*/  FMUL R2, R3.reuse, R3 ;  /* 0x0000000303027220 */ /* 0x040fe20000400000 */
[C---:B------:R-:W-:Y:S01]  /*36b0*/  FSETP.GE.AND P0, PT, |R3|.reuse, 1.0029599666595458984, PT ;  /* 0x3f8060fe0300780b */ /* 0x040fe20003f06200 */
[C---:B------:R-:W-:Y:S01]  /*36c0*/  FMUL R9, R4.reuse, R4 ;  /* 0x0000000404097220 */ /* 0x040fe20000400000 */
[----:B------:R-:W-:Y:S02]  /*36d0*/  FSETP.GE.AND P1, PT, |R4|, 1.0029599666595458984, PT ;  /* 0x3f8060fe0400780b */ /* 0x000fe40003f26200 */
[----:B------:R-:W-:Y:S02]  /*36e0*/  FSEL R2, |R3|, R2, P0 ;  /* 0x0000000203027208 */ /* 0x000fe40000000200 */
[----:B------:R-:W-:Y:S02]  /*36f0*/  FSEL R11, R6, 8.4834944573231041431e-05, P0 ;  /* 0x38b1e96a060b7808 */ /* 0x000fe40000000000 */
[----:B------:R-:W-:Y:S02]  /*3700*/  FSEL R13, -R8, -0.00082130916416645050049, P0 ;  /* 0xba574d20080d7808 */ /* 0x000fe40000000100 */
[----:B------:R-:W-:-:S02]  /*3710*/  FSEL R6, R6, 8.4834944573231041431e-05, P1 ;  /* 0x38b1e96a06067808 */ /* 0x000fc40000800000 */
[----:B------:R-:W-:Y:S01]  /*3720*/  FSEL R8, -R8, -0.00082130916416645050049, P1 ;  /* 0xba574d2008087808 */ /* 0x000fe20000800100 */
[----:B------:R-:W-:Y:S01]  /*3730*/  FFMA R11, R2, R11, R13 ;  /* 0x0000000b020b7223 */ /* 0x000fe2000000000d */
[----:B------:R-:W-:Y:S02]  /*3740*/  FSEL R9, |R4|, R9, P1 ;  /* 0x0000000904097208 */ /* 0x000fe40000800200 */
[C---:B------:R-:W-:Y:S02]  /*3750*/  FSEL R13, R10.reuse, 0.0052134888246655464172, P0 ;  /* 0x3baad5ea0a0d7808 */ /* 0x040fe40000000000 */
[----:B------:R-:W-:Y:S01]  /*3760*/  FSEL R10, R10, 0.0052134888246655464172, P1 ;  /* 0x3baad5ea0a0a7808 */ /* 0x000fe20000800000 */
[----:B------:R-:W-:Y:S01]  /*3770*/  FFMA R6, R9, R6, R8 ;  /* 0x0000000609067223 */ /* 0x000fe20000000008 */
[----:B------:R-:W-:Y:S01]  /*3780*/  FSEL R15, -R17, -0.026868773624300956726, P0 ;  /* 0xbcdc1be7110f7808 */ /* 0x000fe20000000100 */
[C---:B------:R-:W-:Y:S01]  /*3790*/  FFMA R11, R2.reuse, R11, R13 ;  /* 0x0000000b020b7223 */ /* 0x040fe2000000000d */
[----:B------:R-:W-:Y:S01]  /*37a0*/  FSEL R13, R55, 0.11284004896879196167, P0 ;  /* 0x3de718af370d7808 */ /* 0x000fe20000000000 */
[----:B------:R-:W-:Y:S01]  /*37b0*/  FFMA R6, R9, R6, R10 ;  /* 0x0000000609067223 */ /* 0x000fe2000000000a */
[----:B------:R-:W-:Y:S01]  /*37c0*/  MOV R10, 0x3f69b4f9 ;  /* 0x3f69b4f9000a7802 */ /* 0x000fe20000000f00 */
[----:B------:R-:W-:Y:S01]  /*37d0*/  FFMA R11, R2, R11, R15 ;  /* 0x0000000b020b7223 */ /* 0x000fe2000000000f */
[----:B------:R-:W-:-:S02]  /*37e0*/  FSEL R8, -R17, -0.026868773624300956726, P1 ;  /* 0xbcdc1be711087808 */ /* 0x000fc40000800100 */
[----:B------:R-:W-:Y:S01]  /*37f0*/  MOV R17, 0x3f210a14 ;  /* 0x3f210a1400117802 */ /* 0x000fe20000000f00 */
[----:B------:R-:W-:Y:S01]  /*3800*/  FFMA R11, R2, R11, R13 ;  /* 0x0000000b020b7223 */ /* 0x000fe2000000000d */
[----:B------:R-:W-:Y:S01]  /*3810*/  FSEL R15, R10, -0.37612664699554443359, P0 ;  /* 0xbec093ac0a0f7808 */ /* 0x000fe20000000000 */
[----:B------:R-:W-:Y:S01]  /*3820*/  FFMA R8, R9, R6, R8 ;  /* 0x0000000609087223 */ /* 0x000fe20000000008 */
[----:B------:R-:W-:Y:S02]  /*3830*/  FSEL R13, R55, 0.11284004896879196167, P1 ;  /* 0x3de718af370d7808 */ /* 0x000fe40000800000 */
[----:B------:R-:W-:Y:S01]  /*3840*/  FSEL R6, R17, 0.12837915122509002686, P0 ;  /* 0x3e0375d311067808 */ /* 0x000fe20000000000 */
[----:B------:R-:W-:Y:S01]  /*3850*/  FFMA R11, R2, R11, R15 ;  /* 0x0000000b020b7223 */ /* 0x000fe2000000000f */
[----:B------:R-:W-:Y:S01]  /*3860*/  FSEL R10, R10, -0.37612664699554443359, P1 ;  /* 0xbec093ac0a0a7808 */ /* 0x000fe20000800000 */
[----:B------:R-:W-:Y:S01]  /*3870*/  FFMA R8, R9, R8, R13 ;  /* 0x0000000809087223 */ /* 0x000fe2000000000d */
[----:B------:R-:W-:Y:S01]  /*3880*/  FSEL R13, R17, 0.12837915122509002686, P1 ;  /* 0x3e0375d3110d7808 */ /* 0x000fe20000800000 */
[C---:B------:R-:W-:Y:S01]  /*3890*/  FFMA R6, R2.reuse, R11, R6 ;  /* 0x0000000b02067223 */ /* 0x040fe20000000006 */
[----:B------:R-:W-:Y:S01]  /*38a0*/  FSEL R11, -R2, R3, P0 ;  /* 0x00000003020b7208 */ /* 0x000fe20000000100 */
[C---:B------:R-:W-:Y:S01]  /*38b0*/  FFMA R8, R9.reuse, R8, R10 ;  /* 0x0000000809087223 */ /* 0x040fe2000000000a */
[C---:B------:R-:W-:Y:S01]  /*38c0*/  FSEL R2, -R9.reuse, R4, P1 ;  /* 0x0000000409027208 */ /* 0x040fe20000800100 */
[----:B------:R-:W0:Y:S02]  /*38d0*/  MUFU.RCP R15, R54 ;  /* 0x00000036000f7308 */ /* 0x000e240000001000 */
[----:B------:R-:W-:Y:S01]  /*38e0*/  FFMA R6, R6, R11, R11 ;  /* 0x0000000b06067223 */ /* 0x000fe2000000000b */
[----:B------:R-:W-:Y:S01]  /*38f0*/  FFMA R13, R9, R8, R13 ;  /* 0x00000008090d7223 */ /* 0x000fe2000000000d */
[----:B------:R-:W-:-:S03]  /*3900*/  FADD R9, R56, -R51 ;  /* 0x8000003338097221 */ /* 0x000fc60000000000 */
[----:B------:R-:W-:Y:S01]  /*3910*/  FFMA R13, R13, R2, R2 ;  /* 0x000000020d0d7223 */ /* 0x000fe20000000002 */
[----:B------:R-:W1:Y:S08]  /*3920*/  @P0 MUFU.EX2 R8, R6 ;  /* 0x0000000600080308 */ /* 0x000e700000000800 */
[----:B------:R-:W2:Y:S01]  /*3930*/  @P1 MUFU.EX2 R10, R13 ;  /* 0x0000000d000a1308 */ /* 0x000ea20000000800 */
[----:B0-----:R-:W-:-:S04]  /*3940*/  FFMA R2, R15, -R54, 1 ;  /* 0x3f8000000f027423 */ /* 0x001fc80000000836 */
[----:B------:R-:W-:Y:S01]  /*3950*/  FFMA R2, R15, R2, R15 ;  /* 0x000000020f027223 */ /* 0x000fe2000000000f */
[----:B-1----:R-:W-:-:S03]  /*3960*/  @P0 FADD R8, -R8, 1 ;  /* 0x3f80000008080421 */ /* 0x002fc60000000100 */
[----:B------:R-:W-:Y:S02]  /*3970*/  FFMA R15, R2, R9, RZ ;  /* 0x00000009020f7223 */ /* 0x000fe400000000ff */
[----:B------:R-:W-:Y:S01]  /*3980*/  @P0 LOP3.LUT R6, R8, 0x80000000, R3, 0xb8, !PT ;  /* 0x8000000008060812 */ /* 0x000fe200078eb803 */
[----:B------:R-:W0:Y:S01]  /*3990*/  FCHK P0, R9, R54 ;  /* 0x0000003609007302 */ /* 0x000e220000000000 */
[----:B------:R-:W-:Y:S01]  /*39a0*/  FFMA R3, R15, -R54, R9 ;  /* 0x800000360f037223 */ /* 0x000fe20000000009 */
[----:B--2---:R-:W-:-:S03]  /*39b0*/  @P1 FADD R11, -R10, 1 ;  /* 0x3f8000000a0b1421 */ /* 0x004fc60000000100 */
[----:B------:R-:W-:Y:S02]  /*39c0*/  FFMA R2, R2, R3, R15 ;  /* 0x0000000302027223 */ /* 0x000fe4000000000f */
[----:B------:R-:W-:-:S05]  /*39d0*/  @P1 LOP3.LUT R13, R11, 0x80000000, R4, 0xb8, !PT ;  /* 0x800000000b0d1812 */ /* 0x000fca00078eb804 */
[----:B------:R-:W-:-:S04]  /*39e0*/  FADD R17, -R13, R6 ;  /* 0x000000060d117221 */ /* 0x000fc80000000100 */
[----:B------:R-:W-:Y:S01]  /*39f0*/  FMUL R17, R17, 0.5 ;  /* 0x3f00000011117820 */ /* 0x000fe20000400000 */
[----:B0-----:R-:W-:Y:S06]  /*3a00*/  @!P0 BRA `(.L_x_66) ;  /* 0x0000000000108947 */ /* 0x001fec0003800000 */
[----:B------:R-:W-:Y:S02]  /*3a10*/  MOV R60, R9 ;  /* 0x00000009003c7202 */ /* 0x000fe40000000f00 */
[----:B------:R-:W-:Y:S02]  /*3a20*/  MOV R2, R54 ;  /* 0x0000003600027202 */ /* 0x000fe40000000f00 */
[----:B------:R-:W-:-:S07]  /*3a30*/  MOV R56, 0x3a50 ;  /* 0x00003a5000387802 */ /* 0x000fce0000000f00 */
[----:B------:R-:W-:Y:S05]  /*3a40*/  CALL.REL.NOINC `($__internal_1_$__cuda_sm3x_div_rn_noftz_f32_slowpath) ;  /* 0x0000003400ac7944 */ /* 0x000fea0003c00000 */
.L_x_66:
[----:B------:R-:W-:Y:S05]  /*3a50*/  BSYNC.RECONVERGENT B2 ;  /* 0x0000000000027941 */ /* 0x000fea0003800200 */
.L_x_65:
[----:B------:R-:W-:Y:S02]  /*3a60*/  HFMA2 R4, -RZ, RZ, 0.96630859375, -0.0022525787353515625 ;  /* 0x3bbb989dff047431 */ /* 0x000fe400000001ff */
[----:B------:R-:W-:Y:S01]  /*3a70*/  FMUL R3, R2, -0.5 ;  /* 0xbf00000002037820 */ /* 0x000fe20000400000 */
[----:B------:R-:W-:Y:S01]  /*3a80*/  MOV R11, 0x437c0000 ;  /* 0x437c0000000b7802 */ /* 0x000fe20000000f00 */
[----:B------:R-:W0:Y:S01]  /*3a90*/  MUFU.RCP R13, R54 ;  /* 0x00000036000d7308 */ /* 0x000e220000001000 */
[----:B------:R-:W-:Y:S01]  /*3aa0*/  FADD R0, R0, -0.5 ;  /* 0xbf00000000007421 */ /* 0x000fe20000000000 */
[----:B------:R-:W-:Y:S01]  /*3ab0*/  FMUL R3, R3, R2 ;  /* 0x0000000203037220 */ /* 0x000fe20000400000 */
[----:B------:R-:W-:Y:S03]  /*3ac0*/  BSSY.RECONVERGENT B2, `(.L_x_67) ;  /* 0x0000016000027945 */ /* 0x000fe60003800200 */
[----:B------:R-:W-:-:S04]  /*3ad0*/  FFMA.SAT R2, R3, R4, 0.5 ;  /* 0x3f00000003027423 */ /* 0x000fc80000002004 */
[----:B------:R-:W-:Y:S01]  /*3ae0*/  FFMA.RM R2, R2, R11, 12582913 ;  /* 0x4b40000102027423 */ /* 0x000fe2000000400b */
[----:B------:R-:W-:-:S03]  /*3af0*/  FADD R11, R0, -R51 ;  /* 0x80000033000b7221 */ /* 0x000fc60000000000 */
[C---:B------:R-:W-:Y:S01]  /*3b00*/  FADD R4, R2.reuse, -12583039 ;  /* 0xcb40007f02047421 */ /* 0x040fe20000000000 */
[----:B------:R-:W-:Y:S01]  /*3b10*/  FCHK P0, R11, R54 ;  /* 0x000000360b007302 */ /* 0x000fe20000000000 */
[----:B0-----:R-:W-:Y:S01]  /*3b20*/  FFMA R6, R13, -R54, 1 ;  /* 0x3f8000000d067423 */ /* 0x001fe20000000836 */
[----:B------:R-:W-:Y:S01]  /*3b30*/  SHF.L.U32 R2, R2, 0x17, RZ ;  /* 0x0000001702027819 */ /* 0x000fe200000006ff */
[----:B------:R-:W-:Y:S02]  /*3b40*/  FFMA R4, R3, 1.4426950216293334961, -R4 ;  /* 0x3fb8aa3b03047823 */ /* 0x000fe40000000804 */
[----:B------:R-:W-:Y:S02]  /*3b50*/  FFMA R0, R13, R6, R13 ;  /* 0x000000060d007223 */ /* 0x000fe4000000000d */
[----:B------:R-:W-:Y:S02]  /*3b60*/  FFMA R4, R3, 1.925963033500011079e-08, R4 ;  /* 0x32a5706003047823 */ /* 0x000fe40000000004 */
[----:B------:R-:W-:-:S02]  /*3b70*/  FFMA R13, R0, R11, RZ ;  /* 0x0000000b000d7223 */ /* 0x000fc400000000ff */
[----:B------:R-:W0:Y:S02]  /*3b80*/  MUFU.EX2 R3, R4 ;  /* 0x0000000400037308 */ /* 0x000e240000000800 */
[----:B------:R-:W-:-:S04]  /*3b90*/  FFMA R6, R13, -R54, R11 ;  /* 0x800000360d067223 */ /* 0x000fc8000000000b */
[----:B------:R-:W-:Y:S01]  /*3ba0*/  FFMA R6, R0, R6, R13 ;  /* 0x0000000600067223 */ /* 0x000fe2000000000d */
[----:B0-----:R-:W-:Y:S01]  /*3bb0*/  FMUL R0, R2, R3 ;  /* 0x0000000302007220 */ /* 0x001fe20000400000 */
[----:B------:R-:W-:Y:S06]  /*3bc0*/  @!P0 BRA `(.L_x_68) ;  /* 0x0000000000148947 */ /* 0x000fec0003800000 */
[----:B------:R-:W-:Y:S02]  /*3bd0*/  MOV R60, R11 ;  /* 0x0000000b003c7202 */ /* 0x000fe40000000f00 */
[----:B------:R-:W-:Y:S02]  /*3be0*/  MOV R2, R54 ;  /* 0x0000003600027202 */ /* 0x000fe40000000f00 */
[----:B------:R-:W-:-:S07]  /*3bf0*/  MOV R56, 0x3c10 ;  /* 0x00003c1000387802 */ /* 0x000fce0000000f00 */
[----:B------:R-:W-:Y:S05]  /*3c00*/  CALL.REL.NOINC `($__internal_1_$__cuda_sm3x_div_rn_noftz_f32_slowpath) ;  /* 0x00000034003c7944 */ /* 0x000fea0003c00000 */
[----:B------:R-:W-:-:S07]  /*3c10*/  MOV R6, R2 ;  /* 0x0000000200067202 */ /* 0x000fce0000000f00 */
.L_x_68:
[----:B------:R-:W-:Y:S05]  /*3c20*/  BSYNC.RECONVERGENT B2 ;  /* 0x0000000000027941 */ /* 0x000fea0003800200 */
.L_x_67:
[----:B------:R-:W-:Y:S02]  /*3c30*/  HFMA2 R2, -RZ, RZ, 0.96630859375, -0.0022525787353515625 ;  /* 0x3bbb989dff027431 */ /* 0x000fe400000001ff */
[----:B------:R-:W-:Y:S01]  /*3c40*/  FMUL R3, R6, -0.5 ;  /* 0xbf00000006037820 */ /* 0x000fe20000400000 */
[----:B------:R-:W-:Y:S01]  /*3c50*/  MOV R13, 0x437c0000 ;  /* 0x437c0000000d7802 */ /* 0x000fe20000000f00 */
[----:B------:R-:W-:Y:S01]  /*3c60*/  FMUL R8, R5, R5 ;  /* 0x0000000505087220 */ /* 0x000fe20000400000 */
[----:B------:R-:W-:Y:S02]  /*3c70*/  HFMA2 R10, -RZ, RZ, 0, 0 ;  /* 0x00000000ff0a7431 */ /* 0x000fe400000001ff */
[----:B------:R-:W-:Y:S01]  /*3c80*/  FMUL R3, R3, R6 ;  /* 0x0000000603037220 */ /* 0x000fe20000400000 */
[----:B------:R-:W-:Y:S01]  /*3c90*/  FMUL R6, R7, R7 ;  /* 0x0000000707067220 */ /* 0x000fe20000400000 */
[----:B------:R-:W0:Y:S02]  /*3ca0*/  LDCU UR6, c[0x0][0x38c] ;  /* 0x00007180ff0677ac */ /* 0x000e240008000800 */
[----:B------:R-:W-:-:S04]  /*3cb0*/  FFMA.SAT R2, R3, R2, 0.5 ;  /* 0x3f00000003027423 */ /* 0x000fc80000002002 */
[----:B------:R-:W-:Y:S01]  /*3cc0*/  FFMA.RM R2, R2, R13, 12582913 ;  /* 0x4b40000102027423 */ /* 0x000fe2000000400d */
[----:B------:R-:W-:-:S03]  /*3cd0*/  FMUL R13, R7, R6 ;  /* 0x00000006070d7220 */ /* 0x000fc60000400000 */
[C---:B------:R-:W-:Y:S01]  /*3ce0*/  FADD R4, R2.reuse, -12583039 ;  /* 0xcb40007f02047421 */ /* 0x040fe20000000000 */
[----:B------:R-:W-:-:S03]  /*3cf0*/  SHF.L.U32 R2, R2, 0x17, RZ ;  /* 0x0000001702027819 */ /* 0x000fc600000006ff */
[----:B------:R-:W-:-:S04]  /*3d00*/  FFMA R4, R3, 1.4426950216293334961, -R4 ;  /* 0x3fb8aa3b03047823 */ /* 0x000fc80000000804 */
[----:B------:R-:W-:-:S04]  /*3d10*/  FFMA R4, R3, 1.925963033500011079e-08, R4 ;  /* 0x32a5706003047823 */ /* 0x000fc80000000004 */
[----:B------:R-:W1:Y:S02]  /*3d20*/  MUFU.EX2 R3, R4 ;  /* 0x0000000400037308 */ /* 0x000e640000000800 */
[----:B-1----:R-:W-:Y:S01]  /*3d30*/  FMUL R2, R2, R3 ;  /* 0x0000000302027220 */ /* 0x002fe20000400000 */
[----:B------:R-:W-:-:S03]  /*3d40*/  FMUL R3, R5, R8 ;  /* 0x0000000805037220 */ /* 0x000fc60000400000 */
[-C--:B------:R-:W-:Y:S01]  /*3d50*/  FMUL R8, R7, R2.reuse ;  /* 0x0000000207087220 */ /* 0x080fe20000400000 */
[----:B------:R-:W-:Y:S01]  /*3d60*/  FMUL R6, R11, R2 ;  /* 0x000000020b067220 */ /* 0x000fe20000400000 */
[----:B------:R-:W-:Y:S01]  /*3d70*/  FMUL R7, R2, R13 ;  /* 0x0000000d02077220 */ /* 0x000fe20000400000 */
[C---:B------:R-:W-:Y:S01]  /*3d80*/  FADD R2, R0.reuse, -R2 ;  /* 0x8000000200027221 */ /* 0x040fe20000000000 */
[-C--:B------:R-:W-:Y:S01]  /*3d90*/  FFMA R11, R5, R0.reuse, -R8 ;  /* 0x00000000050b7223 */ /* 0x080fe20000000808 */
[----:B------:R-:W-:Y:S01]  /*3da0*/  FFMA R13, R9, R0, -R6 ;  /* 0x00000000090d7223 */ /* 0x000fe20000000806 */
[----:B------:R-:W-:Y:S01]  /*3db0*/  FFMA R3, R0, R3, -R7 ;  /* 0x0000000300037223 */ /* 0x000fe20000000807 */
[----:B------:R-:W-:Y:S01]  /*3dc0*/  FMUL R15, R2, R19 ;  /* 0x00000013020f7220 */ /* 0x000fe20000400000 */
[----:B------:R-:W-:Y:S01]  /*3dd0*/  FMUL R11, R11, R16 ;  /* 0x000000100b0b7220 */ /* 0x000fe20000400000 */
[----:B------:R-:W-:Y:S01]  /*3de0*/  FMUL R13, R13, R18 ;  /* 0x000000120d0d7220 */ /* 0x000fe20000400000 */
[----:B0-----:R-:W-:-:S07]  /*3df0*/  FMUL R9, R3, R12 ;  /* 0x0000000c03097220 */ /* 0x001fce0000400000 */
.L_x_79:
[----:B------:R-:W-:Y:S01]  /*3e00*/  I2FP.F32.U32 R55, R10 ;  /* 0x0000000a00377245 */ /* 0x000fe20000201000 */
[----:B------:R-:W-:Y:S01]  /*3e10*/  BSSY.RECONVERGENT B2, `(.L_x_69) ;  /* 0x0000062000027945 */ /* 0x000fe20003800200 */
[----:B------:R-:W-:Y:S02]  /*3e20*/  MOV R56, 0x38eb4c3a ;  /* 0x38eb4c3a00387802 */ /* 0x000fe40000000f00 */
[----:B------:R-:W-:Y:S01]  /*3e30*/  MOV R58, 0x3aae005b ;  /* 0x3aae005b003a7802 */ /* 0x000fe20000000f00 */
[----:B------:R-:W-:Y:S01]  /*3e40*/  FADD R7, R55, -R52 ;  /* 0x8000003437077221 */ /* 0x000fe20000000000 */
[----:B------:R-:W-:Y:S02]  /*3e50*/  MOV R60, 0x3c09919f ;  /* 0x3c09919f003c7802 */ /* 0x000fe40000000f00 */
[----:B------:R-:W-:Y:S01]  /*3e60*/  MOV R62, 0x3d24d99a ;  /* 0x3d24d99a003e7802 */ /* 0x000fe20000000f00 */
[C---:B------:R-:W-:Y:S01]  /*3e70*/  FADD R8, R7.reuse, 0.5 ;  /* 0x3f00000007087421 */ /* 0x040fe20000000000 */
[----:B------:R-:W-:Y:S01]  /*3e80*/  FADD R7, R7, -0.5 ;  /* 0xbf00000007077421 */ /* 0x000fe20000000000 */
[----:B------:R-:W-:-:S02]  /*3e90*/  MOV R64, 0x3e235519 ;  /* 0x3e23551900407802 */ /* 0x000fc40000000f00 */
[-C--:B------:R-:W-:Y:S01]  /*3ea0*/  FMUL R2, R8, R25.reuse ;  /* 0x0000001908027220 */ /* 0x080fe20000400000 */
[----:B------:R-:W-:Y:S01]  /*3eb0*/  FMUL R0, R7, R25 ;  /* 0x0000001907007220 */ /* 0x000fe20000400000 */
[----:B------:R-:W-:Y:S02]  /*3ec0*/  MOV R57, 0x3f69b4f9 ;  /* 0x3f69b4f900397802 */ /* 0x000fe40000000f00 */
[C---:B------:R-:W-:Y:S01]  /*3ed0*/  FMUL R5, R2.reuse, R2 ;  /* 0x0000000202057220 */ /* 0x040fe20000400000 */
[----:B------:R-:W-:Y:S01]  /*3ee0*/  FSETP.GE.AND P0, PT, |R2|, 1.0029599666595458984, PT ;  /* 0x3f8060fe0200780b */ /* 0x000fe20003f06200 */
[C---:B------:R-:W-:Y:S01]  /*3ef0*/  FMUL R3, R0.reuse, R0 ;  /* 0x0000000000037220 */ /* 0x040fe20000400000 */
[----:B------:R-:W-:Y:S02]  /*3f00*/  FSETP.GE.AND P1, PT, |R0|, 1.0029599666595458984, PT ;  /* 0x3f8060fe0000780b */ /* 0x000fe40003f26200 */
[----:B------:R-:W-:Y:S02]  /*3f10*/  FSEL R5, |R2|, R5, P0 ;  /* 0x0000000502057208 */ /* 0x000fe40000000200 */
[----:B------:R-:W-:-:S02]  /*3f20*/  FSEL R4, R56, 8.4834944573231041431e-05, P0 ;  /* 0x38b1e96a38047808 */ /* 0x000fc40000000000 */
[----:B------:R-:W-:Y:S02]  /*3f30*/  FSEL R6, -R58, -0.00082130916416645050049, P0 ;  /* 0xba574d203a067808 */ /* 0x000fe40000000100 */
[----:B------:R-:W-:Y:S02]  /*3f40*/  FSEL R56, R56, 8.4834944573231041431e-05, P1 ;  /* 0x38b1e96a38387808 */ /* 0x000fe40000800000 */
[----:B------:R-:W-:Y:S01]  /*3f50*/  FSEL R58, -R58, -0.00082130916416645050049, P1 ;  /* 0xba574d203a3a7808 */ /* 0x000fe20000800100 */
[----:B------:R-:W-:Y:S01]  /*3f60*/  FFMA R4, R5, R4, R6 ;  /* 0x0000000405047223 */ /* 0x000fe20000000006 */
[----:B------:R-:W-:Y:S02]  /*3f70*/  FSEL R3, |R0|, R3, P1 ;  /* 0x0000000300037208 */ /* 0x000fe40000800200 */
[C---:B------:R-:W-:Y:S02]  /*3f80*/  FSEL R6, R60.reuse, 0.0052134888246655464172, P0 ;  /* 0x3baad5ea3c067808 */ /* 0x040fe40000000000 */
[----:B------:R-:W-:Y:S01]  /*3f90*/  FSEL R60, R60, 0.0052134888246655464172, P1 ;  /* 0x3baad5ea3c3c7808 */ /* 0x000fe20000800000 */
[----:B------:R-:W-:Y:S01]  /*3fa0*/  FFMA R58, R3, R56, R58 ;  /* 0x00000038033a7223 */ /* 0x000fe2000000003a */
[----:B------:R-:W-:Y:S01]  /*3fb0*/  FSEL R56, -R62, -0.026868773624300956726, P0 ;  /* 0xbcdc1be73e387808 */ /* 0x000fe20000000100 */
[----:B------:R-:W-:Y:S01]  /*3fc0*/  FFMA R4, R5, R4, R6 ;  /* 0x0000000405047223 */ /* 0x000fe20000000006 */
[----:B------:R-:W-:Y:S01]  /*3fd0*/  FSEL R6, R64, 0.11284004896879196167, P0 ;  /* 0x3de718af40067808 */ /* 0x000fe20000000000 */
[----:B------:R-:W-:Y:S01]  /*3fe0*/  FFMA R60, R3, R58, R60 ;  /* 0x0000003a033c7223 */ /* 0x000fe2000000003c */
[----:B------:R-:W-:Y:S01]  /*3ff0*/  FSEL R62, -R62, -0.026868773624300956726, P1 ;  /* 0xbcdc1be73e3e7808 */ /* 0x000fe20000800100 */
[----:B------:R-:W-:Y:S01]  /*4000*/  FFMA R56, R5, R4, R56 ;  /* 0x0000000405387223 */ /* 0x000fe20000000038 */
[----:B------:R-:W-:-:S02]  /*4010*/  MOV R4, 0x3f210a14 ;  /* 0x3f210a1400047802 */ /* 0x000fc40000000f00 */
[----:B------:R-:W-:Y:S01]  /*4020*/  FSEL R58, R57, -0.37612664699554443359, P0 ;  /* 0xbec093ac393a7808 */ /* 0x000fe20000000000 */
[----:B------:R-:W-:Y:S01]  /*4030*/  FFMA R6, R5, R56, R6 ;  /* 0x0000003805067223 */ /* 0x000fe20000000006 */
[----:B------:R-:W-:Y:S01]  /*4040*/  FSEL R64, R64, 0.11284004896879196167, P1 ;  /* 0x3de718af40407808 */ /* 0x000fe20000800000 */
[----:B------:R-:W-:Y:S01]  /*4050*/  FFMA R60, R3, R60, R62 ;  /* 0x0000003c033c7223 */ /* 0x000fe2000000003e */
[C---:B------:R-:W-:Y:S01]  /*4060*/  FSEL R56, R4.reuse, 0.12837915122509002686, P0 ;  /* 0x3e0375d304387808 */ /* 0x040fe20000000000 */
[----:B------:R-:W-:Y:S01]  /*4070*/  FFMA R6, R5, R6, R58 ;  /* 0x0000000605067223 */ /* 0x000fe2000000003a */
[----:B------:R-:W-:Y:S01]  /*4080*/  FSEL R58, R57, -0.37612664699554443359, P1 ;  /* 0xbec093ac393a7808 */ /* 0x000fe20000800000 */
[----:B------:R-:W-:Y:S01]  /*4090*/  FFMA R60, R3, R60, R64 ;  /* 0x0000003c033c7223 */ /* 0x000fe20000000040 */
[C---:B------:R-:W-:Y:S01]  /*40a0*/  FSEL R57, -R5.reuse, R2, P0 ;  /* 0x0000000205397208 */ /* 0x040fe20000000100 */
[----:B------:R-:W-:Y:S01]  /*40b0*/  FFMA R6, R5, R6, R56 ;  /* 0x0000000605067223 */ /* 0x000fe20000000038 */
[----:B------:R-:W-:Y:S01]  /*40c0*/  FSEL R5, R4, 0.12837915122509002686, P1 ;  /* 0x3e0375d304057808 */ /* 0x000fe20000800000 */
[C---:B------:R-:W-:Y:S01]  /*40d0*/  FFMA R58, R3.reuse, R60, R58 ;  /* 0x0000003c033a7223 */ /* 0x040fe2000000003a */
[----:B------:R-:W-:Y:S01]  /*40e0*/  FSEL R4, -R3, R0, P1 ;  /* 0x0000000003047208 */ /* 0x000fe20000800100 */
[----:B------:R-:W-:-:S02]  /*40f0*/  FFMA R57, R6, R57, R57 ;  /* 0x0000003906397223 */ /* 0x000fc40000000039 */
[----:B------:R-:W-:Y:S02]  /*4100*/  FFMA R5, R3, R58, R5 ;  /* 0x0000003a03057223 */ /* 0x000fe40000000005 */
[----:B------:R-:W0:Y:S02]  /*4110*/  @P0 MUFU.EX2 R3, R57 ;  /* 0x0000003900030308 */ /* 0x000e240000000800 */
[----:B------:R-:W-:-:S06]  /*4120*/  FFMA R4, R5, R4, R4 ;  /* 0x0000000405047223 */ /* 0x000fcc0000000004 */
[----:B------:R-:W1:Y:S01]  /*4130*/  @P1 MUFU.EX2 R5, R4 ;  /* 0x0000000400051308 */ /* 0x000e620000000800 */
[----:B0-----:R-:W-:-:S05]  /*4140*/  @P0 FADD R3, -R3, 1 ;  /* 0x3f80000003030421 */ /* 0x001fca0000000100 */
[----:B------:R-:W-:Y:S01]  /*4150*/  @P0 LOP3.LUT R57, R3, 0x80000000, R2, 0xb8, !PT ;  /* 0x8000000003390812 */ /* 0x000fe200078eb802 */
[----:B-1----:R-:W-:-:S05]  /*4160*/  @P1 FADD R5, -R5, 1 ;  /* 0x3f80000005051421 */ /* 0x002fca0000000100 */
[----:B------:R-:W-:Y:S02]  /*4170*/  @P1 LOP3.LUT R4, R5, 0x80000000, R0, 0xb8, !PT ;  /* 0x8000000005041812 */ /* 0x000fe400078eb800 */
[----:B------:R-:W-:Y:S02]  /*4180*/  MOV R5, RZ ;  /* 0x000000ff00057202 */ /* 0x000fe40000000f00 */
[----:B------:R-:W-:Y:S01]  /*4190*/  MOV R0, RZ ;  /* 0x000000ff00007202 */ /* 0x000fe20000000f00 */
[----:B------:R-:W-:-:S04]  /*41a0*/  FADD R6, -R4, R57 ;  /* 0x0000003904067221 */ /* 0x000fc80000000100 */
[----:B------:R-:W-:-:S04]  /*41b0*/  FMUL R6, R6, 0.5 ;  /* 0x3f00000006067820 */ /* 0x000fc80000400000 */
[----:B------:R-:W-:-:S04]  /*41c0*/  FMUL R63, R6, R43 ;  /* 0x0000002b063f7220 */ /* 0x000fc80000400000 */
[----:B------:R-:W-:-:S05]  /*41d0*/  FFMA R63, R17, R63, R50 ;  /* 0x0000003f113f7223 */ /* 0x000fca0000000032 */
[----:B------:R-:W-:-:S13]  /*41e0*/  FSETP.GT.AND P0, PT, R63, 0.0099999997764825820923, PT ;  /* 0x3c23d70a3f00780b */ /* 0x000fda0003f04000 */
[----:B------:R-:W-:Y:S05]  /*41f0*/  @!P0 BRA `(.L_x_70) ;  /* 0x00000000008c8947 */ /* 0x000fea0003800000 */
[----:B------:R-:W0:Y:S02]  /*4200*/  LDC R3, c[0x0][0x38c] ;  /* 0x0000e300ff037b82 */ /* 0x000e240000000800 */
[----:B0-----:R-:W-:-:S04]  /*4210*/  IMAD R3, R3, UR5, R10 ;  /* 0x0000000503037c24 */ /* 0x001fc8000f8e020a */
[----:B------:R-:W-:-:S05]  /*4220*/  IMAD.WIDE.U32 R2, R3, 0x4, R34 ;  /* 0x0000000403027825 */ /* 0x000fca00078e0022 */
[----:B------:R-:W2:Y:S01]  /*4230*/  LDG.E R0, desc[UR10][R2.64] ;  /* 0x0000000a02007981 */ /* 0x000ea2000c1e1900 */
[----:B------:R-:W-:Y:S01]  /*4240*/  FMUL R57, R63, R63 ;  /* 0x0000003f3f397220 */ /* 0x000fe20000400000 */
[----:B------:R-:W-:Y:S03]  /*4250*/  BSSY.RECONVERGENT B3, `(.L_x_71) ;  /* 0x000000e000037945 */ /* 0x000fe60003800200 */
[----:B------:R-:W0:Y:S02]  /*4260*/  MUFU.RCP R4, R57 ;  /* 0x0000003900047308 */ /* 0x000e240000001000 */
[----:B0-----:R-:W-:-:S04]  /*4270*/  FFMA R5, -R57, R4, 1 ;  /* 0x3f80000039057423 */ /* 0x001fc80000000104 */
[----:B------:R-:W-:Y:S02]  /*4280*/  FFMA R5, R4, R5, R4 ;  /* 0x0000000504057223 */ /* 0x000fe40000000004 */
[----:B--2---:R-:W0:Y:S02]  /*4290*/  FCHK P0, R0, R57 ;  /* 0x0000003900007302 */ /* 0x004e240000000000 */
[----:B------:R-:W-:-:S04]  /*42a0*/  FFMA R4, R0, R5, RZ ;  /* 0x0000000500047223 */ /* 0x000fc800000000ff */
[----:B------:R-:W-:-:S04]  /*42b0*/  FFMA R56, -R57, R4, R0 ;  /* 0x0000000439387223 */ /* 0x000fc80000000100 */
[----:B------:R-:W-:Y:S01]  /*42c0*/  FFMA R5, R5, R56, R4 ;  /* 0x0000003805057223 */ /* 0x000fe20000000004 */
[----:B0-----:R-:W-:Y:S06]  /*42d0*/  @!P0 BRA `(.L_x_72) ;  /* 0x0000000000148947 */ /* 0x001fec0003800000 */
[----:B------:R-:W-:Y:S02]  /*42e0*/  MOV R2, R57 ;  /* 0x0000003900027202 */ /* 0x000fe40000000f00 */
[----:B------:R-:W-:Y:S02]  /*42f0*/  MOV R60, R0 ;  /* 0x00000000003c7202 */ /* 0x000fe40000000f00 */
[----:B------:R-:W-:-:S07]  /*4300*/  MOV R56, 0x4320 ;  /* 0x0000432000387802 */ /* 0x000fce0000000f00 */
[----:B------:R-:W-:Y:S05]  /*4310*/  CALL.REL.NOINC `($__internal_1_$__cuda_sm3x_div_rn_noftz_f32_slowpath) ;  /* 0x0000002c00787944 */ /* 0x000fea0003c00000 */
[----:B------:R-:W-:-:S07]  /*4320*/  MOV R5, R2 ;  /* 0x0000000200057202 */ /* 0x000fce0000000f00 */
.L_x_72:
[----:B------:R-:W-:Y:S05]  /*4330*/  BSYNC.RECONVERGENT B3 ;  /* 0x0000000000037941 */ /* 0x000fea0003800200 */
.L_x_71:
        /* <DEDUP_REMOVED lines=13> */
.L_x_74:
[----:B------:R-:W-:Y:S05]  /*4410*/  BSYNC.RECONVERGENT B3 ;  /* 0x0000000000037941 */ /* 0x000fea0003800200 */
.L_x_73:
[----:B------:R-:W-:-:S07]  /*4420*/  FADD R0, R2, -1 ;  /* 0xbf80000002007421 */ /* 0x000fce0000000000 */
.L_x_70:
[----:B------:R-:W-:Y:S05]  /*4430*/  BSYNC.RECONVERGENT B2 ;  /* 0x0000000000027941 */ /* 0x000fea0003800200 */
.L_x_69:
[----:B------:R-:W0:Y:S01]  /*4440*/  MUFU.RCP R2, R45 ;  /* 0x0000002d00027308 */ /* 0x000e220000001000 */
[----:B------:R-:W-:Y:S01]  /*4450*/  FADD R3, R55, 0.5 ;  /* 0x3f00000037037421 */ /* 0x000fe20000000000 */
[----:B------:R-:W-:Y:S03]  /*4460*/  BSSY.RECONVERGENT B2, `(.L_x_75) ;  /* 0x000000d000027945 */ /* 0x000fe60003800200 */
[----:B------:R-:W-:-:S04]  /*4470*/  FADD R58, R3, -R52 ;  /* 0x80000034033a7221 */ /* 0x000fc80000000000 */
        /* <DEDUP_REMOVED lines=11> */
.L_x_76:
[----:B------:R-:W-:Y:S05]  /*4530*/  BSYNC.RECONVERGENT B2 ;  /* 0x0000000000027941 */ /* 0x000fea0003800200 */
.L_x_75:
[----:B------:R-:W-:Y:S02]  /*4540*/  HFMA2 R4, -RZ, RZ, 0.96630859375, -0.0022525787353515625 ;  /* 0x3bbb989dff047431 */ /* 0x000fe400000001ff */
[----:B------:R-:W-:Y:S01]  /*4550*/  FMUL R3, R2, -0.5 ;  /* 0xbf00000002037820 */ /* 0x000fe20000400000 */
[----:B------:R-:W-:Y:S01]  /*4560*/  MOV R57, 0x437c0000 ;  /* 0x437c000000397802 */ /* 0x000fe20000000f00 */
[----:B------:R-:W0:Y:S01]  /*4570*/  MUFU.RCP R56, R45 ;  /* 0x0000002d00387308 */ /* 0x000e220000001000 */
[----:B------:R-:W-:Y:S01]  /*4580*/  FADD R55, R55, -0.5 ;  /* 0xbf00000037377421 */ /* 0x000fe20000000000 */
[----:B------:R-:W-:Y:S01]  /*4590*/  FMUL R3, R3, R2 ;  /* 0x0000000203037220 */ /* 0x000fe20000400000 */
[----:B------:R-:W-:Y:S02]  /*45a0*/  BSSY.RECONVERGENT B2, `(.L_x_77) ;  /* 0x0000015000027945 */ /* 0x000fe40003800200 */
[----:B------:R-:W-:Y:S01]  /*45b0*/  FADD R64, R55, -R52 ;  /* 0x8000003437407221 */ /* 0x000fe20000000000 */
[----:B------:R-:W-:-:S03]  /*45c0*/  FFMA.SAT R2, R3, R4, 0.5 ;  /* 0x3f00000003027423 */ /* 0x000fc60000002004 */
[----:B------:R-:W-:Y:S01]  /*45d0*/  FCHK P0, R64, R45 ;  /* 0x0000002d40007302 */ /* 0x000fe20000000000 */
[----:B------:R-:W-:-:S04]  /*45e0*/  FFMA.RM R2, R2, R57, 12582913 ;  /* 0x4b40000102027423 */ /* 0x000fc80000004039 */
[C---:B------:R-:W-:Y:S01]  /*45f0*/  FADD R4, R2.reuse, -12583039 ;  /* 0xcb40007f02047421 */ /* 0x040fe20000000000 */
[----:B------:R-:W-:-:S03]  /*4600*/  SHF.L.U32 R55, R2, 0x17, RZ ;  /* 0x0000001702377819 */ /* 0x000fc600000006ff */
[----:B------:R-:W-:-:S04]  /*4610*/  FFMA R4, R3, 1.4426950216293334961, -R4 ;  /* 0x3fb8aa3b03047823 */ /* 0x000fc80000000804 */
[----:B------:R-:W-:Y:S01]  /*4620*/  FFMA R4, R3, 1.925963033500011079e-08, R4 ;  /* 0x32a5706003047823 */ /* 0x000fe20000000004 */
[----:B0-----:R-:W-:-:S04]  /*4630*/  FFMA R3, R56, -R45, 1 ;  /* 0x3f80000038037423 */ /* 0x001fc8000000082d */
[----:B------:R-:W-:Y:S01]  /*4640*/  FFMA R3, R56, R3, R56 ;  /* 0x0000000338037223 */ /* 0x000fe20000000038 */
[----:B------:R-:W0:Y:S03]  /*4650*/  MUFU.EX2 R4, R4 ;  /* 0x0000000400047308 */ /* 0x000e260000000800 */
[----:B------:R-:W-:-:S04]  /*4660*/  FFMA R56, R3, R64, RZ ;  /* 0x0000004003387223 */ /* 0x000fc800000000ff */
        /* <DEDUP_REMOVED lines=8> */
.L_x_78:
[----:B------:R-:W-:Y:S05]  /*46f0*/  BSYNC.RECONVERGENT B2 ;  /* 0x0000000000027941 */ /* 0x000fea0003800200 */
.L_x_77:
[----:B------:R-:W-:Y:S02]  /*4700*/  HFMA2 R4, -RZ, RZ, 0.96630859375, -0.0022525787353515625 ;  /* 0x3bbb989dff047431 */ /* 0x000fe400000001ff */
[----:B------:R-:W-:Y:S01]  /*4710*/  FMUL R3, R2, -0.5 ;  /* 0xbf00000002037820 */ /* 0x000fe20000400000 */
[----:B------:R-:W-:Y:S01]  /*4720*/  MOV R57, 0x437c0000 ;  /* 0x437c000000397802 */ /* 0x000fe20000000f00 */
[----:B------:R-:W-:Y:S01]  /*4730*/  FMUL R59, R13, R6 ;  /* 0x000000060d3b7220 */ /* 0x000fe20000400000 */
[----:B------:R-:W-:Y:S01]  /*4740*/  FMNMX R5, R5, 1000000, PT ;  /* 0x4974240005057809 */ /* 0x000fe20003800000 */
[----:B------:R-:W-:Y:S01]  /*4750*/  FMUL R3, R3, R2 ;  /* 0x0000000203037220 */ /* 0x000fe20000400000 */
[----:B------:R-:W-:Y:S02]  /*4760*/  FMNMX R0, R0, 1000000, PT ;  /* 0x4974240000007809 */ /* 0x000fe40003800000 */
[----:B------:R-:W-:Y:S01]  /*4770*/  IADD3 R10, PT, PT, R10, 0x1, RZ ;  /* 0x000000010a0a7810 */ /* 0x000fe20007ffe0ff */
[----:B------:R-:W-:-:S02]  /*4780*/  FFMA.SAT R2, R3, R4, 0.5 ;  /* 0x3f00000003027423 */ /* 0x000fc40000002004 */
[----:B------:R-:W-:Y:S01]  /*4790*/  FADD R38, R0, R38 ;  /* 0x0000002600267221 */ /* 0x000fe20000000000 */
[----:B------:R-:W-:Y:S01]  /*47a0*/  ISETP.NE.AND P0, PT, R10, UR6, PT ;  /* 0x000000060a007c0c */ /* 0x000fe2000bf05270 */
[----:B------:R-:W-:Y:S01]  /*47b0*/  FFMA.RM R2, R2, R57, 12582913 ;  /* 0x4b40000102027423 */ /* 0x000fe20000004039 */
[----:B------:R-:W-:-:S03]  /*47c0*/  FMUL R57, R15, R6 ;  /* 0x000000060f397220 */ /* 0x000fc60000400000 */
[C---:B------:R-:W-:Y:S01]  /*47d0*/  FADD R4, R2.reuse, -12583039 ;  /* 0xcb40007f02047421 */ /* 0x040fe20000000000 */
[C---:B------:R-:W-:Y:S01]  /*47e0*/  FMUL R56, R57.reuse, R57 ;  /* 0x0000003939387220 */ /* 0x040fe20000400000 */
[----:B------:R-:W-:Y:S01]  /*47f0*/  FFMA R40, R57, R0, R40 ;  /* 0x0000000039287223 */ /* 0x000fe20000000028 */
[----:B------:R-:W-:Y:S01]  /*4800*/  FMUL R57, R11, R6 ;  /* 0x000000060b397220 */ /* 0x000fe20000400000 */
[----:B------:R-:W-:Y:S01]  /*4810*/  FFMA R4, R3, 1.4426950216293334961, -R4 ;  /* 0x3fb8aa3b03047823 */ /* 0x000fe20000000804 */
[----:B------:R-:W-:Y:S01]  /*4820*/  FMUL R61, R5, R56 ;  /* 0x00000038053d7220 */ /* 0x000fe20000400000 */
[-C--:B------:R-:W-:Y:S01]  /*4830*/  FMUL R56, R17, R6.reuse ;  /* 0x0000000611387220 */ /* 0x080fe20000400000 */
[----:B------:R-:W-:Y:S01]  /*4840*/  SHF.L.U32 R2, R2, 0x17, RZ ;  /* 0x0000001702027819 */ /* 0x000fe200000006ff */
[----:B------:R-:W-:Y:S01]  /*4850*/  FFMA R3, R3, 1.925963033500011079e-08, R4 ;  /* 0x32a5706003037823 */ /* 0x000fe20000000004 */
[----:B------:R-:W-:Y:S01]  /*4860*/  FFMA R4, R0, R59, -R61 ;  /* 0x0000003b00047223 */ /* 0x000fe2000000083d */
[----:B------:R-:W-:Y:S01]  /*4870*/  FMUL R59, R9, R6 ;  /* 0x00000006093b7220 */ /* 0x000fe20000400000 */
[C---:B------:R-:W-:Y:S01]  /*4880*/  FFMA R37, R56.reuse, R0, R37 ;  /* 0x0000000038257223 */ /* 0x040fe20000000025 */
[----:B------:R-:W-:Y:S01]  /*4890*/  FMUL R56, R56, R56 ;  /* 0x0000003838387220 */ /* 0x000fe20000400000 */
[----:B------:R-:W-:Y:S01]  /*48a0*/  FMUL R6, RZ, R0 ;  /* 0x00000000ff067220 */ /* 0x000fe20000400000 */
[----:B------:R-:W0:Y:S01]  /*48b0*/  MUFU.EX2 R3, R3 ;  /* 0x0000000300037308 */ /* 0x000e220000000800 */
[C---:B------:R-:W-:Y:S01]  /*48c0*/  FFMA R61, R57.reuse, R14, -R59 ;  /* 0x0000000e393d7223 */ /* 0x040fe2000000083b */
[----:B------:R-:W-:Y:S01]  /*48d0*/  FFMA R36, R57, R0, R36 ;  /* 0x0000000039247223 */ /* 0x000fe20000000024 */
[--C-:B------:R-:W-:Y:S01]  /*48e0*/  FFMA R59, -R5, R56, R6.reuse ;  /* 0x00000038053b7223 */ /* 0x100fe20000000106 */
[----:B------:R-:W-:Y:S01]  /*48f0*/  FMUL R56, R57, R57 ;  /* 0x0000003939387220 */ /* 0x000fe20000400000 */
[----:B------:R-:W-:Y:S01]  /*4900*/  FADD R6, -R5, R6 ;  /* 0x0000000605067221 */ /* 0x000fe20000000100 */
[----:B------:R-:W-:Y:S01]  /*4910*/  FADD R31, R4, R31 ;  /* 0x0000001f041f7221 */ /* 0x000fe20000000000 */
[----:B------:R-:W-:Y:S01]  /*4920*/  FADD R30, R59, R30 ;  /* 0x0000001e3b1e7221 */ /* 0x000fe20000000000 */
[----:B------:R-:W-:Y:S01]  /*4930*/  FMUL R57, R5, R56 ;  /* 0x0000003805397220 */ /* 0x000fe20000400000 */
[----:B------:R-:W-:Y:S01]  /*4940*/  FADD R29, R6, R29 ;  /* 0x0000001d061d7221 */ /* 0x000fe20000000000 */
[----:B------:R-:W-:-:S02]  /*4950*/  FMUL R6, R7, R7 ;  /* 0x0000000707067220 */ /* 0x000fc40000400000 */
[----:B------:R-:W-:Y:S02]  /*4960*/  FFMA R60, R0, R61, -R57 ;  /* 0x0000003d003c7223 */ /* 0x000fe40000000839 */
[----:B------:R-:W-:Y:S02]  /*4970*/  FMUL R57, R7, R6 ;  /* 0x0000000607397220 */ /* 0x000fe40000400000 */
[----:B------:R-:W-:Y:S01]  /*4980*/  FADD R27, R60, R27 ;  /* 0x0000001b3c1b7221 */ /* 0x000fe20000000000 */
[----:B0-----:R-:W-:Y:S01]  /*4990*/  FMUL R2, R3, R2 ;  /* 0x0000000203027220 */ /* 0x001fe20000400000 */
[----:B------:R-:W-:-:S03]  /*49a0*/  FMUL R3, R8, R8 ;  /* 0x0000000808037220 */ /* 0x000fc60000400000 */
[----:B------:R-:W-:Y:S01]  /*49b0*/  FMUL R7, R7, R2 ;  /* 0x0000000207077220 */ /* 0x000fe20000400000 */
[C---:B------:R-:W-:Y:S01]  /*49c0*/  FMUL R56, R8.reuse, R3 ;  /* 0x0000000308387220 */ /* 0x040fe20000400000 */
[----:B------:R-:W-:Y:S02]  /*49d0*/  FADD R3, R55, -R2 ;  /* 0x8000000237037221 */ /* 0x000fe40000000000 */
[----:B------:R-:W-:Y:S01]  /*49e0*/  FFMA R7, R8, R55, -R7 ;  /* 0x0000003708077223 */ /* 0x000fe20000000807 */
[----:B------:R-:W-:Y:S01]  /*49f0*/  FMUL R8, R2, R57 ;  /* 0x0000003902087220 */ /* 0x000fe20000400000 */
[----:B------:R-:W-:Y:S01]  /*4a00*/  FMUL R4, R3, R24 ;  /* 0x0000001803047220 */ /* 0x000fe20000400000 */
[----:B------:R-:W-:Y:S01]  /*4a10*/  FMUL R3, R64, R2 ;  /* 0x0000000240037220 */ /* 0x000fe20000400000 */
[----:B------:R-:W-:Y:S01]  /*4a20*/  FMUL R6, R7, R22 ;  /* 0x0000001607067220 */ /* 0x000fe20000400000 */
[----:B------:R-:W-:Y:S01]  /*4a30*/  FFMA R7, R55, R56, -R8 ;  /* 0x0000003837077223 */ /* 0x000fe20000000808 */
[C---:B------:R-:W-:Y:S01]  /*4a40*/  FMUL R4, R17.reuse, R4 ;  /* 0x0000000411047220 */ /* 0x040fe20000400000 */
[----:B------:R-:W-:Y:S01]  /*4a50*/  FFMA R58, R58, R55, -R3 ;  /* 0x000000373a3a7223 */ /* 0x000fe20000000803 */
[----:B------:R-:W-:Y:S01]  /*4a60*/  FMUL R6, R17, R6 ;  /* 0x0000000611067220 */ /* 0x000fe20000400000 */
[----:B------:R-:W-:Y:S01]  /*4a70*/  FMUL R8, R7, R20 ;  /* 0x0000001407087220 */ /* 0x000fe20000400000 */
[----:B------:R-:W-:Y:S01]  /*4a80*/  FMUL R2, R4, R4 ;  /* 0x0000000404027220 */ /* 0x000fe20000400000 */
[----:B------:R-:W-:Y:S01]  /*4a90*/  FMUL R58, R58, R23 ;  /* 0x000000173a3a7220 */ /* 0x000fe20000400000 */
[C---:B------:R-:W-:Y:S01]  /*4aa0*/  FMUL R56, R6.reuse, R6 ;  /* 0x0000000606387220 */ /* 0x040fe20000400000 */
[----:B------:R-:W-:Y:S01]  /*4ab0*/  FMUL R55, R17, R8 ;  /* 0x0000000811377220 */ /* 0x000fe20000400000 */
[----:B------:R-:W-:Y:S01]  /*4ac0*/  FMUL R7, R5, R2 ;  /* 0x0000000205077220 */ /* 0x000fe20000400000 */
[----:B------:R-:W-:Y:S01]  /*4ad0*/  FMUL R3, R17, R58 ;  /* 0x0000003a11037220 */ /* 0x000fe20000400000 */
[----:B------:R-:W-:Y:S01]  /*4ae0*/  FMUL R56, R5, R56 ;  /* 0x0000003805387220 */ /* 0x000fe20000400000 */
[----:B------:R-:W-:Y:S01]  /*4af0*/  FFMA R55, R6, R21, -R55 ;  /* 0x0000001506377223 */ /* 0x000fe20000000837 */
[-C--:B------:R-:W-:Y:S01]  /*4b00*/  FFMA R39, R4, R0.reuse, R39 ;  /* 0x0000000004277223 */ /* 0x080fe20000000027 */
[----:B------:R-:W-:Y:S01]  /*4b10*/  FFMA R3, R0, R3, -R7 ;  /* 0x0000000300037223 */ /* 0x000fe20000000807 */
[----:B------:R-:W-:Y:S01]  /*4b20*/  FFMA R33, R6, R0, R33 ;  /* 0x0000000006217223 */ /* 0x000fe20000000021 */
[----:B------:R-:W-:-:S02]  /*4b30*/  FFMA R55, R0, R55, -R56 ;  /* 0x0000003700377223 */ /* 0x000fc40000000838 */
[----:B------:R-:W-:Y:S02]  /*4b40*/  FADD R32, R3, R32 ;  /* 0x0000002003207221 */ /* 0x000fe40000000000 */
[----:B------:R-:W-:Y:S01]  /*4b50*/  FADD R28, R55, R28 ;  /* 0x0000001c371c7221 */ /* 0x000fe20000000000 */
[----:B------:R-:W-:Y:S06]  /*4b60*/  @P0 BRA `(.L_x_79) ;  /* 0xfffffff000a40947 */ /* 0x000fec000383ffff */
[----:B------:R-:W-:-:S04]  /*4b70*/  UIADD3 UR5, UPT, UPT, UR5, 0x1, URZ ;  /* 0x0000000105057890 */ /* 0x000fc8000fffe0ff */
[----:B------:R-:W-:-:S09]  /*4b80*/  UISETP.NE.AND UP0, UPT, UR5, UR6, UPT ;  /* 0x000000060500728c */ /* 0x000fd2000bf05270 */
[----:B------:R-:W-:Y:S05]  /*4b90*/  BRA.U UP0, `(.L_x_80) ;  /* 0xffffffe9008c7547 */ /* 0x000fea000b83ffff */
.L_x_26:
[----:B------:R-:W0:Y:S02]  /*4ba0*/  LDCU UR5, c[0x0][0x390] ;  /* 0x00007200ff0577ac */ /* 0x000e240008000800 */
[----:B0-----:R-:W-:-:S04]  /*4bb0*/  UIADD3 UR5, UPT, UPT, UR5, -0xa, URZ ;  /* 0xfffffff605057890 */ /* 0x001fc8000fffe0ff */
[----:B------:R-:W-:-:S09]  /*4bc0*/  UISETP.GT.AND UP0, UPT, UR4, UR5, UPT ;  /* 0x000000050400728c */ /* 0x000fd2000bf04270 */
[----:B------:R-:W-:Y:S05]  /*4bd0*/  BRA.U !UP0, `(.L_x_81) ;  /* 0x0000000508cc7547 */ /* 0x000fea000b800000 */
        /* <DEDUP_REMOVED lines=13> */
.L_x_83:
[----:B------:R-:W-:Y:S05]  /*4cb0*/  BSYNC.RECONVERGENT B2 ;  /* 0x0000000000027941 */ /* 0x000fea0003800200 */
.L_x_82:
[----:B------:R-:W0:Y:S01]  /*4cc0*/  MUFU.RCP R0, R31 ;  /* 0x0000001f00007308 */ /* 0x000e220000001000 */
[----:B------:R-:W-:Y:S01]  /*4cd0*/  FSETP.GT.AND P1, PT, R2, -1, PT ;  /* 0xbf8000000200780b */ /* 0x000fe20003f24000 */
[----:B------:R-:W-:Y:S06]  /*4ce0*/  BSSY.RECONVERGENT B2, `(.L_x_84) ;  /* 0x0000010000027945 */ /* 0x000fec0003800200 */
[----:B------:R-:W1:Y:S01]  /*4cf0*/  FCHK P0, R40, R31 ;  /* 0x0000001f28007302 */ /* 0x000e620000000000 */
[----:B0-----:R-:W-:-:S04]  /*4d00*/  FFMA R3, R0, -R31, 1 ;  /* 0x3f80000000037423 */ /* 0x001fc8000000081f */
[----:B------:R-:W-:Y:S01]  /*4d10*/  FFMA R3, R0, R3, R0 ;  /* 0x0000000300037223 */ /* 0x000fe20000000000 */
[----:B------:R-:W-:-:S03]  /*4d20*/  FMNMX R0, R2, 1, PT ;  /* 0x3f80000002007809 */ /* 0x000fc60003800000 */
[----:B------:R-:W-:Y:S01]  /*4d30*/  FFMA R2, R3, R40, RZ ;  /* 0x0000002803027223 */ /* 0x000fe200000000ff */
[----:B------:R-:W-:-:S03]  /*4d40*/  FSEL R0, R0, -1, P1 ;  /* 0xbf80000000007808 */ /* 0x000fc60000800000 */
[----:B------:R-:W-:Y:S02]  /*4d50*/  FFMA R4, R2, -R31, R40 ;  /* 0x8000001f02047223 */ /* 0x000fe40000000028 */
[----:B------:R-:W-:Y:S02]  /*4d60*/  FADD R49, R49, |R0| ;  /* 0x4000000031317221 */ /* 0x000fe40000000000 */
[----:B------:R-:W-:Y:S01]  /*4d70*/  FFMA R3, R3, R4, R2 ;  /* 0x0000000403037223 */ /* 0x000fe20000000002 */
[----:B-1----:R-:W-:Y:S06]  /*4d80*/  @!P0 BRA `(.L_x_85) ;  /* 0x0000000000148947 */ /* 0x002fec0003800000 */
[----:B------:R-:W-:Y:S02]  /*4d90*/  MOV R60, R40 ;  /* 0x00000028003c7202 */ /* 0x000fe40000000f00 */
[----:B------:R-:W-:Y:S02]  /*4da0*/  MOV R2, R31 ;  /* 0x0000001f00027202 */ /* 0x000fe40000000f00 */
[----:B------:R-:W-:-:S07]  /*4db0*/  MOV R56, 0x4dd0 ;  /* 0x00004dd000387802 */ /* 0x000fce0000000f00 */
[----:B------:R-:W-:Y:S05]  /*4dc0*/  CALL.REL.NOINC `($__internal_1_$__cuda_sm3x_div_rn_noftz_f32_slowpath) ;  /* 0x0000002000cc7944 */ /* 0x000fea0003c00000 */
[----:B------:R-:W-:-:S07]  /*4dd0*/  MOV R3, R2 ;  /* 0x0000000200037202 */ /* 0x000fce0000000f00 */
.L_x_85:
[----:B------:R-:W-:Y:S05]  /*4de0*/  BSYNC.RECONVERGENT B2 ;  /* 0x0000000000027941 */ /* 0x000fea0003800200 */
.L_x_84:
[----:B------:R-:W0:Y:S01]  /*4df0*/  MUFU.RCP R5, R30 ;  /* 0x0000001e00057308 */ /* 0x000e220000001000 */
[C---:B------:R-:W-:Y:S01]  /*4e00*/  FSETP.GT.AND P1, PT, R3.reuse, -1, PT ;  /* 0xbf8000000300780b */ /* 0x040fe20003f24000 */
[----:B------:R-:W-:Y:S01]  /*4e10*/  BSSY.RECONVERGENT B2, `(.L_x_86) ;  /* 0x000000f000027945 */ /* 0x000fe20003800200 */
[----:B------:R-:W-:-:S05]  /*4e20*/  FMNMX R3, R3, 1, PT ;  /* 0x3f80000003037809 */ /* 0x000fca0003800000 */
[----:B------:R-:W1:Y:S01]  /*4e30*/  FCHK P0, R37, R30 ;  /* 0x0000001e25007302 */ /* 0x000e620000000000 */
[----:B0-----:R-:W-:-:S04]  /*4e40*/  FFMA R2, R5, -R30, 1 ;  /* 0x3f80000005027423 */ /* 0x001fc8000000081e */
[----:B------:R-:W-:Y:S01]  /*4e50*/  FFMA R2, R5, R2, R5 ;  /* 0x0000000205027223 */ /* 0x000fe20000000005 */
[----:B------:R-:W-:-:S03]  /*4e60*/  FSEL R5, R3, -1, P1 ;  /* 0xbf80000003057808 */ /* 0x000fc60000800000 */
[----:B------:R-:W-:Y:S02]  /*4e70*/  FFMA R7, R2, R37, RZ ;  /* 0x0000002502077223 */ /* 0x000fe400000000ff */
[----:B------:R-:W-:Y:S02]  /*4e80*/  FADD R48, R48, |R5| ;  /* 0x4000000530307221 */ /* 0x000fe40000000000 */
[----:B------:R-:W-:-:S04]  /*4e90*/  FFMA R3, R7, -R30, R37 ;  /* 0x8000001e07037223 */ /* 0x000fc80000000025 */
[----:B------:R-:W-:Y:S01]  /*4ea0*/  FFMA R2, R2, R3, R7 ;  /* 0x0000000302027223 */ /* 0x000fe20000000007 */
[----:B-1----:R-:W-:Y:S06]  /*4eb0*/  @!P0 BRA `(.L_x_87) ;  /* 0x0000000000108947 */ /* 0x002fec0003800000 */
[----:B------:R-:W-:Y:S02]  /*4ec0*/  MOV R60, R37 ;  /* 0x00000025003c7202 */ /* 0x000fe40000000f00 */
[----:B------:R-:W-:Y:S02]  /*4ed0*/  MOV R2, R30 ;  /* 0x0000001e00027202 */ /* 0x000fe40000000f00 */
[----:B------:R-:W-:-:S07]  /*4ee0*/  MOV R56, 0x4f00 ;  /* 0x00004f0000387802 */ /* 0x000fce0000000f00 */
[----:B------:R-:W-:Y:S05]  /*4ef0*/  CALL.REL.NOINC `($__internal_1_$__cuda_sm3x_div_rn_noftz_f32_slowpath) ;  /* 0x0000002000807944 */ /* 0x000fea0003c00000 */
.L_x_87:
[----:B------:R-:W-:Y:S05]  /*4f00*/  BSYNC.RECONVERGENT B2 ;  /* 0x0000000000027941 */ /* 0x000fea0003800200 */
.L_x_86:
[----:B------:R-:W0:Y:S01]  /*4f10*/  MUFU.RCP R4, R29 ;  /* 0x0000001d00047308 */ /* 0x000e220000001000 */
[----:B------:R-:W-:Y:S01]  /*4f20*/  HFMA2 R6, -RZ, RZ, 3.390625, 0 ;  /* 0x42c80000ff067431 */ /* 0x000fe200000001ff */
[C---:B------:R-:W-:Y:S01]  /*4f30*/  FSETP.GT.AND P1, PT, R2.reuse, -200, PT ;  /* 0xc34800000200780b */ /* 0x040fe20003f24000 */
[C---:B------:R-:W-:Y:S01]  /*4f40*/  FMUL R7, R2.reuse, 0.5 ;  /* 0x3f00000002077820 */ /* 0x040fe20000400000 */
[----:B------:R-:W-:Y:S01]  /*4f50*/  FSETP.GEU.AND P2, PT, R2, 200, PT ;  /* 0x434800000200780b */ /* 0x000fe20003f4e000 */
[----:B------:R-:W-:Y:S03]  /*4f60*/  BSSY.RECONVERGENT B2, `(.L_x_88) ;  /* 0x0000011000027945 */ /* 0x000fe60003800200 */
[----:B------:R-:W1:Y:S01]  /*4f70*/  FCHK P0, R38, R29 ;  /* 0x0000001d26007302 */ /* 0x000e620000000000 */
[----:B------:R-:W-:-:S04]  /*4f80*/  FSEL R6, -R6, 100, !P2 ;  /* 0x42c8000006067808 */ /* 0x000fc80005000100 */
[----:B------:R-:W-:Y:S01]  /*4f90*/  FSEL R6, R6, -100, P1 ;  /* 0xc2c8000006067808 */ /* 0x000fe20000800000 */
[----:B0-----:R-:W-:-:S03]  /*4fa0*/  FFMA R3, R4, -R29, 1 ;  /* 0x3f80000004037423 */ /* 0x001fc6000000081d */
[----:B------:R-:W-:Y:S01]  /*4fb0*/  @P1 FSEL R6, R7, R6, !P2 ;  /* 0x0000000607061208 */ /* 0x000fe20005000000 */
[----:B------:R-:W-:-:S04]  /*4fc0*/  FFMA R3, R4, R3, R4 ;  /* 0x0000000304037223 */ /* 0x000fc80000000004 */
[----:B------:R-:W-:Y:S01]  /*4fd0*/  FADD R47, R47, |R6| ;  /* 0x400000062f2f7221 */ /* 0x000fe20000000000 */
        /* <DEDUP_REMOVED lines=9> */
.L_x_89:
[----:B------:R-:W-:Y:S05]  /*5070*/  BSYNC.RECONVERGENT B2 ;  /* 0x0000000000027941 */ /* 0x000fea0003800200 */
.L_x_88:
        /* <DEDUP_REMOVED lines=17> */
.L_x_91:
[----:B------:R-:W-:Y:S05]  /*5190*/  BSYNC.RECONVERGENT B2 ;  /* 0x0000000000027941 */ /* 0x000fea0003800200 */
.L_x_90:
[----:B------:R-:W0:Y:S01]  /*51a0*/  MUFU.RCP R4, R27 ;  /* 0x0000001b00047308 */ /* 0x000e220000001000 */
[C---:B------:R-:W-:Y:S01]  /*51b0*/  FSETP.GT.AND P1, PT, R2.reuse, -0.10000000149011611938, PT ;  /* 0xbdcccccd0200780b */ /* 0x040fe20003f24000 */
[----:B------:R-:W-:Y:S01]  /*51c0*/  BSSY.RECONVERGENT B2, `(.L_x_92) ;  /* 0x000000f000027945 */ /* 0x000fe20003800200 */
[----:B------:R-:W-:-:S04]  /*51d0*/  FMNMX R2, R2, 0.10000000149011611938, PT ;  /* 0x3dcccccd02027809 */ /* 0x000fc80003800000 */
[----:B------:R-:W-:Y:S01]  /*51e0*/  FSEL R8, R2, -0.10000000149011611938, P1 ;  /* 0xbdcccccd02087808 */ /* 0x000fe20000800000 */
[----:B------:R-:W1:Y:S04]  /*51f0*/  FCHK P0, R36, R27 ;  /* 0x0000001b24007302 */ /* 0x000e680000000000 */
[----:B------:R-:W-:Y:S01]  /*5200*/  FADD R44, R44, |R8| ;  /* 0x400000082c2c7221 */ /* 0x000fe20000000000 */
        /* <DEDUP_REMOVED lines=10> */
.L_x_93:
[----:B------:R-:W-:Y:S05]  /*52b0*/  BSYNC.RECONVERGENT B2 ;  /* 0x0000000000027941 */ /* 0x000fea0003800200 */
.L_x_92:
[C---:B------:R-:W-:Y:S02]  /*52c0*/  FSETP.GT.AND P0, PT, R2.reuse, -0.10000000149011611938, PT ;  /* 0xbdcccccd0200780b */ /* 0x040fe40003f04000 */
[----:B------:R-:W-:-:S04]  /*52d0*/  FMNMX R2, R2, 0.10000000149011611938, PT ;  /* 0x3dcccccd02027809 */ /* 0x000fc80003800000 */
[----:B------:R-:W-:-:S05]  /*52e0*/  FSEL R3, R2, -0.10000000149011611938, P0 ;  /* 0xbdcccccd02037808 */ /* 0x000fca0000000000 */
[----:B------:R-:W-:Y:S01]  /*52f0*/  FADD R42, R42, |R3| ;  /* 0x400000032a2a7221 */ /* 0x000fe20000000000 */
[----:B------:R-:W-:Y:S06]  /*5300*/  BRA `(.L_x_94) ;  /* 0x0000000400b07947 */ /* 0x000fec0003800000 */
.L_x_81:
        /* <DEDUP_REMOVED lines=13> */
.L_x_96:
[----:B------:R-:W-:Y:S05]  /*53e0*/  BSYNC.RECONVERGENT B2 ;  /* 0x0000000000027941 */ /* 0x000fea0003800200 */
.L_x_95:
        /* <DEDUP_REMOVED lines=17> */
.L_x_98:
[----:B------:R-:W-:Y:S05]  /*5500*/  BSYNC.RECONVERGENT B2 ;  /* 0x0000000000027941 */ /* 0x000fea0003800200 */
.L_x_97:
        /* <DEDUP_REMOVED lines=16> */
.L_x_100:
[----:B------:R-:W-:Y:S05]  /*5610*/  BSYNC.RECONVERGENT B2 ;  /* 0x0000000000027941 */ /* 0x000fea0003800200 */
.L_x_99:
        /* <DEDUP_REMOVED lines=21> */
.L_x_102:
[----:B------:R-:W-:Y:S05]  /*5770*/  BSYNC.RECONVERGENT B2 ;  /* 0x0000000000027941 */ /* 0x000fea0003800200 */
.L_x_101:
        /* <DEDUP_REMOVED lines=16> */
.L_x_104:
[----:B------:R-:W-:Y:S05]  /*5880*/  BSYNC.RECONVERGENT B2 ;  /* 0x0000000000027941 */ /* 0x000fea0003800200 */
.L_x_103:
[----:B------:R-:W0:Y:S01]  /*5890*/  MUFU.RCP R4, R27 ;  /* 0x0000001b00047308 */ /* 0x000e220000001000 */
[C---:B------:R-:W-:Y:S01]  /*58a0*/  FSETP.GT.AND P0, PT, R2.reuse, -0.10000000149011611938, PT ;  /* 0xbdcccccd0200780b */ /* 0x040fe20003f04000 */
[----:B------:R-:W-:Y:S01]  /*58b0*/  BSSY.RECONVERGENT B2, `(.L_x_105) ;  /* 0x000000e000027945 */ /* 0x000fe20003800200 */
[----:B------:R-:W-:-:S04]  /*58c0*/  FMNMX R2, R2, 0.10000000149011611938, PT ;  /* 0x3dcccccd02027809 */ /* 0x000fc80003800000 */
[----:B------:R-:W-:Y:S01]  /*58d0*/  FSEL R8, R2, -0.10000000149011611938, P0 ;  /* 0xbdcccccd02087808 */ /* 0x000fe20000000000 */
        /* <DEDUP_REMOVED lines=11> */
.L_x_106:
[----:B------:R-:W-:Y:S05]  /*5990*/  BSYNC.RECONVERGENT B2 ;  /* 0x0000000000027941 */ /* 0x000fea0003800200 */
.L_x_105:
[C---:B------:R-:W-:Y:S02]  /*59a0*/  FSETP.GT.AND P0, PT, R2.reuse, -0.10000000149011611938, PT ;  /* 0xbdcccccd0200780b */ /* 0x040fe40003f04000 */
[----:B------:R-:W-:-:S04]  /*59b0*/  FMNMX R2, R2, 0.10000000149011611938, PT ;  /* 0x3dcccccd02027809 */ /* 0x000fc80003800000 */
[----:B------:R-:W-:-:S07]  /*59c0*/  FSEL R3, R2, -0.10000000149011611938, P0 ;  /* 0xbdcccccd02037808 */ /* 0x000fce0000000000 */
.L_x_94:
[----:B------:R-:W0:Y:S01]  /*59d0*/  LDCU UR5, c[0x0][0x390] ;  /* 0x00007200ff0577ac */ /* 0x000e220008000800 */
[----:B------:R-:W-:Y:S01]  /*59e0*/  FADD R8, -R8, R45 ;  /* 0x0000002d08087221 */ /* 0x000fe20000000100 */
[----:B------:R-:W-:Y:S01]  /*59f0*/  FADD R54, -R3, R54 ;  /* 0x0000003603367221 */ /* 0x000fe20000000100 */
[----:B------:R-:W-:Y:S01]  /*5a00*/  FADD R43, -R6, R43 ;  /* 0x0000002b062b7221 */ /* 0x000fe20000000100 */
[----:B------:R-:W-:Y:S01]  /*5a10*/  UIADD3 UR4, UPT, UPT, UR4, 0x1, URZ ;  /* 0x0000000104047890 */ /* 0x000fe2000fffe0ff */
[----:B------:R-:W-:Y:S01]  /*5a20*/  FADD R50, -R7, R50 ;  /* 0x0000003207327221 */ /* 0x000fe20000000100 */
[-C--:B------:R-:W-:Y:S01]  /*5a30*/  FSETP.GT.AND P0, PT, R8, R41.reuse, PT ;  /* 0x000000290800720b */ /* 0x080fe20003f04000 */
[----:B------:R-:W-:Y:S01]  /*5a40*/  FADD R52, -R0, R52 ;  /* 0x0000003400347221 */ /* 0x000fe20000000100 */
[----:B------:R-:W-:Y:S01]  /*5a50*/  FSETP.GT.AND P1, PT, R54, R41, PT ;  /* 0x000000293600720b */ /* 0x000fe20003f24000 */
[----:B------:R-:W-:Y:S01]  /*5a60*/  FADD R51, -R5, R51 ;  /* 0x0000003305337221 */ /* 0x000fe20000000100 */
[----:B------:R-:W-:-:S02]  /*5a70*/  FMNMX R43, R43, 1, !PT ;  /* 0x3f8000002b2b7809 */ /* 0x000fc40007800000 */
[----:B------:R-:W-:Y:S02]  /*5a80*/  FMNMX R50, R50, 0.0010000000474974513054, !PT ;  /* 0x3a83126f32327809 */ /* 0x000fe40007800000 */
[-C--:B------:R-:W-:Y:S02]  /*5a90*/  FSEL R45, R8, R41.reuse, P0 ;  /* 0x00000029082d7208 */ /* 0x080fe40000000000 */
[----:B------:R-:W-:Y:S01]  /*5aa0*/  FSEL R54, R54, R41, P1 ;  /* 0x0000002936367208 */ /* 0x000fe20000800000 */
[----:B0-----:R-:W-:-:S09]  /*5ab0*/  UISETP.NE.AND UP0, UPT, UR4, UR5, UPT ;  /* 0x000000050400728c */ /* 0x001fd2000bf05270 */
[----:B------:R-:W-:Y:S05]  /*5ac0*/  BRA.U UP0, `(.L_x_107) ;  /* 0xffffffc900247547 */ /* 0x000fea000b83ffff */
.L_x_24:
[----:B------:R-:W0:Y:S01]  /*5ad0*/  LDCU UR4, c[0x0][0x38c] ;  /* 0x00007180ff0477ac */ /* 0x000e220008000800 */
[----:B------:R-:W-:Y:S01]  /*5ae0*/  HFMA2 R0, -RZ, RZ, 0, 0 ;  /* 0x00000000ff007431 */ /* 0x000fe200000001ff */
        /* <DEDUP_REMOVED lines=13> */
[----:B------:R-:W-:Y:S02]  /*5bc0*/  MOV R60, 0x3f000000 ;  /* 0x3f000000003c7802 */ /* 0x000fe40000000f00 */
[----:B------:R-:W-:Y:S02]  /*5bd0*/  MOV R2, R54 ;  /* 0x0000003600027202 */ /* 0x000fe40000000f00 */
[----:B------:R-:W-:-:S07]  /*5be0*/  MOV R56, 0x5c00 ;  /* 0x00005c0000387802 */ /* 0x000fce0000000f00 */
[----:B------:R-:W-:Y:S05]  /*5bf0*/  CALL.REL.NOINC `($__internal_1_$__cuda_sm3x_div_rn_noftz_f32_slowpath) ;  /* 0x0000001400407944 */ /* 0x000fea0003c00000 */
.L_x_110:
[----:B------:R-:W-:Y:S05]  /*5c00*/  BSYNC.RECONVERGENT B2 ;  /* 0x0000000000027941 */ /* 0x000fea0003800200 */
.L_x_109:
        /* <DEDUP_REMOVED lines=14> */
.L_x_112:
[----:B------:R-:W-:Y:S05]  /*5cf0*/  BSYNC.RECONVERGENT B2 ;  /* 0x0000000000027941 */ /* 0x000fea0003800200 */
.L_x_111:
        /* <DEDUP_REMOVED lines=9> */
.L_x_114:
[C---:B-1----:R-:W-:Y:S01]  /*5d90*/  FMUL.FTZ R5, R3.reuse, R0 ;  /* 0x0000000003057220 */ /* 0x042fe20000410000 */
[----:B------:R-:W-:-:S03]  /*5da0*/  FMUL.FTZ R2, R3, 0.5 ;  /* 0x3f00000003027820 */ /* 0x000fc60000410000 */
[----:B------:R-:W-:-:S04]  /*5db0*/  FFMA R0, -R5, R5, R0 ;  /* 0x0000000505007223 */ /* 0x000fc80000000100 */
[----:B------:R-:W-:-:S07]  /*5dc0*/  FFMA R5, R0, R2, R5 ;  /* 0x0000000200057223 */ /* 0x000fce0000000005 */
.L_x_115:
[----:B------:R-:W-:Y:S05]  /*5dd0*/  BSYNC.RECONVERGENT B0 ;  /* 0x0000000000007941 */ /* 0x000fea0003800200 */
.L_x_113:
        /* <DEDUP_REMOVED lines=15> */
.L_x_117:
[----:B------:R-:W-:Y:S05]  /*5ed0*/  BSYNC.RECONVERGENT B2 ;  /* 0x0000000000027941 */ /* 0x000fea0003800200 */
.L_x_116:
        /* <DEDUP_REMOVED lines=14> */
.L_x_119:
[----:B------:R-:W-:Y:S05]  /*5fc0*/  BSYNC.RECONVERGENT B2 ;  /* 0x0000000000027941 */ /* 0x000fea0003800200 */
.L_x_118:
[----:B------:R-:W-:Y:S01]  /*5fd0*/  IADD3 R2, PT, PT, R0, -0xd000000, RZ ;  /* 0xf300000000027810 */ /* 0x000fe20007ffe0ff */
[----:B------:R0:W1:Y:S01]  /*5fe0*/  MUFU.RSQ R7, R0 ;  /* 0x0000000000077308 */ /* 0x0000620000001400 */
[----:B------:R-:W-:Y:S02]  /*5ff0*/  BSSY.RECONVERGENT B0, `(.L_x_120) ;  /* 0x000000d000007945 */ /* 0x000fe40003800200 */
[----:B------:R-:W-:-:S13]  /*6000*/  ISETP.GT.U32.AND P0, PT, R2, 0x727fffff, PT ;  /* 0x727fffff0200780c */ /* 0x000fda0003f04070 */
[----:B0-----:R-:W-:Y:S05]  /*6010*/  @!P0 BRA `(.L_x_121) ;  /* 0x0000000000188947 */ /* 0x001fea0003800000 */
[----:B------:R-:W-:Y:S01]  /*6020*/  BSSY.RECONVERGENT B1, `(.L_x_122) ;  /* 0x0000003000017945 */ /* 0x000fe20003800200 */
[----:B------:R-:W-:-:S07]  /*6030*/  MOV R9, 0x6050 ;  /* 0x0000605000097802 */ /* 0x000fce0000000f00 */
[----:B-1----:R-:W-:Y:S05]  /*6040*/  CALL.REL.NOINC `($__internal_0_$__cuda_sm20_sqrt_rn_f32_slowpath) ;  /* 0x0000000c00d07944 */ /* 0x002fea0003c00000 */
[----:B------:R-:W-:Y:S05]  /*6050*/  BSYNC.RECONVERGENT B1 ;  /* 0x0000000000017941 */ /* 0x000fea0003800200 */
.L_x_122:
[----:B------:R-:W-:Y:S01]  /*6060*/  MOV R2, R25 ;  /* 0x0000001900027202 */ /* 0x000fe20000000f00 */
[----:B------:R-:W-:Y:S06]  /*6070*/  BRA `(.L_x_123) ;  /* 0x0000000000107947 */ /* 0x000fec0003800000 */
.L_x_121:
[C---:B-1----:R-:W-:Y:S01]  /*6080*/  FMUL.FTZ R3, R7.reuse, R0 ;  /* 0x0000000007037220 */ /* 0x042fe20000410000 */
[----:B------:R-:W-:-:S03]  /*6090*/  FMUL.FTZ R2, R7, 0.5 ;  /* 0x3f00000007027820 */ /* 0x000fc60000410000 */
[----:B------:R-:W-:-:S04]  /*60a0*/  FFMA R0, -R3, R3, R0 ;  /* 0x0000000303007223 */ /* 0x000fc80000000100 */
[----:B------:R-:W-:-:S07]  /*60b0*/  FFMA R2, R0, R2, R3 ;  /* 0x0000000200027223 */ /* 0x000fce0000000003 */
.L_x_123:
[----:B------:R-:W-:Y:S05]  /*60c0*/  BSYNC.RECONVERGENT B0 ;  /* 0x0000000000007941 */ /* 0x000fea0003800200 */
.L_x_120:
[----:B------:R-:W0:Y:S01]  /*60d0*/  LDCU UR7, c[0x0][0x38c] ;  /* 0x00007180ff0777ac */ /* 0x000e220008000800 */
[----:B------:R-:W-:Y:S01]  /*60e0*/  HFMA2 R0, -RZ, RZ, 0, 0 ;  /* 0x00000000ff007431 */ /* 0x000fe200000001ff */
[----:B------:R-:W-:Y:S01]  /*60f0*/  UMOV UR4, URZ ;  /* 0x000000ff00047c82 */ /* 0x000fe20008000000 */
[----:B0-----:R-:W-:-:S12]  /*6100*/  UIADD3 UR7, UPT, UPT, -UR7, URZ, URZ ;  /* 0x000000ff07077290 */ /* 0x001fd8000fffe1ff */
.L_x_128:
[----:B------:R-:W-:Y:S01]  /*6110*/  I2FP.F32.U32 R4, UR4 ;  /* 0x0000000400047c45 */ /* 0x000fe20008201000 */
[----:B------:R-:W0:Y:S01]  /*6120*/  LDCU UR5, c[0x0][0x38c] ;  /* 0x00007180ff0577ac */ /* 0x000e220008000800 */
[----:B------:R-:W-:Y:S02]  /*6130*/  MOV R8, 0x38eb4c3a ;  /* 0x38eb4c3a00087802 */ /* 0x000fe40000000f00 */
[----:B------:R-:W-:Y:S01]  /*6140*/  MOV R10, 0x3aae005b ;  /* 0x3aae005b000a7802 */ /* 0x000fe20000000f00 */
[----:B------:R-:W-:Y:S01]  /*6150*/  FADD R6, R4, -R51 ;  /* 0x8000003304067221 */ /* 0x000fe20000000000 */
[----:B------:R-:W-:Y:S01]  /*6160*/  MOV R12, 0x3c09919f ;  /* 0x3c09919f000c7802 */ /* 0x000fe20000000f00 */
[----:B------:R-:W-:Y:S01]  /*6170*/  UMOV UR6, UR7 ;  /* 0x0000000700067c82 */ /* 0x000fe20008000000 */
        /* <DEDUP_REMOVED lines=10> */
[----:B------:R-:W-:Y:S01]  /*6220*/  FSETP.GE.AND P1, PT, |R18|, 1.0029599666595458984, PT ;  /* 0x3f8060fe1200780b */ /* 0x000fe20003f26200 */
[----:B0-----:R-:W-:Y:S01]  /*6230*/  UIMAD UR5, UR4, UR5, URZ ;  /* 0x00000005040572a4 */ /* 0x001fe2000f8e02ff */
[----:B------:R-:W-:Y:S02]  /*6240*/  FSEL R3, |R16|, R3, P0 ;  /* 0x0000000310037208 */ /* 0x000fe40000000200 */
[----:B------:R-:W-:-:S02]  /*6250*/  FSEL R4, R8, 8.4834944573231041431e-05, P0 ;  /* 0x38b1e96a08047808 */ /* 0x000fc40000000000 */
[----:B------:R-:W-:Y:S02]  /*6260*/  FSEL R6, -R10, -0.00082130916416645050049, P0 ;  /* 0xba574d200a067808 */ /* 0x000fe40000000100 */
[----:B------:R-:W-:Y:S02]  /*6270*/  FSEL R8, R8, 8.4834944573231041431e-05, P1 ;  /* 0x38b1e96a08087808 */ /* 0x000fe40000800000 */
[----:B------:R-:W-:Y:S01]  /*6280*/  FSEL R10, -R10, -0.00082130916416645050049, P1 ;  /* 0xba574d200a0a7808 */ /* 0x000fe20000800100 */
[----:B------:R-:W-:Y:S01]  /*6290*/  FFMA R4, R3, R4, R6 ;  /* 0x0000000403047223 */ /* 0x000fe20000000006 */
[----:B------:R-:W-:Y:S02]  /*62a0*/  FSEL R9, |R18|, R7, P1 ;  /* 0x0000000712097208 */ /* 0x000fe40000800200 */
[----:B------:R-:W-:Y:S02]  /*62b0*/  MOV R7, 0x3d24d99a ;  /* 0x3d24d99a00077802 */ /* 0x000fe40000000f00 */
[C---:B------:R-:W-:Y:S01]  /*62c0*/  FSEL R6, R12.reuse, 0.0052134888246655464172, P0 ;  /* 0x3baad5ea0c067808 */ /* 0x040fe20000000000 */
[----:B------:R-:W-:Y:S01]  /*62d0*/  FFMA R10, R9, R8, R10 ;  /* 0x00000008090a7223 */ /* 0x000fe2000000000a */
[----:B------:R-:W-:-:S02]  /*62e0*/  FSEL R12, R12, 0.0052134888246655464172, P1 ;  /* 0x3baad5ea0c0c7808 */ /* 0x000fc40000800000 */
[----:B------:R-:W-:Y:S01]  /*62f0*/  FSEL R8, -R7, -0.026868773624300956726, P0 ;  /* 0xbcdc1be707087808 */ /* 0x000fe20000000100 */
[----:B------:R-:W-:Y:S01]  /*6300*/  FFMA R4, R3, R4, R6 ;  /* 0x0000000403047223 */ /* 0x000fe20000000006 */
[C---:B------:R-:W-:Y:S01]  /*6310*/  FSEL R6, R14.reuse, 0.11284004896879196167, P0 ;  /* 0x3de718af0e067808 */ /* 0x040fe20000000000 */
[----:B------:R-:W-:Y:S01]  /*6320*/  FFMA R10, R9, R10, R12 ;  /* 0x0000000a090a7223 */ /* 0x000fe2000000000c */
[----:B------:R-:W-:Y:S01]  /*6330*/  FSEL R12, -R7, -0.026868773624300956726, P1 ;  /* 0xbcdc1be7070c7808 */ /* 0x000fe20000800100 */
[----:B------:R-:W-:Y:S01]  /*6340*/  FFMA R4, R3, R4, R8 ;  /* 0x0000000403047223 */ /* 0x000fe20000000008 */
[----:B------:R-:W-:Y:S02]  /*6350*/  FSEL R8, R11, -0.37612664699554443359, P0 ;  /* 0xbec093ac0b087808 */ /* 0x000fe40000000000 */
[----:B------:R-:W-:Y:S01]  /*6360*/  FSEL R14, R14, 0.11284004896879196167, P1 ;  /* 0x3de718af0e0e7808 */ /* 0x000fe20000800000 */
[----:B------:R-:W-:Y:S01]  /*6370*/  FFMA R4, R3, R4, R6 ;  /* 0x0000000403047223 */ /* 0x000fe20000000006 */
[----:B------:R-:W-:Y:S01]  /*6380*/  FFMA R10, R9, R10, R12 ;  /* 0x0000000a090a7223 */ /* 0x000fe2000000000c */
[----:B------:R-:W-:-:S02]  /*6390*/  FSEL R6, R13, 0.12837915122509002686, P0 ;  /* 0x3e0375d30d067808 */ /* 0x000fc40000000000 */
[----:B------:R-:W-:Y:S01]  /*63a0*/  FFMA R4, R3, R4, R8 ;  /* 0x0000000403047223 */ /* 0x000fe20000000008 */
[----:B------:R-:W-:Y:S01]  /*63b0*/  FSEL R8, R11, -0.37612664699554443359, P1 ;  /* 0xbec093ac0b087808 */ /* 0x000fe20000800000 */
[----:B------:R-:W-:Y:S01]  /*63c0*/  FFMA R10, R9, R10, R14 ;  /* 0x0000000a090a7223 */ /* 0x000fe2000000000e */
[C---:B------:R-:W-:Y:S01]  /*63d0*/  FSEL R7, -R3.reuse, R16, P0 ;  /* 0x0000001003077208 */ /* 0x040fe20000000100 */
[----:B------:R-:W-:Y:S01]  /*63e0*/  FFMA R4, R3, R4, R6 ;  /* 0x0000000403047223 */ /* 0x000fe20000000006 */
[----:B------:R-:W-:Y:S01]  /*63f0*/  FSEL R3, R13, 0.12837915122509002686, P1 ;  /* 0x3e0375d30d037808 */ /* 0x000fe20000800000 */
[C---:B------:R-:W-:Y:S02]  /*6400*/  FFMA R8, R9.reuse, R10, R8 ;  /* 0x0000000a09087223 */ /* 0x040fe40000000008 */
[----:B------:R-:W-:Y:S01]  /*6410*/  FFMA R4, R4, R7, R7 ;  /* 0x0000000704047223 */ /* 0x000fe20000000007 */
[C---:B------:R-:W-:Y:S01]  /*6420*/  FSEL R7, -R9.reuse, R18, P1 ;  /* 0x0000001209077208 */ /* 0x040fe20000800100 */
[----:B------:R-:W-:-:S02]  /*6430*/  FFMA R8, R9, R8, R3 ;  /* 0x0000000809087223 */ /* 0x000fc40000000003 */
[----:B------:R-:W0:Y:S02]  /*6440*/  @P0 MUFU.EX2 R3, R4 ;  /* 0x0000000400030308 */ /* 0x000e240000000800 */
[----:B------:R-:W-:-:S06]  /*6450*/  FFMA R9, R8, R7, R7 ;  /* 0x0000000708097223 */ /* 0x000fcc0000000007 */
[----:B------:R-:W1:Y:S01]  /*6460*/  @P1 MUFU.EX2 R6, R9 ;  /* 0x0000000900061308 */ /* 0x000e620000000800 */
[----:B0-----:R-:W-:-:S05]  /*6470*/  @P0 FADD R3, -R3, 1 ;  /* 0x3f80000003030421 */ /* 0x001fca0000000100 */
[----:B------:R-:W-:Y:S02]  /*6480*/  @P0 LOP3.LUT R4, R3, 0x80000000, R16, 0xb8, !PT ;  /* 0x8000000003040812 */ /* 0x000fe400078eb810 */
[----:B------:R-:W-:Y:S01]  /*6490*/  MOV R3, UR5 ;  /* 0x0000000500037c02 */ /* 0x000fe20008000f00 */
[----:B-1----:R-:W-:Y:S01]  /*64a0*/  @P1 FADD R6, -R6, 1 ;  /* 0x3f80000006061421 */ /* 0x002fe20000000100 */
[----:B------:R-:W-:-:S04]  /*64b0*/  UMOV UR5, URZ ;  /* 0x000000ff00057c82 */ /* 0x000fc80008000000 */
[----:B------:R-:W-:-:S05]  /*64c0*/  @P1 LOP3.LUT R9, R6, 0x80000000, R18, 0xb8, !PT ;  /* 0x8000000006091812 */ /* 0x000fca00078eb812 */
[----:B------:R-:W-:-:S04]  /*64d0*/  FADD R7, -R9, R4 ;  /* 0x0000000409077221 */ /* 0x000fc80000000100 */
[----:B------:R-:W-:-:S07]  /*64e0*/  FMUL R7, R7, 0.5 ;  /* 0x3f00000007077820 */ /* 0x000fce0000400000 */
.L_x_127:
[----:B------:R-:W-:Y:S01]  /*64f0*/  I2FP.F32.U32 R9, UR5 ;  /* 0x0000000500097c45 */ /* 0x000fe20008201000 */
[----:B------:R-:W-:Y:S01]  /*6500*/  HFMA2 R13, -RZ, RZ, 0.61474609375, 16.90625 ;  /* 0x38eb4c3aff0d7431 */ /* 0x000fe200000001ff */
[----:B------:R-:W-:Y:S01]  /*6510*/  MOV R15, 0x3aae005b ;  /* 0x3aae005b000f7802 */ /* 0x000fe20000000f00 */
[----:B------:R-:W-:Y:S01]  /*6520*/  HFMA2 R17, -RZ, RZ, 1.0087890625, -0.000686168670654296875 ;  /* 0x3c09919fff117431 */ /* 0x000fe200000001ff */
[----:B------:R-:W-:Y:S01]  /*6530*/  MOV R10, 0x3f69b4f9 ;  /* 0x3f69b4f9000a7802 */ /* 0x000fe20000000f00 */
[----:B------:R-:W-:Y:S01]  /*6540*/  FADD R11, R9, -R52 ;  /* 0x80000034090b7221 */ /* 0x000fe20000000000 */
[----:B------:R-:W-:Y:S01]  /*6550*/  HFMA2 R19, -RZ, RZ, 1.5341796875, 81.5625 ;  /* 0x3e235519ff137431 */ /* 0x000fe200000001ff */
[----:B------:R-:W-:Y:S01]  /*6560*/  UIADD3 UR6, UPT, UPT, UR6, 0x1, URZ ;  /* 0x0000000106067890 */ /* 0x000fe2000fffe0ff */
[----:B------:R-:W-:Y:S02]  /*6570*/  HFMA2 R12, -RZ, RZ, 1.7822265625, 0.000185489654541015625 ;  /* 0x3f210a14ff0c7431 */ /* 0x000fe400000001ff */
[C---:B------:R-:W-:Y:S01]  /*6580*/  FADD R9, R11.reuse, 0.5 ;  /* 0x3f0000000b097421 */ /* 0x040fe20000000000 */
[----:B------:R-:W-:Y:S01]  /*6590*/  FADD R11, R11, -0.5 ;  /* 0xbf0000000b0b7421 */ /* 0x000fe20000000000 */
[----:B------:R-:W-:Y:S01]  /*65a0*/  UISETP.NE.AND UP0, UPT, UR6, URZ, UPT ;  /* 0x000000ff0600728c */ /* 0x000fe2000bf05270 */
[----:B------:R-:W-:Y:S01]  /*65b0*/  BSSY.RECONVERGENT B0, `(.L_x_124) ;  /* 0x0000072000007945 */ /* 0x000fe20003800200 */
[-C--:B------:R-:W-:Y:S01]  /*65c0*/  FMUL R21, R9, R2.reuse ;  /* 0x0000000209157220 */ /* 0x080fe20000400000 */
[----:B------:R-:W-:-:S03]  /*65d0*/  FMUL R23, R11, R2 ;  /* 0x000000020b177220 */ /* 0x000fc60000400000 */
[C---:B------:R-:W-:Y:S01]  /*65e0*/  FMUL R4, R21.reuse, R21 ;  /* 0x0000001515047220 */ /* 0x040fe20000400000 */
[----:B------:R-:W-:Y:S01]  /*65f0*/  FSETP.GE.AND P0, PT, |R21|, 1.0029599666595458984, PT ;  /* 0x3f8060fe1500780b */ /* 0x000fe20003f06200 */
        /* <DEDUP_REMOVED lines=9> */
[----:B------:R-:W-:Y:S02]  /*6690*/  MOV R6, 0x3d24d99a ;  /* 0x3d24d99a00067802 */ /* 0x000fe40000000f00 */
[C---:B------:R-:W-:Y:S01]  /*66a0*/  FSEL R11, R17.reuse, 0.0052134888246655464172, P0 ;  /* 0x3baad5ea110b7808 */ /* 0x040fe20000000000 */
[----:B------:R-:W-:Y:S01]  /*66b0*/  FFMA R15, R8, R13, R15 ;  /* 0x0000000d080f7223 */ /* 0x000fe2000000000f */
[----:B------:R-:W-:Y:S02]  /*66c0*/  FSEL R17, R17, 0.0052134888246655464172, P1 ;  /* 0x3baad5ea11117808 */ /* 0x000fe40000800000 */
[----:B------:R-:W-:Y:S01]  /*66d0*/  FSEL R13, -R6, -0.026868773624300956726, P0 ;  /* 0xbcdc1be7060d7808 */ /* 0x000fe20000000100 */
[----:B------:R-:W-:Y:S01]  /*66e0*/  FFMA R9, R4, R9, R11 ;  /* 0x0000000904097223 */ /* 0x000fe2000000000b */
[----:B------:R-:W-:Y:S01]  /*66f0*/  FSEL R11, R19, 0.11284004896879196167, P0 ;  /* 0x3de718af130b7808 */ /* 0x000fe20000000000 */
[----:B------:R-:W-:Y:S01]  /*6700*/  FFMA R15, R8, R15, R17 ;  /* 0x0000000f080f7223 */ /* 0x000fe20000000011 */
[----:B------:R-:W-:Y:S01]  /*6710*/  FSEL R17, -R6, -0.026868773624300956726, P1 ;  /* 0xbcdc1be706117808 */ /* 0x000fe20000800100 */
[----:B------:R-:W-:Y:S01]  /*6720*/  FFMA R9, R4, R9, R13 ;  /* 0x0000000904097223 */ /* 0x000fe2000000000d */
[----:B------:R-:W-:-:S02]  /*6730*/  FSEL R13, R10, -0.37612664699554443359, P0 ;  /* 0xbec093ac0a0d7808 */ /* 0x000fc40000000000 */
[----:B------:R-:W-:Y:S01]  /*6740*/  FSEL R19, R19, 0.11284004896879196167, P1 ;  /* 0x3de718af13137808 */ /* 0x000fe20000800000 */
[----:B------:R-:W-:Y:S01]  /*6750*/  FFMA R9, R4, R9, R11 ;  /* 0x0000000904097223 */ /* 0x000fe2000000000b */
[----:B------:R-:W-:Y:S01]  /*6760*/  FFMA R15, R8, R15, R17 ;  /* 0x0000000f080f7223 */ /* 0x000fe20000000011 */
[----:B------:R-:W-:Y:S02]  /*6770*/  FSEL R11, R12, 0.12837915122509002686, P0 ;  /* 0x3e0375d30c0b7808 */ /* 0x000fe40000000000 */
        /* <DEDUP_REMOVED lines=16> */
[----:B------:R-:W-:-:S05]  /*6880*/  @P1 LOP3.LUT R13, R8, 0x80000000, R23, 0xb8, !PT ;  /* 0x80000000080d1812 */ /* 0x000fca00078eb817 */
[----:B------:R-:W-:-:S04]  /*6890*/  FADD R4, -R13, R6 ;  /* 0x000000060d047221 */ /* 0x000fc80000000100 */
[----:B------:R-:W-:-:S04]  /*68a0*/  FMUL R4, R4, 0.5 ;  /* 0x3f00000004047820 */ /* 0x000fc80000400000 */
[----:B------:R-:W-:-:S04]  /*68b0*/  FMUL R4, R4, R43 ;  /* 0x0000002b04047220 */ /* 0x000fc80000400000 */
[----:B------:R-:W-:-:S05]  /*68c0*/  FFMA R17, R7, R4, R50 ;  /* 0x0000000407117223 */ /* 0x000fca0000000032 */
[----:B------:R-:W-:-:S13]  /*68d0*/  FSETP.GT.AND P0, PT, R17, RZ, PT ;  /* 0x000000ff1100720b */ /* 0x000fda0003f04000 */
[----:B------:R-:W-:Y:S05]  /*68e0*/  @!P0 BRA `(.L_x_125) ;  /* 0x0000000000f88947 */ /* 0x000fea0003800000 */
[----:B------:R-:W-:-:S05]  /*68f0*/  IMAD.WIDE.U32 R8, R3, 0x4, R34 ;  /* 0x0000000403087825 */ /* 0x000fca00078e0022 */
[----:B------:R-:W2:Y:S02]  /*6900*/  LDG.E R16, desc[UR10][R8.64] ;  /* 0x0000000a08107981 */ /* 0x000ea4000c1e1900 */
[----:B--2---:R-:W-:-:S13]  /*6910*/  FSETP.GT.AND P0, PT, R16, RZ, PT ;  /* 0x000000ff1000720b */ /* 0x004fda0003f04000 */
[----:B------:R-:W-:Y:S05]  /*6920*/  @!P0 BRA `(.L_x_126) ;  /* 0x0000000000e48947 */ /* 0x000fea0003800000 */
[C---:B------:R-:W-:Y:S01]  /*6930*/  FMUL R4, R17.reuse, 8388608 ;  /* 0x4b00000011047820 */ /* 0x040fe20000400000 */
[----:B------:R-:W-:Y:S01]  /*6940*/  FSETP.GEU.AND P0, PT, R17, 1.175494350822287508e-38, PT ;  /* 0x008000001100780b */ /* 0x000fe20003f0e000 */
[C---:B------:R-:W-:Y:S01]  /*6950*/  FMUL R6, R16.reuse, 8388608 ;  /* 0x4b00000010067820 */ /* 0x040fe20000400000 */
[----:B------:R-:W-:Y:S02]  /*6960*/  FSETP.GEU.AND P1, PT, R16, 1.175494350822287508e-38, PT ;  /* 0x008000001000780b */ /* 0x000fe40003f2e000 */
[----:B------:R-:W-:Y:S02]  /*6970*/  FSEL R4, R4, R17, !P0 ;  /* 0x0000001104047208 */ /* 0x000fe40004000000 */
[----:B------:R-:W-:Y:S02]  /*6980*/  FSEL R10, R6, R16, !P1 ;  /* 0x00000010060a7208 */ /* 0x000fe40004800000 */
[----:B------:R-:W-:Y:S02]  /*6990*/  IADD3 R6, PT, PT, R4, -0x3f2aaaab, RZ ;  /* 0xc0d5555504067810 */ /* 0x000fe40007ffe0ff */
[----:B------:R-:W-:-:S02]  /*69a0*/  IADD3 R8, PT, PT, R10, -0x3f2aaaab, RZ ;  /* 0xc0d555550a087810 */ /* 0x000fc40007ffe0ff */
[----:B------:R-:W-:Y:S02]  /*69b0*/  LOP3.LUT R9, R6, 0xff800000, RZ, 0xc0, !PT ;  /* 0xff80000006097812 */ /* 0x000fe400078ec0ff */
[----:B------:R-:W-:Y:S02]  /*69c0*/  LOP3.LUT R13, R8, 0xff800000, RZ, 0xc0, !PT ;  /* 0xff800000080d7812 */ /* 0x000fe400078ec0ff */
[----:B------:R-:W-:Y:S02]  /*69d0*/  IADD3 R6, PT, PT, R4, -R9, RZ ;  /* 0x8000000904067210 */ /* 0x000fe40007ffe0ff */
[----:B------:R-:W-:Y:S02]  /*69e0*/  IADD3 R11, PT, PT, R10, -R13, RZ ;  /* 0x8000000d0a0b7210 */ /* 0x000fe40007ffe0ff */
[----:B------:R-:W-:Y:S01]  /*69f0*/  MOV R15, 0x3e055027 ;  /* 0x3e055027000f7802 */ /* 0x000fe20000000f00 */
[----:B------:R-:W-:Y:S01]  /*6a00*/  FADD R8, R6, -1 ;  /* 0xbf80000006087421 */ /* 0x000fe20000000000 */
[----:B------:R-:W-:Y:S01]  /*6a10*/  FSEL R6, RZ, -23, P0 ;  /* 0xc1b80000ff067808 */ /* 0x000fe20000000000 */
[----:B------:R-:W-:Y:S01]  /*6a20*/  FADD R14, R11, -1 ;  /* 0xbf8000000b0e7421 */ /* 0x000fe20000000000 */
[----:B------:R-:W-:Y:S01]  /*6a30*/  ISETP.GT.U32.AND P0, PT, R4, 0x7f7fffff, PT ;  /* 0x7f7fffff0400780c */ /* 0x000fe20003f04070 */
[----:B------:R-:W-:Y:S01]  /*6a40*/  FFMA R11, R8, -R15, 0.14084610342979431152 ;  /* 0x3e1039f6080b7423 */ /* 0x000fe2000000080f */
[----:B------:R-:W-:Y:S01]  /*6a50*/  I2FP.F32.S32 R9, R9 ;  /* 0x0000000900097245 */ /* 0x000fe20000201400 */
[----:B------:R-:W-:Y:S01]  /*6a60*/  FFMA R15, R14, -R15, 0.14084610342979431152 ;  /* 0x3e1039f60e0f7423 */ /* 0x000fe2000000080f */
[----:B------:R-:W-:Y:S01]  /*6a70*/  FSEL R12, RZ, -23, P1 ;  /* 0xc1b80000ff0c7808 */ /* 0x000fe20000800000 */
[----:B------:R-:W-:Y:S01]  /*6a80*/  FFMA R11, R8, R11, -0.12148627638816833496 ;  /* 0xbdf8cdcc080b7423 */ /* 0x000fe2000000000b */
[----:B------:R-:W-:Y:S01]  /*6a90*/  ISETP.GT.U32.AND P1, PT, R10, 0x7f7fffff, PT ;  /* 0x7f7fffff0a00780c */ /* 0x000fe20003f24070 */
[----:B------:R-:W-:Y:S01]  /*6aa0*/  FFMA R15, R14, R15, -0.12148627638816833496 ;  /* 0xbdf8cdcc0e0f7423 */ /* 0x000fe2000000000f */
[----:B------:R-:W-:Y:S01]  /*6ab0*/  I2FP.F32.S32 R13, R13 ;  /* 0x0000000d000d7245 */ /* 0x000fe20000201400 */
[----:B------:R-:W-:Y:S01]  /*6ac0*/  FFMA R11, R8, R11, 0.13980610668659210205 ;  /* 0x3e0f2955080b7423 */ /* 0x000fe2000000000b */
[----:B------:R-:W-:Y:S01]  /*6ad0*/  FFMA R6, R9, 1.1920928955078125e-07, R6 ;  /* 0x3400000009067823 */ /* 0x000fe20000000006 */
[----:B------:R-:W-:Y:S01]  /*6ae0*/  FFMA R15, R14, R15, 0.13980610668659210205 ;  /* 0x3e0f29550e0f7423 */ /* 0x000fe2000000000f */
[----:B------:R-:W-:Y:S01]  /*6af0*/  MOV R9, 0x7f800000 ;  /* 0x7f80000000097802 */ /* 0x000fe20000000f00 */
[----:B------:R-:W-:Y:S01]  /*6b00*/  FFMA R11, R8, R11, -0.16684235632419586182 ;  /* 0xbe2ad8b9080b7423 */ /* 0x000fe2000000000b */
[----:B------:R-:W-:Y:S01]  /*6b10*/  FFMA R12, R13, 1.1920928955078125e-07, R12 ;  /* 0x340000000d0c7823 */ /* 0x000fe2000000000c */
[----:B------:R-:W-:Y:S01]  /*6b20*/  FFMA R15, R14, R15, -0.16684235632419586182 ;  /* 0xbe2ad8b90e0f7423 */ /* 0x000fe2000000000f */
[----:B------:R-:W-:Y:S01]  /*6b30*/  FSETP.NEU.AND P2, PT, R10, RZ, PT ;  /* 0x000000ff0a00720b */ /* 0x000fe20003f4d000 */
[----:B------:R-:W-:-:S02]  /*6b40*/  FFMA R11, R8, R11, 0.20012299716472625732 ;  /* 0x3e4ced0b080b7423 */ /* 0x000fc4000000000b */
[----:B------:R-:W-:Y:S02]  /*6b50*/  FFMA R15, R14, R15, 0.20012299716472625732 ;  /* 0x3e4ced0b0e0f7423 */ /* 0x000fe4000000000f */
[----:B------:R-:W-:Y:S02]  /*6b60*/  FFMA R11, R8, R11, -0.24999669194221496582 ;  /* 0xbe7fff22080b7423 */ /* 0x000fe4000000000b */
[----:B------:R-:W-:Y:S02]  /*6b70*/  FFMA R15, R14, R15, -0.24999669194221496582 ;  /* 0xbe7fff220e0f7423 */ /* 0x000fe4000000000f */
[----:B------:R-:W-:Y:S02]  /*6b80*/  FFMA R11, R8, R11, 0.33333182334899902344 ;  /* 0x3eaaaa78080b7423 */ /* 0x000fe4000000000b */
[----:B------:R-:W-:Y:S02]  /*6b90*/  FFMA R15, R14, R15, 0.33333182334899902344 ;  /* 0x3eaaaa780e0f7423 */ /* 0x000fe4000000000f */
[----:B------:R-:W-:-:S02]  /*6ba0*/  FFMA R11, R8, R11, -0.5 ;  /* 0xbf000000080b7423 */ /* 0x000fc4000000000b */
[----:B------:R-:W-:Y:S02]  /*6bb0*/  FFMA R15, R14, R15, -0.5 ;  /* 0xbf0000000e0f7423 */ /* 0x000fe4000000000f */
[----:B------:R-:W-:Y:S02]  /*6bc0*/  FMUL R11, R8, R11 ;  /* 0x0000000b080b7220 */ /* 0x000fe40000400000 */
[----:B------:R-:W-:Y:S02]  /*6bd0*/  FMUL R15, R14, R15 ;  /* 0x0000000f0e0f7220 */ /* 0x000fe40000400000 */
[----:B------:R-:W-:Y:S02]  /*6be0*/  FFMA R11, R8, R11, R8 ;  /* 0x0000000b080b7223 */ /* 0x000fe40000000008 */
[----:B------:R-:W-:Y:S02]  /*6bf0*/  FFMA R15, R14, R15, R14 ;  /* 0x0000000f0e0f7223 */ /* 0x000fe4000000000e */
[----:B------:R-:W-:Y:S01]  /*6c00*/  FFMA R6, R6, 0.69314718246459960938, R11 ;  /* 0x3f31721806067823 */ /* 0x000fe2000000000b */
[CC--:B------:R-:W-:Y:S01]  /*6c10*/  @P0 FFMA R6, R4.reuse, R9.reuse, +INF ;  /* 0x7f80000004060423 */ /* 0x0c0fe20000000009 */
[----:B------:R-:W-:Y:S01]  /*6c20*/  FSETP.NEU.AND P0, PT, R4, RZ, PT ;  /* 0x000000ff0400720b */ /* 0x000fe20003f0d000 */
[----:B------:R-:W-:Y:S01]  /*6c30*/  FFMA R12, R12, 0.69314718246459960938, R15 ;  /* 0x3f3172180c0c7823 */ /* 0x000fe2000000000f */
[----:B------:R-:W-:-:S02]  /*6c40*/  @P1 FFMA R12, R10, R9, +INF ;  /* 0x7f8000000a0c1423 */ /* 0x000fc40000000009 */
[----:B------:R-:W-:-:S03]  /*6c50*/  FSEL R6, R6, -INF , P0 ;  /* 0xff80000006067808 */ /* 0x000fc60000000000 */
[----:B------:R-:W-:Y:S02]  /*6c60*/  FSEL R9, R12, -INF , P2 ;  /* 0xff8000000c097808 */ /* 0x000fe40001000000 */
[----:B------:R-:W-:-:S04]  /*6c70*/  FFMA R6, R16, R6, -R17 ;  /* 0x0000000610067223 */ /* 0x000fc80000000811 */
[----:B------:R-:W-:-:S04]  /*6c80*/  FFMA R6, -R16, R9, R6 ;  /* 0x0000000910067223 */ /* 0x000fc80000000106 */
[----:B------:R-:W-:-:S04]  /*6c90*/  FADD R9, R16, R6 ;  /* 0x0000000610097221 */ /* 0x000fc80000000000 */
[----:B------:R-:W-:Y:S01]  /*6ca0*/  FADD R0, R0, R9 ;  /* 0x0000000900007221 */ /* 0x000fe20000000000 */
[----:B------:R-:W-:Y:S06]  /*6cb0*/  BRA `(.L_x_125) ;  /* 0x0000000000047947 */ /* 0x000fec0003800000 */
.L_x_126:
[----:B------:R-:W-:-:S07]  /*6cc0*/  FADD R0, R0, -R17 ;  /* 0x8000001100007221 */ /* 0x000fce0000000000 */
.L_x_125:
[----:B------:R-:W-:Y:S05]  /*6cd0*/  BSYNC.RECONVERGENT B0 ;  /* 0x0000000000007941 */ /* 0x000fea0003800200 */
.L_x_124:
[----:B------:R-:W-:Y:S01]  /*6ce0*/  IADD3 R3, PT, PT, R3, 0x1, RZ ;  /* 0x0000000103037810 */ /* 0x000fe20007ffe0ff */
[----:B------:R-:W-:Y:S01]  /*6cf0*/  UIADD3 UR5, UPT, UPT, UR5, 0x1, URZ ;  /* 0x0000000105057890 */ /* 0x000fe2000fffe0ff */
[----:B------:R-:W-:Y:S11]  /*6d00*/  BRA.U UP0, `(.L_x_127) ;  /* 0xfffffff500f87547 */ /* 0x000ff6000b83ffff */
[----:B------:R-:W0:Y:S01]  /*6d10*/  LDCU UR5, c[0x0][0x38c] ;  /* 0x00007180ff0577ac */ /* 0x000e220008000800 */
[----:B------:R-:W-:-:S04]  /*6d20*/  UIADD3 UR4, UPT, UPT, UR4, 0x1, URZ ;  /* 0x0000000104047890 */ /* 0x000fc8000fffe0ff */
[----:B0-----:R-:W-:-:S09]  /*6d30*/  UISETP.NE.AND UP0, UPT, UR4, UR5, UPT ;  /* 0x000000050400728c */ /* 0x001fd2000bf05270 */
[----:B------:R-:W-:Y:S05]  /*6d40*/  BRA.U UP0, `(.L_x_128) ;  /* 0xfffffff100f07547 */ /* 0x000fea000b83ffff */
.L_x_108:
[----:B------:R-:W0:Y:S01]  /*6d50*/  LDCU UR5, c[0x0][0x3b0] ;  /* 0x00007600ff0577ac */ /* 0x000e220008000800 */
[----:B------:R-:W1:Y:S08]  /*6d60*/  LDC.64 R12, c[0x0][0x398] ;  /* 0x0000e600ff0c7b82 */ /* 0x000e700000000a00 */
[----:B------:R-:W2:Y:S08]  /*6d70*/  LDC.64 R22, c[0x0][0x3a0] ;  /* 0x0000e800ff167b82 */ /* 0x000eb00000000a00 */
[----:B------:R-:W3:Y:S01]  /*6d80*/  LDC.64 R24, c[0x0][0x3a8] ;  /* 0x0000ea00ff187b82 */ /* 0x000ee20000000a00 */
[----:B0-----:R-:W-:-:S04]  /*6d90*/  IADD3 R15, PT, PT, R53, UR5, RZ ;  /* 0x00000005350f7c10 */ /* 0x001fc8000fffe0ff */
[----:B------:R-:W-:Y:S01]  /*6da0*/  IADD3 R17, PT, PT, R15, UR5, RZ ;  /* 0x000000050f117c10 */ /* 0x000fe2000fffe0ff */
[----:B-1----:R-:W-:-:S03]  /*6db0*/  IMAD.WIDE.U32 R2, R53, 0x4, R12 ;  /* 0x0000000435027825 */ /* 0x002fc600078e000c */
[----:B------:R-:W-:Y:S01]  /*6dc0*/  IADD3 R19, PT, PT, R17, UR5, RZ ;  /* 0x0000000511137c10 */ /* 0x000fe2000fffe0ff */
[----:B------:R-:W-:-:S03]  /*6dd0*/  IMAD.WIDE.U32 R4, R15, 0x4, R12 ;  /* 0x000000040f047825 */ /* 0x000fc600078e000c */
[----:B------:R-:W-:Y:S01]  /*6de0*/  IADD3 R21, PT, PT, R19, UR5, RZ ;  /* 0x0000000513157c10 */ /* 0x000fe2000fffe0ff */
[----:B------:R2:W-:Y:S01]  /*6df0*/  STG.E desc[UR10][R2.64], R52 ;  /* 0x0000003402007986 */ /* 0x0005e2000c10190a */
[--C-:B------:R-:W-:Y:S02]  /*6e00*/  IMAD.WIDE.U32 R6, R17, 0x4, R12.reuse ;  /* 0x0000000411067825 */ /* 0x100fe400078e000c */
[----:B------:R-:W-:Y:S01]  /*6e10*/  IADD3 R27, PT, PT, R21, UR5, RZ ;  /* 0x00000005151b7c10 */ /* 0x000fe2000fffe0ff */
[----:B------:R0:W-:Y:S01]  /*6e20*/  STG.E desc[UR10][R4.64], R51 ;  /* 0x0000003304007986 */ /* 0x0001e2000c10190a */
[----:B------:R-:W-:-:S03]  /*6e30*/  IMAD.WIDE.U32 R8, R19, 0x4, R12 ;  /* 0x0000000413087825 */ /* 0x000fc600078e000c */
[----:B------:R3:W-:Y:S01]  /*6e40*/  STG.E desc[UR10][R6.64], R43 ;  /* 0x0000002b06007986 */ /* 0x0007e2000c10190a */
[----:B------:R-:W-:-:S03]  /*6e50*/  IMAD.WIDE.U32 R10, R21, 0x4, R12 ;  /* 0x00000004150a7825 */ /* 0x000fc600078e000c */
[----:B------:R-:W-:Y:S01]  /*6e60*/  STG.E desc[UR10][R8.64], R50 ;  /* 0x0000003208007986 */ /* 0x000fe2000c10190a */
[----:B------:R-:W-:-:S03]  /*6e70*/  IMAD.WIDE.U32 R12, R27, 0x4, R12 ;  /* 0x000000041b0c7825 */ /* 0x000fc600078e000c */
[----:B------:R-:W-:Y:S01]  /*6e80*/  STG.E desc[UR10][R10.64], R45 ;  /* 0x0000002d0a007986 */ /* 0x000fe2000c10190a */
[----:B--2---:R-:W-:-:S03]  /*6e90*/  IMAD.WIDE.U32 R2, R53, 0x4, R22 ;  /* 0x0000000435027825 */ /* 0x004fc600078e0016 */
[----:B------:R-:W-:Y:S01]  /*6ea0*/  STG.E desc[UR10][R12.64], R54 ;  /* 0x000000360c007986 */ /* 0x000fe2000c10190a */
[----:B------:R-:W-:-:S03]  /*6eb0*/  IMAD.WIDE.U32 R14, R15, 0x4, R22 ;  /* 0x000000040f0e7825 */ /* 0x000fc600078e0016 */
[----:B------:R-:W-:Y:S01]  /*6ec0*/  STG.E desc[UR10][R2.64], R49 ;  /* 0x0000003102007986 */ /* 0x000fe2000c10190a */
[----:B------:R-:W-:-:S03]  /*6ed0*/  IMAD.WIDE.U32 R16, R17, 0x4, R22 ;  /* 0x0000000411107825 */ /* 0x000fc600078e0016 */
[----:B------:R-:W-:Y:S01]  /*6ee0*/  STG.E desc[UR10][R14.64], R48 ;  /* 0x000000300e007986 */ /* 0x000fe2000c10190a */
[----:B------:R-:W-:-:S03]  /*6ef0*/  IMAD.WIDE.U32 R18, R19, 0x4, R22 ;  /* 0x0000000413127825 */ /* 0x000fc600078e0016 */
[----:B------:R-:W-:Y:S01]  /*6f00*/  STG.E desc[UR10][R16.64], R47 ;  /* 0x0000002f10007986 */ /* 0x000fe2000c10190a */
[----:B------:R-:W-:-:S03]  /*6f10*/  IMAD.WIDE.U32 R20, R21, 0x4, R22 ;  /* 0x0000000415147825 */ /* 0x000fc600078e0016 */
[----:B------:R-:W-:Y:S01]  /*6f20*/  STG.E desc[UR10][R18.64], R46 ;  /* 0x0000002e12007986 */ /* 0x000fe2000c10190a */
[----:B0-----:R-:W-:-:S03]  /*6f30*/  IMAD.WIDE.U32 R4, R27, 0x4, R22 ;  /* 0x000000041b047825 */ /* 0x001fc600078e0016 */
[----:B------:R-:W-:Y:S01]  /*6f40*/  STG.E desc[UR10][R20.64], R44 ;  /* 0x0000002c14007986 */ /* 0x000fe2000c10190a */
[----:B---3--:R-:W-:-:S03]  /*6f50*/  IMAD.WIDE.U32 R6, R53, 0x4, R24 ;  /* 0x0000000435067825 */ /* 0x008fc600078e0018 */
[----:B------:R-:W-:Y:S04]  /*6f60*/  STG.E desc[UR10][R4.64], R42 ;  /* 0x0000002a04007986 */ /* 0x000fe8000c10190a */
[----:B------:R-:W-:Y:S01]  /*6f70*/  STG.E desc[UR10][R6.64], R0 ;  /* 0x0000000006007986 */ /* 0x000fe2000c10190a */
[----:B------:R-:W-:Y:S05]  /*6f80*/  EXIT ;  /* 0x000000000000794d */ /* 0x000fea0003800000 */
        .weak           $__internal_0_$__cuda_sm20_sqrt_rn_f32_slowpath
        .type           $__internal_0_$__cuda_sm20_sqrt_rn_f32_slowpath,@function
        .size           $__internal_0_$__cuda_sm20_sqrt_rn_f32_slowpath,($__internal_1_$__cuda_sm3x_div_rn_noftz_f32_slowpath - $__internal_0_$__cuda_sm20_sqrt_rn_f32_slowpath)
$__internal_0_$__cuda_sm20_sqrt_rn_f32_slowpath:
[----:B------:R-:W-:-:S13]  /*6f90*/  LOP3.LUT P0, RZ, R0, 0x7fffffff, RZ, 0xc0, !PT ;  /* 0x7fffffff00ff7812 */ /* 0x000fda000780c0ff */
[----:B------:R-:W-:Y:S01]  /*6fa0*/  @!P0 MOV R2, R0 ;  /* 0x0000000000028202 */ /* 0x000fe20000000f00 */
[----:B------:R-:W-:Y:S06]  /*6fb0*/  @!P0 BRA `(.L_x_129) ;  /* 0x0000000000408947 */ /* 0x000fec0003800000 */
[----:B------:R-:W-:-:S13]  /*6fc0*/  FSETP.GEU.FTZ.AND P0, PT, R0, RZ, PT ;  /* 0x000000ff0000720b */ /* 0x000fda0003f1e000 */
[----:B------:R-:W-:Y:S01]  /*6fd0*/  @!P0 MOV R2, 0x7fffffff ;  /* 0x7fffffff00028802 */ /* 0x000fe20000000f00 */
[----:B------:R-:W-:Y:S06]  /*6fe0*/  @!P0 BRA `(.L_x_129) ;  /* 0x0000000000348947 */ /* 0x000fec0003800000 */
[----:B------:R-:W-:-:S13]  /*6ff0*/  FSETP.GTU.FTZ.AND P0, PT, |R0|, +INF , PT ;  /* 0x7f8000000000780b */ /* 0x000fda0003f1c200 */
[----:B------:R-:W-:Y:S01]  /*7000*/  @P0 FADD.FTZ R2, R0, 1 ;  /* 0x3f80000000020421 */ /* 0x000fe20000010000 */
[----:B------:R-:W-:Y:S06]  /*7010*/  @P0 BRA `(.L_x_129) ;  /* 0x0000000000280947 */ /* 0x000fec0003800000 */
[----:B------:R-:W-:-:S13]  /*7020*/  FSETP.NEU.FTZ.AND P0, PT, |R0|, +INF , PT ;  /* 0x7f8000000000780b */ /* 0x000fda0003f1d200 */
[----:B------:R-:W-:-:S04]  /*7030*/  @P0 FFMA R3, R0, 1.84467440737095516160e+19, RZ ;  /* 0x5f80000000030823 */ /* 0x000fc800000000ff */
[----:B------:R-:W0:Y:S02]  /*7040*/  @P0 MUFU.RSQ R2, R3 ;  /* 0x0000000300020308 */ /* 0x000e240000001400 */
[----:B0-----:R-:W-:Y:S01]  /*7050*/  @P0 FMUL.FTZ R4, R3, R2 ;  /* 0x0000000203040220 */ /* 0x001fe20000410000 */
[----:B------:R-:W-:Y:S01]  /*7060*/  @P0 FMUL.FTZ R8, R2, 0.5 ;  /* 0x3f00000002080820 */ /* 0x000fe20000410000 */
[----:B------:R-:W-:Y:S02]  /*7070*/  @!P0 MOV R2, R0 ;  /* 0x0000000000028202 */ /* 0x000fe40000000f00 */
[----:B------:R-:W-:-:S04]  /*7080*/  @P0 FADD.FTZ R6, -R4, -RZ ;  /* 0x800000ff04060221 */ /* 0x000fc80000010100 */
[----:B------:R-:W-:-:S04]  /*7090*/  @P0 FFMA R7, R4, R6, R3 ;  /* 0x0000000604070223 */ /* 0x000fc80000000003 */
[----:B------:R-:W-:-:S04]  /*70a0*/  @P0 FFMA R7, R7, R8, R4 ;  /* 0x0000000807070223 */ /* 0x000fc80000000004 */
[----:B------:R-:W-:-:S07]  /*70b0*/  @P0 FMUL.FTZ R2, R7, 2.3283064365386962891e-10 ;  /* 0x2f80000007020820 */ /* 0x000fce0000410000 */
.L_x_129:
[----:B------:R-:W-:Y:S01]  /*70c0*/  HFMA2 R3, -RZ, RZ, 0, 0 ;  /* 0x00000000ff037431 */ /* 0x000fe200000001ff */
[----:B------:R-:W-:Y:S02]  /*70d0*/  MOV R25, R2 ;  /* 0x0000000200197202 */ /* 0x000fe40000000f00 */
[----:B------:R-:W-:-:S04]  /*70e0*/  MOV R2, R9 ;  /* 0x0000000900027202 */ /* 0x000fc80000000f00 */
[----:B------:R-:W-:Y:S05]  /*70f0*/  RET.REL.NODEC R2 `(kernel_MLEFit_sigmaxy) ;  /* 0xffffff8c02c07950 */ /* 0x000fea0003c3ffff */
        .weak           $__internal_1_$__cuda_sm3x_div_rn_noftz_f32_slowpath
        .type           $__internal_1_$__cuda_sm3x_div_rn_noftz_f32_slowpath,@function
        .size           $__internal_1_$__cuda_sm3x_div_rn_noftz_f32_slowpath,(.L_x_409 - $__internal_1_$__cuda_sm3x_div_rn_noftz_f32_slowpath)
$__internal_1_$__cuda_sm3x_div_rn_noftz_f32_slowpath:
[----:B------:R-:W-:Y:S01]  /*7100*/  SHF.R.U32.HI R4, RZ, 0x17, R2 ;  /* 0x00000017ff047819 */ /* 0x000fe20000011602 */
[----:B------:R-:W-:Y:S01]  /*7110*/  BSSY.RECONVERGENT B0, `(.L_x_130) ;  /* 0x0000062000007945 */ /* 0x000fe20003800200 */
[----:B------:R-:W-:Y:S02]  /*7120*/  SHF.R.U32.HI R59, RZ, 0x17, R60 ;  /* 0x00000017ff3b7819 */ /* 0x000fe4000001163c */
[----:B------:R-:W-:Y:S02]  /*7130*/  LOP3.LUT R4, R4, 0xff, RZ, 0xc0, !PT ;  /* 0x000000ff04047812 */ /* 0x000fe400078ec0ff */
[----:B------:R-:W-:Y:S02]  /*7140*/  LOP3.LUT R59, R59, 0xff, RZ, 0xc0, !PT ;  /* 0x000000ff3b3b7812 */ /* 0x000fe400078ec0ff */
[----:B------:R-:W-:Y:S02]  /*7150*/  IADD3 R57, PT, PT, R4, -0x1, RZ ;  /* 0xffffffff04397810 */ /* 0x000fe40007ffe0ff */
[----:B------:R-:W-:-:S02]  /*7160*/  IADD3 R61, PT, PT, R59, -0x1, RZ ;  /* 0xffffffff3b3d7810 */ /* 0x000fc40007ffe0ff */
[----:B------:R-:W-:-:S04]  /*7170*/  ISETP.GT.U32.AND P0, PT, R57, 0xfd, PT ;  /* 0x000000fd3900780c */ /* 0x000fc80003f04070 */
[----:B------:R-:W-:-:S13]  /*7180*/  ISETP.GT.U32.OR P0, PT, R61, 0xfd, P0 ;  /* 0x000000fd3d00780c */ /* 0x000fda0000704470 */
[----:B------:R-:W-:Y:S01]  /*7190*/  @!P0 MOV R3, RZ ;  /* 0x000000ff00038202 */ /* 0x000fe20000000f00 */
[----:B------:R-:W-:Y:S06]  /*71a0*/  @!P0 BRA `(.L_x_131) ;  /* 0x00000000005c8947 */ /* 0x000fec0003800000 */
[----:B------:R-:W-:Y:S02]  /*71b0*/  FSETP.GTU.FTZ.AND P0, PT, |R60|, +INF , PT ;  /* 0x7f8000003c00780b */ /* 0x000fe40003f1c200 */
[----:B------:R-:W-:-:S04]  /*71c0*/  FSETP.GTU.FTZ.AND P2, PT, |R2|, +INF , PT ;  /* 0x7f8000000200780b */ /* 0x000fc80003f5c200 */
[----:B------:R-:W-:-:S13]  /*71d0*/  PLOP3.LUT P0, PT, P0, P2, PT, 0xf8, 0x8f ;  /* 0x00000000008f781c */ /* 0x000fda0000705f70 */
[----:B------:R-:W-:Y:S05]  /*71e0*/  @P0 BRA `(.L_x_132) ;  /* 0x00000004004c0947 */ /* 0x000fea0003800000 */
[----:B------:R-:W-:-:S13]  /*71f0*/  LOP3.LUT P0, RZ, R2, 0x7fffffff, R60, 0xc8, !PT ;  /* 0x7fffffff02ff7812 */ /* 0x000fda000780c83c */
[----:B------:R-:W-:Y:S05]  /*7200*/  @!P0 BRA `(.L_x_133) ;  /* 0x00000004003c8947 */ /* 0x000fea0003800000 */
[----:B------:R-:W-:Y:S02]  /*7210*/  FSETP.NEU.FTZ.AND P2, PT, |R60|, +INF , PT ;  /* 0x7f8000003c00780b */ /* 0x000fe40003f5d200 */
[----:B------:R-:W-:Y:S02]  /*7220*/  FSETP.NEU.FTZ.AND P3, PT, |R2|, +INF , PT ;  /* 0x7f8000000200780b */ /* 0x000fe40003f7d200 */
[----:B------:R-:W-:-:S11]  /*7230*/  FSETP.NEU.FTZ.AND P0, PT, |R60|, +INF , PT ;  /* 0x7f8000003c00780b */ /* 0x000fd60003f1d200 */
[----:B------:R-:W-:Y:S05]  /*7240*/  @!P3 BRA !P2, `(.L_x_133) ;  /* 0x00000004002cb947 */ /* 0x000fea0005000000 */
[----:B------:R-:W-:-:S04]  /*7250*/  LOP3.LUT P2, RZ, R60, 0x7fffffff, RZ, 0xc0, !PT ;  /* 0x7fffffff3cff7812 */ /* 0x000fc8000784c0ff */
[----:B------:R-:W-:-:S13]  /*7260*/  PLOP3.LUT P2, PT, P3, P2, PT, 0x2f, 0xf2 ;  /* 0x0000000000f2781c */ /* 0x000fda0001f44577 */
[----:B------:R-:W-:Y:S05]  /*7270*/  @P2 BRA `(.L_x_134) ;  /* 0x0000000400182947 */ /* 0x000fea0003800000 */
[----:B------:R-:W-:-:S04]  /*7280*/  LOP3.LUT P2, RZ, R2, 0x7fffffff, RZ, 0xc0, !PT ;  /* 0x7fffffff02ff7812 */ /* 0x000fc8000784c0ff */
[----:B------:R-:W-:-:S13]  /*7290*/  PLOP3.LUT P0, PT, P0, P2, PT, 0x2f, 0xf2 ;  /* 0x0000000000f2781c */ /* 0x000fda0000704577 */
[----:B------:R-:W-:Y:S05]  /*72a0*/  @P0 BRA `(.L_x_135) ;  /* 0x0000000400000947 */ /* 0x000fea0003800000 */
[----:B------:R-:W-:Y:S02]  /*72b0*/  ISETP.GE.AND P0, PT, R61, RZ, PT ;  /* 0x000000ff3d00720c */ /* 0x000fe40003f06270 */
[----:B------:R-:W-:-:S11]  /*72c0*/  ISETP.GE.AND P2, PT, R57, RZ, PT ;  /* 0x000000ff3900720c */ /* 0x000fd60003f46270 */
[----:B------:R-:W-:Y:S01]  /*72d0*/  @P0 MOV R3, RZ ;  /* 0x000000ff00030202 */ /* 0x000fe20000000f00 */
[----:B------:R-:W-:Y:S01]  /*72e0*/  @!P0 FFMA R60, R60, 1.84467440737095516160e+19, RZ ;  /* 0x5f8000003c3c8823 */ /* 0x000fe200000000ff */
[----:B------:R-:W-:Y:S01]  /*72f0*/  @!P0 MOV R3, 0xffffffc0 ;  /* 0xffffffc000038802 */ /* 0x000fe20000000f00 */
[----:B------:R-:W-:-:S03]  /*7300*/  @!P2 FFMA R2, R2, 1.84467440737095516160e+19, RZ ;  /* 0x5f8000000202a823 */ /* 0x000fc600000000ff */
[----:B------:R-:W-:-:S07]  /*7310*/  @!P2 IADD3 R3, PT, PT, R3, 0x40, RZ ;  /* 0x000000400303a810 */ /* 0x000fce0007ffe0ff */
.L_x_131:
[----:B------:R-:W-:Y:S01]  /*7320*/  LEA R65, R4, 0xc0800000, 0x17 ;  /* 0xc080000004417811 */ /* 0x000fe200078eb8ff */
[----:B------:R-:W-:Y:S01]  /*7330*/  BSSY.RECONVERGENT B1, `(.L_x_136) ;  /* 0x0000036000017945 */ /* 0x000fe20003800200 */
[----:B------:R-:W-:Y:S02]  /*7340*/  IADD3 R59, PT, PT, R59, -0x7f, RZ ;  /* 0xffffff813b3b7810 */ /* 0x000fe40007ffe0ff */
[----:B------:R-:W-:-:S04]  /*7350*/  IADD3 R65, PT, PT, -R65, R2, RZ ;  /* 0x0000000241417210 */ /* 0x000fc80007ffe1ff */
[----:B------:R-:W0:Y:S01]  /*7360*/  MUFU.RCP R2, R65 ;  /* 0x0000004100027308 */ /* 0x000e220000001000 */
[----:B------:R-:W-:-:S04]  /*7370*/  FADD.FTZ R61, -R65, -RZ ;  /* 0x800000ff413d7221 */ /* 0x000fc80000010100 */
[----:B0-----:R-:W-:-:S04]  /*7380*/  FFMA R57, R2, R61, 1 ;  /* 0x3f80000002397423 */ /* 0x001fc8000000003d */
[----:B------:R-:W-:Y:S01]  /*7390*/  FFMA R57, R2, R57, R2 ;  /* 0x0000003902397223 */ /* 0x000fe20000000002 */
[----:B------:R-:W-:-:S04]  /*73a0*/  IMAD R2, R59, -0x800000, R60 ;  /* 0xff8000003b027824 */ /* 0x000fc800078e023c */
[----:B------:R-:W-:-:S04]  /*73b0*/  FFMA R60, R2, R57, RZ ;  /* 0x00000039023c7223 */ /* 0x000fc800000000ff */
[----:B------:R-:W-:-:S04]  /*73c0*/  FFMA R62, R61, R60, R2 ;  /* 0x0000003c3d3e7223 */ /* 0x000fc80000000002 */
[----:B------:R-:W-:Y:S01]  /*73d0*/  FFMA R62, R57, R62, R60 ;  /* 0x0000003e393e7223 */ /* 0x000fe2000000003c */
[----:B------:R-:W-:-:S03]  /*73e0*/  IADD3 R60, PT, PT, R59, 0x7f, -R4 ;  /* 0x0000007f3b3c7810 */ /* 0x000fc60007ffe804 */
[----:B------:R-:W-:Y:S01]  /*73f0*/  FFMA R61, R61, R62, R2 ;  /* 0x0000003e3d3d7223 */ /* 0x000fe20000000002 */
[----:B------:R-:W-:-:S03]  /*7400*/  IADD3 R3, PT, PT, R60, R3, RZ ;  /* 0x000000033c037210 */ /* 0x000fc60007ffe0ff */
[----:B------:R-:W-:-:S05]  /*7410*/  FFMA R2, R57, R61, R62 ;  /* 0x0000003d39027223 */ /* 0x000fca000000003e */
[----:B------:R-:W-:-:S04]  /*7420*/  SHF.R.U32.HI R4, RZ, 0x17, R2 ;  /* 0x00000017ff047819 */ /* 0x000fc80000011602 */
[----:B------:R-:W-:-:S04]  /*7430*/  LOP3.LUT R4, R4, 0xff, RZ, 0xc0, !PT ;  /* 0x000000ff04047812 */ /* 0x000fc800078ec0ff */
[----:B------:R-:W-:-:S04]  /*7440*/  IADD3 R4, PT, PT, R4, R3, RZ ;  /* 0x0000000304047210 */ /* 0x000fc80007ffe0ff */
[----:B------:R-:W-:-:S04]  /*7450*/  IADD3 R59, PT, PT, R4, -0x1, RZ ;  /* 0xffffffff043b7810 */ /* 0x000fc80007ffe0ff */
[----:B------:R-:W-:-:S13]  /*7460*/  ISETP.GE.U32.AND P0, PT, R59, 0xfe, PT ;  /* 0x000000fe3b00780c */ /* 0x000fda0003f06070 */
[----:B------:R-:W-:Y:S05]  /*7470*/  @!P0 BRA `(.L_x_137) ;  /* 0x0000000000808947 */ /* 0x000fea0003800000 */
[----:B------:R-:W-:-:S13]  /*7480*/  ISETP.GT.AND P0, PT, R4, 0xfe, PT ;  /* 0x000000fe0400780c */ /* 0x000fda0003f04270 */
[----:B------:R-:W-:Y:S05]  /*7490*/  @P0 BRA `(.L_x_138) ;  /* 0x00000000006c0947 */ /* 0x000fea0003800000 */
[----:B------:R-:W-:-:S13]  /*74a0*/  ISETP.GE.AND P0, PT, R4, 0x1, PT ;  /* 0x000000010400780c */ /* 0x000fda0003f06270 */
[----:B------:R-:W-:Y:S05]  /*74b0*/  @P0 BRA `(.L_x_139) ;  /* 0x0000000000740947 */ /* 0x000fea0003800000 */
[----:B------:R-:W-:Y:S02]  /*74c0*/  ISETP.GE.AND P0, PT, R4, -0x18, PT ;  /* 0xffffffe80400780c */ /* 0x000fe40003f06270 */
[----:B------:R-:W-:-:S11]  /*74d0*/  LOP3.LUT R2, R2, 0x80000000, RZ, 0xc0, !PT ;  /* 0x8000000002027812 */ /* 0x000fd600078ec0ff */
[----:B------:R-:W-:Y:S05]  /*74e0*/  @!P0 BRA `(.L_x_139) ;  /* 0x0000000000688947 */ /* 0x000fea0003800000 */
[CCC-:B------:R-:W-:Y:S01]  /*74f0*/  FFMA.RZ R3, R57.reuse, R61.reuse, R62.reuse ;  /* 0x0000003d39037223 */ /* 0x1c0fe2000000c03e */
[CCC-:B------:R-:W-:Y:S01]  /*7500*/  FFMA.RP R59, R57.reuse, R61.reuse, R62.reuse ;  /* 0x0000003d393b7223 */ /* 0x1c0fe2000000803e */
[----:B------:R-:W-:Y:S01]  /*7510*/  FFMA.RM R62, R57, R61, R62 ;  /* 0x0000003d393e7223 */ /* 0x000fe2000000403e */
[C---:B------:R-:W-:Y:S02]  /*7520*/  IADD3 R57, PT, PT, R4.reuse, 0x20, RZ ;  /* 0x0000002004397810 */ /* 0x040fe40007ffe0ff */
[----:B------:R-:W-:Y:S02]  /*7530*/  LOP3.LUT R3, R3, 0x7fffff, RZ, 0xc0, !PT ;  /* 0x007fffff03037812 */ /* 0x000fe400078ec0ff */
[C---:B------:R-:W-:Y:S02]  /*7540*/  ISETP.NE.AND P3, PT, R4.reuse, RZ, PT ;  /* 0x000000ff0400720c */ /* 0x040fe40003f65270 */
[----:B------:R-:W-:Y:S02]  /*7550*/  LOP3.LUT R60, R3, 0x800000, RZ, 0xfc, !PT ;  /* 0x00800000033c7812 */ /* 0x000fe400078efcff */
[----:B------:R-:W-:-:S02]  /*7560*/  ISETP.NE.AND P2, PT, R4, RZ, PT ;  /* 0x000000ff0400720c */ /* 0x000fc40003f45270 */
[----:B------:R-:W-:Y:S02]  /*7570*/  IADD3 R4, PT, PT, -R4, RZ, RZ ;  /* 0x000000ff04047210 */ /* 0x000fe40007ffe1ff */
[----:B------:R-:W-:Y:S02]  /*7580*/  SHF.L.U32 R57, R60, R57, RZ ;  /* 0x000000393c397219 */ /* 0x000fe400000006ff */
[----:B------:R-:W-:Y:S02]  /*7590*/  FSETP.NEU.FTZ.AND P0, PT, R59, R62, PT ;  /* 0x0000003e3b00720b */ /* 0x000fe40003f1d000 */
[----:B------:R-:W-:Y:S02]  /*75a0*/  SEL R3, R4, RZ, P3 ;  /* 0x000000ff04037207 */ /* 0x000fe40001800000 */
[----:B------:R-:W-:Y:S02]  /*75b0*/  ISETP.NE.AND P2, PT, R57, RZ, P2 ;  /* 0x000000ff3900720c */ /* 0x000fe40001745270 */
[----:B------:R-:W-:-:S02]  /*75c0*/  SHF.R.U32.HI R60, RZ, R3, R60 ;  /* 0x00000003ff3c7219 */ /* 0x000fc4000001163c */
[----:B------:R-:W-:Y:S02]  /*75d0*/  PLOP3.LUT P0, PT, P0, P2, PT, 0xf8, 0x8f ;  /* 0x00000000008f781c */ /* 0x000fe40000705f70 */
[----:B------:R-:W-:Y:S02]  /*75e0*/  SHF.R.U32.HI R4, RZ, 0x1, R60 ;  /* 0x00000001ff047819 */ /* 0x000fe4000001163c */
[----:B------:R-:W-:-:S04]  /*75f0*/  SEL R3, RZ, 0x1, !P0 ;  /* 0x00000001ff037807 */ /* 0x000fc80004000000 */
[----:B------:R-:W-:-:S04]  /*7600*/  LOP3.LUT R3, R3, 0x1, R4, 0xf8, !PT ;  /* 0x0000000103037812 */ /* 0x000fc800078ef804 */
[----:B------:R-:W-:-:S04]  /*7610*/  LOP3.LUT R3, R3, R60, RZ, 0xc0, !PT ;  /* 0x0000003c03037212 */ /* 0x000fc800078ec0ff */
[----:B------:R-:W-:-:S04]  /*7620*/  IADD3 R3, PT, PT, R4, R3, RZ ;  /* 0x0000000304037210 */ /* 0x000fc80007ffe0ff */
[----:B------:R-:W-:Y:S01]  /*7630*/  LOP3.LUT R2, R3, R2, RZ, 0xfc, !PT ;  /* 0x0000000203027212 */ /* 0x000fe200078efcff */
[----:B------:R-:W-:Y:S06]  /*7640*/  BRA `(.L_x_139) ;  /* 0x0000000000107947 */ /* 0x000fec0003800000 */
.L_x_138:
[----:B------:R-:W-:-:S04]  /*7650*/  LOP3.LUT R2, R2, 0x80000000, RZ, 0xc0, !PT ;  /* 0x8000000002027812 */ /* 0x000fc800078ec0ff */
[----:B------:R-:W-:Y:S01]  /*7660*/  LOP3.LUT R2, R2, 0x7f800000, RZ, 0xfc, !PT ;  /* 0x7f80000002027812 */ /* 0x000fe200078efcff */
[----:B------:R-:W-:Y:S06]  /*7670*/  BRA `(.L_x_139) ;  /* 0x0000000000047947 */ /* 0x000fec0003800000 */
.L_x_137:
[----:B------:R-:W-:-:S07]  /*7680*/  LEA R2, R3, R2, 0x17 ;  /* 0x0000000203027211 */ /* 0x000fce00078eb8ff */
.L_x_139:
[----:B------:R-:W-:Y:S05]  /*7690*/  BSYNC.RECONVERGENT B1 ;  /* 0x0000000000017941 */ /* 0x000fea0003800200 */
.L_x_136:
[----:B------:R-:W-:Y:S05]  /*76a0*/  BRA `(.L_x_140) ;  /* 0x0000000000207947 */ /* 0x000fea0003800000 */
.L_x_135:
[----:B------:R-:W-:-:S04]  /*76b0*/  LOP3.LUT R2, R2, 0x80000000, R60, 0x48, !PT ;  /* 0x8000000002027812 */ /* 0x000fc800078e483c */
[----:B------:R-:W-:Y:S01]  /*76c0*/  LOP3.LUT R2, R2, 0x7f800000, RZ, 0xfc, !PT ;  /* 0x7f80000002027812 */ /* 0x000fe200078efcff */
[----:B------:R-:W-:Y:S06]  /*76d0*/  BRA `(.L_x_140) ;  /* 0x0000000000147947 */ /* 0x000fec0003800000 */
.L_x_134:
[----:B------:R-:W-:Y:S01]  /*76e0*/  LOP3.LUT R2, R2, 0x80000000, R60, 0x48, !PT ;  /* 0x8000000002027812 */ /* 0x000fe200078e483c */
[----:B------:R-:W-:Y:S06]  /*76f0*/  BRA `(.L_x_140) ;  /* 0x00000000000c7947 */ /* 0x000fec0003800000 */
.L_x_133:
[----:B------:R-:W0:Y:S01]  /*7700*/  MUFU.RSQ R2, -QNAN ;  /* 0xffc0000000027908 */ /* 0x000e220000001400 */
[----:B------:R-:W-:Y:S05]  /*7710*/  BRA `(.L_x_140) ;  /* 0x0000000000047947 */ /* 0x000fea0003800000 */
.L_x_132:
[----:B------:R-:W-:-:S07]  /*7720*/  FADD.FTZ R2, R60, R2 ;  /* 0x000000023c027221 */ /* 0x000fce0000010000 */
.L_x_140:
[----:B------:R-:W-:Y:S05]  /*7730*/  BSYNC.RECONVERGENT B0 ;  /* 0x0000000000007941 */ /* 0x000fea0003800200 */
.L_x_130:
[----:B------:R-:W-:-:S04]  /*7740*/  HFMA2 R57, -RZ, RZ, 0, 0 ;  /* 0x00000000ff397431 */ /* 0x000fc800000001ff */
[----:B0-----:R-:W-:Y:S05]  /*7750*/  RET.REL.NODEC R56 `(kernel_MLEFit_sigmaxy) ;  /* 0xffffff8838287950 */ /* 0x001fea0003c3ffff */
.L_x_141:
[----:B------:R-:W-:-:S00]  /*7760*/  BRA `(.L_x_141) ;  /* 0xfffffffc00fc7947 */ /* 0x000fc0000383ffff */
[----:B------:R-:W-:-:S00]  /*7770*/  NOP ;  /* 0x0000000000007918 */ /* 0x000fc00000000000 */
        /* <DEDUP_REMOVED lines=8> */
.L_x_409:


//--------------------- .text.kernel_MLEFit_sigma --------------------------
	.section	.text.kernel_MLEFit_sigma,"ax",@progbits
	.align	128
        .global         kernel_MLEFit_sigma
        .type           kernel_MLEFit_sigma,@function
        .size           kernel_MLEFit_sigma,(.L_x_411 - kernel_MLEFit_sigma)
        .other          kernel_MLEFit_sigma,@"STO_CUDA_ENTRY STV_DEFAULT"
kernel_MLEFit_sigma:
.text.kernel_MLEFit_sigma:
        /* <DEDUP_REMOVED lines=19> */
[----:B-1----:R-:W-:Y:S01]  /*0130*/  IMAD.WIDE.U32 R30, R3, 0x4, R30 ;  /* 0x00000004031e7825 */ /* 0x002fe200078e001e */
[----:B------:R-:W-:-:S03]  /*0140*/  MOV R3, RZ ;  /* 0x000000ff00037202 */ /* 0x000fc60000000f00 */
        /* <DEDUP_REMOVED lines=13> */
.L_x_148:
        /* <DEDUP_REMOVED lines=9> */
.L_x_144:
        /* <DEDUP_REMOVED lines=22> */
[----:B------:R-:W-:Y:S01]  /*0410*/  UIADD3 UR6, UPT, UPT, UR5, 0x3, URZ ;  /* 0x0000000305067890 */ /* 0x000fe2000fffe0ff */
[----:B--2---:R-:W-:Y:S01]  /*0420*/  FFMA R12, R10, R12, R25 ;  /* 0x0000000c0a0c7223 */ /* 0x004fe20000000019 */
[----:B------:R-:W-:Y:S01]  /*0430*/  FFMA R3, R6, R10, R3 ;  /* 0x0000000a06037223 */ /* 0x000fe20000000003 */
[----:B------:R-:W-:Y:S01]  /*0440*/  FADD R8, R10, R8 ;  /* 0x000000080a087221 */ /* 0x000fe20000000000 */
[----:B------:R-:W-:Y:S01]  /*0450*/  I2FP.F32.U32 R10, UR7 ;  /* 0x00000007000a7c45 */ /* 0x000fe20008201000 */
[----:B---3--:R-:W-:Y:S01]  /*0460*/  FFMA R12, R29, R14, R12 ;  /* 0x0000000e1d0c7223 */ /* 0x008fe2000000000c */
[----:B------:R-:W-:Y:S01]  /*0470*/  UIADD3 UR7, UPT, UPT, UR5, 0x4, URZ ;  /* 0x0000000405077890 */ /* 0x000fe2000fffe0ff */
[----:B------:R-:W-:Y:S01]  /*0480*/  FFMA R3, R6, R29, R3 ;  /* 0x0000001d06037223 */ /* 0x000fe20000000003 */
[----:B------:R-:W-:Y:S01]  /*0490*/  FADD R8, R8, R29 ;  /* 0x0000001d08087221 */ /* 0x000fe20000000000 */
[----:B----4-:R-:W-:Y:S01]  /*04a0*/  FFMA R10, R33, R10, R12 ;  /* 0x0000000a210a7223 */ /* 0x010fe2000000000c */
[----:B------:R-:W-:Y:S01]  /*04b0*/  I2FP.F32.U32 R12, UR6 ;  /* 0x00000006000c7c45 */ /* 0x000fe20008201000 */
[----:B------:R-:W-:Y:S01]  /*04c0*/  UIADD3 UR6, UPT, UPT, UR5, 0x5, URZ ;  /* 0x0000000505067890 */ /* 0x000fe2000fffe0ff */
[----:B------:R-:W-:Y:S01]  /*04d0*/  FFMA R3, R6, R33, R3 ;  /* 0x0000002106037223 */ /* 0x000fe20000000003 */
[----:B------:R-:W-:Y:S01]  /*04e0*/  FADD R8, R8, R33 ;  /* 0x0000002108087221 */ /* 0x000fe20000000000 */
[----:B------:R-:W-:Y:S01]  /*04f0*/  I2FP.F32.U32 R14, UR7 ;  /* 0x00000007000e7c45 */ /* 0x000fe20008201000 */
[----:B-----5:R-:W-:Y:S01]  /*0500*/  FFMA R10, R35, R12, R10 ;  /* 0x0000000c230a7223 */ /* 0x020fe2000000000a */
[----:B------:R-:W-:Y:S01]  /*0510*/  UIADD3 UR7, UPT, UPT, UR5, 0x6, URZ ;  /* 0x0000000605077890 */ /* 0x000fe2000fffe0ff */
[----:B------:R-:W-:Y:S01]  /*0520*/  FFMA R3, R6, R35, R3 ;  /* 0x0000002306037223 */ /* 0x000fe20000000003 */
[----:B------:R-:W-:Y:S01]  /*0530*/  FADD R8, R8, R35 ;  /* 0x0000002308087221 */ /* 0x000fe20000000000 */
[----:B------:R-:W-:Y:S01]  /*0540*/  I2FP.F32.U32 R12, UR6 ;  /* 0x00000006000c7c45 */ /* 0x000fe20008201000 */
[----:B------:R-:W-:Y:S01]  /*0550*/  FFMA R10, R37, R14, R10 ;  /* 0x0000000e250a7223 */ /* 0x000fe2000000000a */
        /* <DEDUP_REMOVED lines=30> */
[----:B------:R-:W-:Y:S01]  /*0740*/  FFMA R3, R6, R9, R3 ;  /* 0x0000000906037223 */ /* 0x000fe20000000003 */
[----:B------:R-:W-:Y:S01]  /*0750*/  FADD R8, R8, R9 ;  /* 0x0000000908087221 */ /* 0x000fe20000000000 */
[----:B------:R-:W-:Y:S01]  /*0760*/  UIADD3 UR6, UPT, UPT, UR5, 0xd, URZ ;  /* 0x0000000d05067890 */ /* 0x000fe2000fffe0ff */
[----:B------:R-:W-:Y:S01]  /*0770*/  I2FP.F32.U32 R9, UR7 ;  /* 0x0000000700097c45 */ /* 0x000fe20008201000 */
[----:B------:R-:W-:Y:S01]  /*0780*/  FFMA R10, R15, R12, R10 ;  /* 0x0000000c0f0a7223 */ /* 0x000fe2000000000a */
[----:B------:R-:W-:Y:S01]  /*0790*/  UIADD3 UR7, UPT, UPT, UR5, 0xf, URZ ;  /* 0x0000000f05077890 */ /* 0x000fe2000fffe0ff */
[----:B------:R-:W-:Y:S01]  /*07a0*/  FFMA R3, R6, R15, R3 ;  /* 0x0000000f06037223 */ /* 0x000fe20000000003 */
[----:B------:R-:W-:Y:S01]  /*07b0*/  FADD R8, R8, R15 ;  /* 0x0000000f08087221 */ /* 0x000fe20000000000 */
[----:B------:R-:W-:Y:S01]  /*07c0*/  FFMA R10, R13, R9, R10 ;  /* 0x000000090d0a7223 */ /* 0x000fe2000000000a */
        /* <DEDUP_REMOVED lines=13> */
[----:B------:R-:W-:Y:S01]  /*08a0*/  FADD R8, R8, R7 ;  /* 0x0000000708087221 */ /* 0x000fe20000000000 */
[----:B------:R-:W-:-:S02]  /*08b0*/  FFMA R3, R6, R23, R12 ;  /* 0x0000001706037223 */ /* 0x000fc4000000000c */
[----:B------:R-:W-:Y:S01]  /*08c0*/  FFMA R25, R23, R25, R10 ;  /* 0x0000001917197223 */ /* 0x000fe2000000000a */
[----:B------:R-:W-:-:S05]  /*08d0*/  FADD R8, R8, R23 ;  /* 0x0000001708087221 */ /* 0x000fca0000000000 */
[----:B------:R-:W-:Y:S05]  /*08e0*/  @P3 BRA `(.L_x_144) ;  /* 0xfffffff800703947 */ /* 0x000fea000383ffff */
[----:B------:R-:W-:-:S07]  /*08f0*/  MOV R10, R0 ;  /* 0x00000000000a7202 */ /* 0x000fce0000000f00 */
.L_x_143:
        /* <DEDUP_REMOVED lines=9> */
[----:B------:R-:W2:Y:S01]  /*0990*/  LDG.E R12, desc[UR10][R12.64] ;  /* 0x0000000a0c0c7981 */ /* 0x000ea2000c1e1900 */
[----:B------:R-:W-:-:S05]  /*09a0*/  LEA.HI.X R15, R7, R31, R9, 0x2, P4 ;  /* 0x0000001f070f7211 */ /* 0x000fca00020f1409 */
[----:B------:R-:W3:Y:S04]  /*09b0*/  LDG.E R20, desc[UR10][R14.64+0x4] ;  /* 0x0000040a0e147981 */ /* 0x000ee8000c1e1900 */
[----:B------:R-:W4:Y:S04]  /*09c0*/  LDG.E R22, desc[UR10][R14.64+0x8] ;  /* 0x0000080a0e167981 */ /* 0x000f28000c1e1900 */
[----:B------:R-:W5:Y:S04]  /*09d0*/  LDG.E R24, desc[UR10][R14.64+0xc] ;  /* 0x00000c0a0e187981 */ /* 0x000f68000c1e1900 */
[----:B------:R-:W5:Y:S04]  /*09e0*/  LDG.E R26, desc[UR10][R14.64+0x10] ;  /* 0x0000100a0e1a7981 */ /* 0x000f68000c1e1900 */
[----:B------:R-:W5:Y:S04]  /*09f0*/  LDG.E R28, desc[UR10][R14.64+0x14] ;  /* 0x0000140a0e1c7981 */ /* 0x000f68000c1e1900 */
[----:B------:R-:W5:Y:S04]  /*0a00*/  LDG.E R32, desc[UR10][R14.64+0x18] ;  /* 0x0000180a0e207981 */ /* 0x000f68000c1e1900 */
[----:B------:R-:W5:Y:S01]  /*0a10*/  LDG.E R34, desc[UR10][R14.64+0x1c] ;  /* 0x00001c0a0e227981 */ /* 0x000f62000c1e1900 */
[----:B------:R-:W-:-:S02]  /*0a20*/  I2FP.F32.U32 R7, R10 ;  /* 0x0000000a00077245 */ /* 0x000fc40000201000 */
[C---:B------:R-:W-:Y:S02]  /*0a30*/  IADD3 R9, PT, PT, R10.reuse, 0x1, RZ ;  /* 0x000000010a097810 */ /* 0x040fe40007ffe0ff */
[----:B------:R-:W-:Y:S02]  /*0a40*/  IADD3 R11, PT, PT, R10, 0x2, RZ ;  /* 0x000000020a0b7810 */ /* 0x000fe40007ffe0ff */
[----:B------:R-:W-:Y:S02]  /*0a50*/  I2FP.F32.U32 R9, R9 ;  /* 0x0000000900097245 */ /* 0x000fe40000201000 */
[----:B------:R-:W-:Y:S01]  /*0a60*/  I2FP.F32.U32 R11, R11 ;  /* 0x0000000b000b7245 */ /* 0x000fe20000201000 */
[----:B--2---:R-:W-:Y:S01]  /*0a70*/  FFMA R7, R12, R7, R25 ;  /* 0x000000070c077223 */ /* 0x004fe20000000019 */
[----:B------:R-:W-:Y:S01]  /*0a80*/  FFMA R3, R6, R12, R3 ;  /* 0x0000000c06037223 */ /* 0x000fe20000000003 */
[----:B------:R-:W-:Y:S02]  /*0a90*/  FADD R8, R8, R12 ;  /* 0x0000000c08087221 */ /* 0x000fe40000000000 */
[----:B---3--:R-:W-:Y:S01]  /*0aa0*/  FFMA R7, R20, R9, R7 ;  /* 0x0000000914077223 */ /* 0x008fe20000000007 */
[----:B------:R-:W-:Y:S01]  /*0ab0*/  IADD3 R9, PT, PT, R10, 0x3, RZ ;  /* 0x000000030a097810 */ /* 0x000fe20007ffe0ff */
[----:B------:R-:W-:Y:S01]  /*0ac0*/  FFMA R3, R6, R20, R3 ;  /* 0x0000001406037223 */ /* 0x000fe20000000003 */
[----:B------:R-:W-:Y:S01]  /*0ad0*/  FADD R8, R8, R20 ;  /* 0x0000001408087221 */ /* 0x000fe20000000000 */
[----:B----4-:R-:W-:Y:S01]  /*0ae0*/  FFMA R7, R22, R11, R7 ;  /* 0x0000000b16077223 */ /* 0x010fe20000000007 */
[----:B------:R-:W-:Y:S01]  /*0af0*/  I2FP.F32.U32 R9, R9 ;  /* 0x0000000900097245 */ /* 0x000fe20000201000 */
[----:B------:R-:W-:Y:S01]  /*0b00*/  FFMA R3, R6, R22, R3 ;  /* 0x0000001606037223 */ /* 0x000fe20000000003 */
[----:B------:R-:W-:Y:S01]  /*0b10*/  IADD3 R12, PT, PT, R10, 0x4, RZ ;  /* 0x000000040a0c7810 */ /* 0x000fe20007ffe0ff */
[----:B------:R-:W-:-:S02]  /*0b20*/  FADD R8, R8, R22 ;  /* 0x0000001608087221 */ /* 0x000fc40000000000 */
[----:B-----5:R-:W-:Y:S01]  /*0b30*/  FFMA R7, R24, R9, R7 ;  /* 0x0000000918077223 */ /* 0x020fe20000000007 */
[----:B------:R-:W-:Y:S01]  /*0b40*/  I2FP.F32.U32 R12, R12 ;  /* 0x0000000c000c7245 */ /* 0x000fe20000201000 */
[----:B------:R-:W-:Y:S01]  /*0b50*/  FFMA R3, R6, R24, R3 ;  /* 0x0000001806037223 */ /* 0x000fe20000000003 */
[----:B------:R-:W-:Y:S01]  /*0b60*/  IADD3 R9, PT, PT, R10, 0x5, RZ ;  /* 0x000000050a097810 */ /* 0x000fe20007ffe0ff */
        /* <DEDUP_REMOVED lines=19> */
.L_x_146:
        /* <DEDUP_REMOVED lines=12> */
[----:B------:R-:W5:Y:S01]  /*0d60*/  LDG.E R24, desc[UR10][R14.64+0xc] ;  /* 0x00000c0a0e187981 */ /* 0x000f62000c1e1900 */
[----:B------:R-:W-:Y:S02]  /*0d70*/  I2FP.F32.U32 R7, R10 ;  /* 0x0000000a00077245 */ /* 0x000fe40000201000 */
[----:B------:R-:W-:-:S02]  /*0d80*/  IADD3 R9, PT, PT, R10, 0x1, RZ ;  /* 0x000000010a097810 */ /* 0x000fc40007ffe0ff */
[----:B------:R-:W-:Y:S02]  /*0d90*/  IADD3 R11, PT, PT, R10, 0x2, RZ ;  /* 0x000000020a0b7810 */ /* 0x000fe40007ffe0ff */
[----:B------:R-:W-:Y:S02]  /*0da0*/  I2FP.F32.U32 R9, R9 ;  /* 0x0000000900097245 */ /* 0x000fe40000201000 */
[----:B------:R-:W-:Y:S01]  /*0db0*/  I2FP.F32.U32 R11, R11 ;  /* 0x0000000b000b7245 */ /* 0x000fe20000201000 */
[----:B--2---:R-:W-:Y:S01]  /*0dc0*/  FFMA R7, R12, R7, R25 ;  /* 0x000000070c077223 */ /* 0x004fe20000000019 */
[----:B------:R-:W-:Y:S01]  /*0dd0*/  FFMA R3, R6, R12, R3 ;  /* 0x0000000c06037223 */ /* 0x000fe20000000003 */
[----:B------:R-:W-:Y:S01]  /*0de0*/  FADD R8, R8, R12 ;  /* 0x0000000c08087221 */ /* 0x000fe20000000000 */
[C---:B------:R-:W-:Y:S02]  /*0df0*/  IADD3 R12, PT, PT, R10.reuse, 0x3, RZ ;  /* 0x000000030a0c7810 */ /* 0x040fe40007ffe0ff */
[----:B------:R-:W-:Y:S01]  /*0e00*/  IADD3 R10, PT, PT, R10, 0x4, RZ ;  /* 0x000000040a0a7810 */ /* 0x000fe20007ffe0ff */
[----:B---3--:R-:W-:Y:S01]  /*0e10*/  FFMA R7, R20, R9, R7 ;  /* 0x0000000914077223 */ /* 0x008fe20000000007 */
[----:B------:R-:W-:Y:S01]  /*0e20*/  FFMA R3, R6, R20, R3 ;  /* 0x0000001406037223 */ /* 0x000fe20000000003 */
[----:B------:R-:W-:Y:S01]  /*0e30*/  FADD R8, R8, R20 ;  /* 0x0000001408087221 */ /* 0x000fe20000000000 */
[----:B------:R-:W-:Y:S01]  /*0e40*/  I2FP.F32.U32 R12, R12 ;  /* 0x0000000c000c7245 */ /* 0x000fe20000201000 */
[----:B----4-:R-:W-:Y:S01]  /*0e50*/  FFMA R7, R22, R11, R7 ;  /* 0x0000000b16077223 */ /* 0x010fe20000000007 */
[----:B------:R-:W-:Y:S01]  /*0e60*/  FFMA R3, R6, R22, R3 ;  /* 0x0000001606037223 */ /* 0x000fe20000000003 */
[----:B------:R-:W-:-:S02]  /*0e70*/  FADD R8, R8, R22 ;  /* 0x0000001608087221 */ /* 0x000fc40000000000 */
[----:B-----5:R-:W-:Y:S01]  /*0e80*/  FFMA R25, R24, R12, R7 ;  /* 0x0000000c18197223 */ /* 0x020fe20000000007 */
[----:B------:R-:W-:Y:S01]  /*0e90*/  FFMA R3, R6, R24, R3 ;  /* 0x0000001806037223 */ /* 0x000fe20000000003 */
[----:B------:R-:W-:-:S07]  /*0ea0*/  FADD R8, R8, R24 ;  /* 0x0000001808087221 */ /* 0x000fce0000000000 */
.L_x_147:
        /* <DEDUP_REMOVED lines=12> */
[C---:B------:R-:W-:Y:S02]  /*0f70*/  LEA R12, P4, R5.reuse, R30, 0x2 ;  /* 0x0000001e050c7211 */ /* 0x040fe400078810ff */
        /* <DEDUP_REMOVED lines=14> */
.L_x_145:
[----:B------:R-:W-:Y:S05]  /*1060*/  @P0 BRA `(.L_x_148) ;  /* 0xfffffff0006c0947 */ /* 0x000fea000383ffff */
.L_x_142:
[----:B------:R-:W0:Y:S01]  /*1070*/  MUFU.RCP R5, R8 ;  /* 0x0000000800057308 */ /* 0x000e220000001000 */
[----:B------:R-:W-:Y:S01]  /*1080*/  BSSY.RECONVERGENT B2, `(.L_x_149) ;  /* 0x000000d000027945 */ /* 0x000fe20003800200 */
[----:B------:R-:W-:-:S06]  /*1090*/  ISETP.GE.AND P2, PT, R2, 0x1, PT ;  /* 0x000000010200780c */ /* 0x000fcc0003f46270 */
        /* <DEDUP_REMOVED lines=10> */
[----:B------:R-:W-:Y:S05]  /*1140*/  CALL.REL.NOINC `($__internal_3_$__cuda_sm3x_div_rn_noftz_f32_slowpath) ;  /* 0x0000005400787944 */ /* 0x000fea0003c00000 */
.L_x_150:
[----:B------:R-:W-:Y:S05]  /*1150*/  BSYNC.RECONVERGENT B2 ;  /* 0x0000000000027941 */ /* 0x000fea0003800200 */
.L_x_149:
        /* <DEDUP_REMOVED lines=14> */
.L_x_152:
[----:B------:R-:W-:Y:S05]  /*1240*/  BSYNC.RECONVERGENT B2 ;  /* 0x0000000000027941 */ /* 0x000fea0003800200 */
.L_x_151:
        /* <DEDUP_REMOVED lines=16> */
[----:B------:R-:W-:Y:S05]  /*1350*/  CALL.REL.NOINC `($__internal_3_$__cuda_sm3x_div_rn_noftz_f32_slowpath) ;  /* 0x0000005000f47944 */ /* 0x000fea0003c00000 */
[----:B------:R-:W-:-:S07]  /*1360*/  MOV R5, R2 ;  /* 0x0000000200057202 */ /* 0x000fce0000000f00 */
.L_x_153:
        /* <DEDUP_REMOVED lines=11> */
[----:B------:R-:W-:Y:S02]  /*1420*/  MOV R58, 0x1450 ;  /* 0x00001450003a7802 */ /* 0x000fe40000000f00 */
[----:B0-----:R-:W-:-:S07]  /*1430*/  MOV R2, UR4 ;  /* 0x0000000400027c02 */ /* 0x001fce0008000f00 */
[----:B------:R-:W-:Y:S05]  /*1440*/  CALL.REL.NOINC `($__internal_3_$__cuda_sm3x_div_rn_noftz_f32_slowpath) ;  /* 0x0000005000b87944 */ /* 0x000fea0003c00000 */
[----:B------:R-:W-:-:S07]  /*1450*/  MOV R52, R2 ;  /* 0x0000000200347202 */ /* 0x000fce0000000f00 */
.L_x_155:
[----:B------:R-:W-:Y:S05]  /*1460*/  BSYNC.RECONVERGENT B2 ;  /* 0x0000000000027941 */ /* 0x000fea0003800200 */
.L_x_154:
        /* <DEDUP_REMOVED lines=9> */
.L_x_165:
[----:B------:R-:W-:-:S05]  /*1500*/  UMOV UR5, URZ ;  /* 0x000000ff00057c82 */ /* 0x000fca0008000000 */
.L_x_164:
[----:B------:R-:W-:Y:S01]  /*1510*/  CS2R R4, SRZ ;  /* 0x0000000000047805 */ /* 0x000fe2000001ff00 */
[----:B------:R-:W-:-:S06]  /*1520*/  UMOV UR6, URZ ;  /* 0x000000ff00067c82 */ /* 0x000fcc0008000000 */
.L_x_161:
[----:B------:R-:W-:Y:S01]  /*1530*/  UIADD3 UR8, UPT, UPT, -UR6, UR4, URZ ;  /* 0x0000000406087290 */ /* 0x000fe2000fffe1ff */
[----:B------:R-:W-:Y:S01]  /*1540*/  HFMA2 R2, -RZ, RZ, 1.75, 0 ;  /* 0x3f000000ff027431 */ /* 0x000fe200000001ff */
[----:B------:R-:W-:-:S04]  /*1550*/  UIADD3 UR9, UPT, UPT, UR6, -UR4, URZ ;  /* 0x8000000406097290 */ /* 0x000fc8000fffe0ff */
        /* <DEDUP_REMOVED lines=17> */
[----:B------:R-:W-:Y:S01]  /*1670*/  HFMA2 R7, -RZ, RZ, 0, 0 ;  /* 0x00000000ff077431 */ /* 0x000fe200000001ff */
[----:B------:R-:W-:Y:S06]  /*1680*/  BRA.U !UP1, `(.L_x_157) ;  /* 0x0000000509387547 */ /* 0x000fec000b800000 */
[----:B------:R-:W-:-:S07]  /*1690*/  MOV R17, RZ ;  /* 0x000000ff00117202 */ /* 0x000fce0000000f00 */
.L_x_158:
        /* <DEDUP_REMOVED lines=9> */
[----:B------:R-:W-:Y:S01]  /*1730*/  IADD3 R16, PT, PT, R17, 0x2, RZ ;  /* 0x0000000211107810 */ /* 0x000fe20007ffe0ff */
[----:B------:R-:W-:Y:S01]  /*1740*/  IMAD R11, R11, R14, RZ ;  /* 0x0000000e0b0b7224 */ /* 0x000fe200078e02ff */
[C---:B------:R-:W-:Y:S02]  /*1750*/  IADD3 R14, PT, PT, R15.reuse, -UR5, RZ ;  /* 0x800000050f0e7c10 */ /* 0x040fe4000fffe0ff */
[----:B------:R-:W-:Y:S02]  /*1760*/  IADD3 R15, PT, PT, -R15, UR5, RZ ;  /* 0x000000050f0f7c10 */ /* 0x000fe4000fffe1ff */
[----:B------:R-:W-:-:S02]  /*1770*/  IADD3 R18, PT, PT, R17, 0x3, RZ ;  /* 0x0000000311127810 */ /* 0x000fc40007ffe0ff */
[----:B0-----:R-:W-:Y:S01]  /*1780*/  IADD3 R12, PT, PT, R16, -UR5, RZ ;  /* 0x80000005100c7c10 */ /* 0x001fe2000fffe0ff */
[----:B------:R-:W-:Y:S01]  /*1790*/  IMAD R14, R14, R15, RZ ;  /* 0x0000000f0e0e7224 */ /* 0x000fe200078e02ff */
[----:B------:R-:W-:Y:S02]  /*17a0*/  IADD3 R15, PT, PT, -R16, UR5, RZ ;  /* 0x00000005100f7c10 */ /* 0x000fe4000fffe1ff */
[----:B------:R-:W-:Y:S02]  /*17b0*/  I2FP.F32.S32 R11, R11 ;  /* 0x0000000b000b7245 */ /* 0x000fe40000201400 */
[----:B------:R-:W-:Y:S01]  /*17c0*/  IADD3 R16, PT, PT, R18, -UR5, RZ ;  /* 0x8000000512107c10 */ /* 0x000fe2000fffe0ff */
[----:B------:R-:W-:Y:S01]  /*17d0*/  IMAD R15, R12, R15, RZ ;  /* 0x0000000f0c0f7224 */ /* 0x000fe200078e02ff */
[----:B------:R-:W-:Y:S01]  /*17e0*/  IADD3 R19, PT, PT, -R18, UR5, RZ ;  /* 0x0000000512137c10 */ /* 0x000fe2000fffe1ff */
[----:B------:R-:W-:Y:S01]  /*17f0*/  FMUL R11, R11, R52 ;  /* 0x000000340b0b7220 */ /* 0x000fe20000400000 */
[----:B------:R-:W-:-:S02]  /*1800*/  I2FP.F32.S32 R13, R14 ;  /* 0x0000000e000d7245 */ /* 0x000fc40000201400 */
[----:B------:R-:W-:Y:S01]  /*1810*/  I2FP.F32.S32 R15, R15 ;  /* 0x0000000f000f7245 */ /* 0x000fe20000201400 */
[----:B------:R-:W-:Y:S02]  /*1820*/  IMAD R19, R16, R19, RZ ;  /* 0x0000001310137224 */ /* 0x000fe400078e02ff */
[--C-:B------:R-:W-:Y:S01]  /*1830*/  FFMA.SAT R12, R11, 0.0057249800302088260651, R2.reuse ;  /* 0x3bbb989d0b0c7823 */ /* 0x100fe20000002002 */
[-C--:B------:R-:W-:Y:S01]  /*1840*/  FMUL R13, R13, R52.reuse ;  /* 0x000000340d0d7220 */ /* 0x080fe20000400000 */
[----:B------:R-:W-:Y:S01]  /*1850*/  IADD3 R17, PT, PT, R17, 0x4, RZ ;  /* 0x0000000411117810 */ /* 0x000fe20007ffe0ff */
[-C--:B------:R-:W-:Y:S01]  /*1860*/  FMUL R15, R15, R52.reuse ;  /* 0x000000340f0f7220 */ /* 0x080fe20000400000 */
[----:B------:R-:W-:Y:S01]  /*1870*/  I2FP.F32.S32 R19, R19 ;  /* 0x0000001300137245 */ /* 0x000fe20000201400 */
[-C--:B------:R-:W-:Y:S01]  /*1880*/  FFMA.RM R12, R12, R3.reuse, 12582913 ;  /* 0x4b4000010c0c7423 */ /* 0x080fe20000004003 */
[--C-:B------:R-:W-:Y:S01]  /*1890*/  FFMA.SAT R16, R13, 0.0057249800302088260651, R2.reuse ;  /* 0x3bbb989d0d107823 */ /* 0x100fe20000002002 */
[----:B------:R-:W-:Y:S01]  /*18a0*/  FFMA.SAT R20, R15, 0.0057249800302088260651, R2 ;  /* 0x3bbb989d0f147823 */ /* 0x000fe20000002002 */
[----:B------:R-:W-:Y:S01]  /*18b0*/  ISETP.NE.AND P0, PT, R17, UR7, PT ;  /* 0x0000000711007c0c */ /* 0x000fe2000bf05270 */
[----:B------:R-:W-:Y:S01]  /*18c0*/  FADD R14, R12, -12583039 ;  /* 0xcb40007f0c0e7421 */ /* 0x000fe20000000000 */
[-C--:B------:R-:W-:Y:S01]  /*18d0*/  FFMA.RM R16, R16, R3.reuse, 12582913 ;  /* 0x4b40000110107423 */ /* 0x080fe20000004003 */
[----:B------:R-:W-:Y:S01]  /*18e0*/  FMUL R19, R19, R52 ;  /* 0x0000003413137220 */ /* 0x000fe20000400000 */
[-C--:B------:R-:W-:Y:S01]  /*18f0*/  FFMA.RM R20, R20, R3.reuse, 12582913 ;  /* 0x4b40000114147423 */ /* 0x080fe20000004003 */
[----:B------:R-:W-:Y:S01]  /*1900*/  FFMA R14, R11, 1.4426950216293334961, -R14 ;  /* 0x3fb8aa3b0b0e7823 */ /* 0x000fe2000000080e */
[----:B------:R-:W-:Y:S01]  /*1910*/  FADD R18, R16, -12583039 ;  /* 0xcb40007f10127421 */ /* 0x000fe20000000000 */
[----:B------:R-:W-:Y:S01]  /*1920*/  FFMA.SAT R24, R19, 0.0057249800302088260651, R2 ;  /* 0x3bbb989d13187823 */ /* 0x000fe20000002002 */
[----:B------:R-:W-:Y:S01]  /*1930*/  FADD R22, R20, -12583039 ;  /* 0xcb40007f14167421 */ /* 0x000fe20000000000 */
[----:B------:R-:W-:Y:S01]  /*1940*/  FFMA R14, R11, 1.925963033500011079e-08, R14 ;  /* 0x32a570600b0e7823 */ /* 0x000fe2000000000e */
[----:B------:R-:W-:Y:S01]  /*1950*/  FFMA R18, R13, 1.4426950216293334961, -R18 ;  /* 0x3fb8aa3b0d127823 */ /* 0x000fe20000000812 */
[----:B------:R-:W-:Y:S01]  /*1960*/  FFMA.RM R24, R24, R3, 12582913 ;  /* 0x4b40000118187423 */ /* 0x000fe20000004003 */
[----:B------:R-:W-:Y:S01]  /*1970*/  FFMA R22, R15, 1.4426950216293334961, -R22 ;  /* 0x3fb8aa3b0f167823 */ /* 0x000fe20000000816 */
[----:B------:R-:W0:Y:S01]  /*1980*/  MUFU.EX2 R11, R14 ;  /* 0x0000000e000b7308 */ /* 0x000e220000000800 */
[----:B------:R-:W-:Y:S01]  /*1990*/  FFMA R18, R13, 1.925963033500011079e-08, R18 ;  /* 0x32a570600d127823 */ /* 0x000fe20000000012 */
[----:B------:R-:W-:Y:S01]  /*19a0*/  FADD R26, R24, -12583039 ;  /* 0xcb40007f181a7421 */ /* 0x000fe20000000000 */
[----:B------:R-:W-:Y:S01]  /*19b0*/  FFMA R22, R15, 1.925963033500011079e-08, R22 ;  /* 0x32a570600f167823 */ /* 0x000fe20000000016 */
[----:B------:R-:W-:-:S02]  /*19c0*/  SHF.L.U32 R12, R12, 0x17, RZ ;  /* 0x000000170c0c7819 */ /* 0x000fc400000006ff */
[C---:B------:R-:W-:Y:S01]  /*19d0*/  FFMA R26, R19.reuse, 1.4426950216293334961, -R26 ;  /* 0x3fb8aa3b131a7823 */ /* 0x040fe2000000081a */
[----:B------:R-:W-:Y:S01]  /*19e0*/  SHF.L.U32 R16, R16, 0x17, RZ ;  /* 0x0000001710107819 */ /* 0x000fe200000006ff */
[----:B------:R-:W1:Y:S01]  /*19f0*/  MUFU.EX2 R13, R18 ;  /* 0x00000012000d7308 */ /* 0x000e620000000800 */
[----:B------:R-:W-:Y:S01]  /*1a00*/  SHF.L.U32 R20, R20, 0x17, RZ ;  /* 0x0000001714147819 */ /* 0x000fe200000006ff */
[----:B------:R-:W-:Y:S01]  /*1a10*/  FFMA R26, R19, 1.925963033500011079e-08, R26 ;  /* 0x32a57060131a7823 */ /* 0x000fe2000000001a */
[----:B------:R-:W-:-:S05]  /*1a20*/  SHF.L.U32 R24, R24, 0x17, RZ ;  /* 0x0000001718187819 */ /* 0x000fca00000006ff */
        /* <DEDUP_REMOVED lines=12> */
[----:B------:R-:W-:-:S04]  /*1af0*/  FMUL R19, R6, R19 ;  /* 0x0000001306137220 */ /* 0x000fc80000400000 */
[----:B------:R-:W-:Y:S01]  /*1b00*/  FADD R4, R4, R19 ;  /* 0x0000001304047221 */ /* 0x000fe20000000000 */
[----:B--2---:R-:W-:-:S04]  /*1b10*/  FFMA R5, R12, R10, R5 ;  /* 0x0000000a0c057223 */ /* 0x004fc80000000005 */
[----:B---3--:R-:W-:-:S04]  /*1b20*/  FFMA R8, R14, R8, R5 ;  /* 0x000000080e087223 */ /* 0x008fc80000000005 */
[----:B----4-:R-:W-:-:S04]  /*1b30*/  FFMA R8, R15, R7, R8 ;  /* 0x000000070f087223 */ /* 0x010fc80000000008 */
[----:B-----5:R-:W-:Y:S01]  /*1b40*/  FFMA R5, R19, R9, R8 ;  /* 0x0000000913057223 */ /* 0x020fe20000000008 */
[----:B------:R-:W-:Y:S06]  /*1b50*/  @P0 BRA `(.L_x_158) ;  /* 0xfffffff800d00947 */ /* 0x000fec000383ffff */
[----:B------:R-:W-:-:S07]  /*1b60*/  MOV R7, UR7 ;  /* 0x0000000700077c02 */ /* 0x000fce0008000f00 */
.L_x_157:
        /* <DEDUP_REMOVED lines=11> */
[----:B------:R0:W2:Y:S04]  /*1c20*/  LDG.E R14, desc[UR10][R8.64] ;  /* 0x0000000a080e7981 */ /* 0x0000a8000c1e1900 */
        /* <DEDUP_REMOVED lines=12> */
[----:B0-----:R-:W-:Y:S01]  /*1cf0*/  FFMA.SAT R8, R13, 0.0057249800302088260651, R2 ;  /* 0x3bbb989d0d087823 */ /* 0x001fe20000002002 */
[----:B------:R-:W-:-:S03]  /*1d00*/  FMUL R15, R15, R52 ;  /* 0x000000340f0f7220 */ /* 0x000fc60000400000 */
[----:B------:R-:W-:Y:S01]  /*1d10*/  FFMA.RM R8, R8, R3, 12582913 ;  /* 0x4b40000108087423 */ /* 0x000fe20000004003 */
[----:B------:R-:W-:-:S03]  /*1d20*/  FFMA.SAT R12, R15, 0.0057249800302088260651, R2 ;  /* 0x3bbb989d0f0c7823 */ /* 0x000fc60000002002 */
[----:B-1----:R-:W-:Y:S01]  /*1d30*/  FADD R10, R8, -12583039 ;  /* 0xcb40007f080a7421 */ /* 0x002fe20000000000 */
        /* <DEDUP_REMOVED lines=18> */
.L_x_160:
        /* <DEDUP_REMOVED lines=20> */
.L_x_159:
        /* <DEDUP_REMOVED lines=12> */
[----:B------:R-:W-:Y:S05]  /*2060*/  CALL.REL.NOINC `($__internal_3_$__cuda_sm3x_div_rn_noftz_f32_slowpath) ;  /* 0x0000004400b07944 */ /* 0x000fea0003c00000 */
.L_x_163:
[----:B------:R-:W-:Y:S05]  /*2070*/  BSYNC.RECONVERGENT B2 ;  /* 0x0000000000027941 */ /* 0x000fea0003800200 */
.L_x_162:
        /* <DEDUP_REMOVED lines=11> */
.L_x_156:
[----:B------:R-:W0:Y:S01]  /*2130*/  LDC R5, c[0x0][0x388] ;  /* 0x0000e200ff057b82 */ /* 0x000e220000000800 */
[----:B------:R-:W1:Y:S01]  /*2140*/  LDCU UR4, c[0x0][0x390] ;  /* 0x00007200ff0477ac */ /* 0x000e620008000800 */
[----:B------:R-:W-:Y:S01]  /*2150*/  FADD R0, -R53, R0 ;  /* 0x0000000035007221 */ /* 0x000fe20000000100 */
[----:B------:R-:W-:Y:S02]  /*2160*/  CS2R R50, SRZ ;  /* 0x0000000000327805 */ /* 0x000fe4000001ff00 */
[----:B------:R-:W-:Y:S02]  /*2170*/  CS2R R48, SRZ ;  /* 0x0000000000307805 */ /* 0x000fe4000001ff00 */
[----:B------:R-:W-:Y:S01]  /*2180*/  MOV R47, RZ ;  /* 0x000000ff002f7202 */ /* 0x000fe20000000f00 */
[----:B------:R-:W-:-:S04]  /*2190*/  FADD R0, R0, R0 ;  /* 0x0000000000007221 */ /* 0x000fc80000000000 */
[----:B------:R-:W-:Y:S01]  /*21a0*/  FMUL R0, R0, 3.1415927410125732422 ;  /* 0x40490fdb00007820 */ /* 0x000fe20000400000 */
[----:B-1----:R-:W-:-:S03]  /*21b0*/  UISETP.GE.AND UP0, UPT, UR4, 0x1, UPT ;  /* 0x000000010400788c */ /* 0x002fc6000bf06270 */
[----:B0-----:R-:W-:-:S04]  /*21c0*/  FMUL R0, R0, R5 ;  /* 0x0000000500007220 */ /* 0x001fc80000400000 */
[----:B------:R-:W-:-:S05]  /*21d0*/  FMUL R0, R0, R5 ;  /* 0x0000000500007220 */ /* 0x000fca0000400000 */
[----:B------:R-:W-:Y:S01]  /*21e0*/  FMNMX R46, RZ, R0, !PT ;  /* 0x00000000ff2e7209 */ /* 0x000fe20007800000 */
[----:B------:R-:W-:Y:S06]  /*21f0*/  BRA.U !UP0, `(.L_x_166) ;  /* 0x0000003108f87547 */ /* 0x000fec000b800000 */
[----:B------:R-:W-:Y:S01]  /*2200*/  HFMA2 R0, -RZ, RZ, 1.44921875, -19.203125 ;  /* 0x3dcccccdff007431 */ /* 0x000fe200000001ff */
[----:B------:R-:W-:Y:S01]  /*2210*/  MOV R45, 0x41200000 ;  /* 0x41200000002d7802 */ /* 0x000fe20000000f00 */
[----:B------:R-:W0:Y:S04]  /*2220*/  FCHK P0, R5, 10 ;  /* 0x4120000005007902 */ /* 0x000e280000000000 */
[----:B------:R-:W-:-:S04]  /*2230*/  FFMA R45, R0, -R45, 1 ;  /* 0x3f800000002d7423 */ /* 0x000fc8000000082d */
[----:B------:R-:W-:-:S04]  /*2240*/  FFMA R45, R45, R0, 0.10000000149011611938 ;  /* 0x3dcccccd2d2d7423 */ /* 0x000fc80000000000 */
[----:B------:R-:W-:-:S04]  /*2250*/  FFMA R0, R45, R5, RZ ;  /* 0x000000052d007223 */ /* 0x000fc800000000ff */
[----:B------:R-:W-:-:S04]  /*2260*/  FFMA R3, R0, -10, R5 ;  /* 0xc120000000037823 */ /* 0x000fc80000000005 */
[----:B------:R-:W-:Y:S01]  /*2270*/  FFMA R45, R45, R3, R0 ;  /* 0x000000032d2d7223 */ /* 0x000fe20000000000 */
[----:B0-----:R-:W-:Y:S06]  /*2280*/  @!P0 BRA `(.L_x_167) ;  /* 0x0000000000188947 */ /* 0x001fec0003800000 */
[----:B------:R-:W0:Y:S01]  /*2290*/  LDCU UR4, c[0x0][0x388] ;  /* 0x00007100ff0477ac */ /* 0x000e220008000800 */
[----:B------:R-:W-:Y:S02]  /*22a0*/  MOV R2, 0x41200000 ;  /* 0x4120000000027802 */ /* 0x000fe40000000f00 */
[----:B------:R-:W-:Y:S02]  /*22b0*/  MOV R58, 0x22e0 ;  /* 0x000022e0003a7802 */ /* 0x000fe40000000f00 */
[----:B0-----:R-:W-:-:S07]  /*22c0*/  MOV R5, UR4 ;  /* 0x0000000400057c02 */ /* 0x001fce0008000f00 */
[----:B------:R-:W-:Y:S05]  /*22d0*/  CALL.REL.NOINC `($__internal_3_$__cuda_sm3x_div_rn_noftz_f32_slowpath) ;  /* 0x0000004400147944 */ /* 0x000fea0003c00000 */
[----:B------:R-:W-:-:S07]  /*22e0*/  MOV R45, R2 ;  /* 0x00000002002d7202 */ /* 0x000fce0000000f00 */
.L_x_167:
[----:B------:R-:W0:Y:S01]  /*22f0*/  LDC R44, c[0x0][0x390] ;  /* 0x0000e400ff2c7b82 */ /* 0x000e220000000800 */
[----:B------:R-:W-:Y:S01]  /*2300*/  MOV R51, RZ ;  /* 0x000000ff00337202 */ /* 0x000fe20000000f00 */
[----:B------:R-:W-:Y:S01]  /*2310*/  UMOV UR4, URZ ;  /* 0x000000ff00047c82 */ /* 0x000fe20008000000 */
[----:B0-----:R-:W-:-:S07]  /*2320*/  IADD3 R44, PT, PT, R44, -0xa, RZ ;  /* 0xfffffff62c2c7810 */ /* 0x001fce0007ffe0ff */
.L_x_239:
[----:B------:R-:W0:Y:S01]  /*2330*/  LDCU UR5, c[0x0][0x38c] ;  /* 0x00007180ff0577ac */ /* 0x000e220008000800 */
[----:B------:R-:W-:Y:S02]  /*2340*/  CS2R R42, SRZ ;  /* 0x00000000002a7805 */ /* 0x000fe4000001ff00 */
[----:B------:R-:W-:Y:S02]  /*2350*/  CS2R R40, SRZ ;  /* 0x0000000000287805 */ /* 0x000fe4000001ff00 */
[----:B------:R-:W-:Y:S02]  /*2360*/  CS2R R38, SRZ ;  /* 0x0000000000267805 */ /* 0x000fe4000001ff00 */
[----:B------:R-:W-:Y:S01]  /*2370*/  CS2R R36, SRZ ;  /* 0x0000000000247805 */ /* 0x000fe2000001ff00 */
        /* <DEDUP_REMOVED lines=16> */
[----:B------:R-:W-:Y:S05]  /*2480*/  CALL.REL.NOINC `($__internal_3_$__cuda_sm3x_div_rn_noftz_f32_slowpath) ;  /* 0x0000004000a87944 */ /* 0x000fea0003c00000 */
[----:B------:R-:W-:-:S07]  /*2490*/  MOV R5, R2 ;  /* 0x0000000200057202 */ /* 0x000fce0000000f00 */
.L_x_170:
[----:B------:R-:W-:Y:S05]  /*24a0*/  BSYNC.RECONVERGENT B2 ;  /* 0x0000000000027941 */ /* 0x000fea0003800200 */
.L_x_169:
        /* <DEDUP_REMOVED lines=11> */
[----:B------:R-:W-:Y:S05]  /*2560*/  CALL.REL.NOINC `($__internal_3_$__cuda_sm3x_div_rn_noftz_f32_slowpath) ;  /* 0x0000004000707944 */ /* 0x000fea0003c00000 */
.L_x_172:
[----:B------:R-:W-:Y:S05]  /*2570*/  BSYNC.RECONVERGENT B2 ;  /* 0x0000000000027941 */ /* 0x000fea0003800200 */
.L_x_171:
[----:B------:R-:W-:Y:S01]  /*2580*/  IADD3 R4, PT, PT, R2, -0xd000000, RZ ;  /* 0xf300000002047810 */ /* 0x000fe20007ffe0ff */
[----:B------:R0:W1:Y:S01]  /*2590*/  MUFU.RSQ R3, R2 ;  /* 0x0000000200037308 */ /* 0x0000620000001400 */
[----:B------:R-:W-:Y:S02]  /*25a0*/  BSSY.RECONVERGENT B0, `(.L_x_173) ;  /* 0x000000a000007945 */ /* 0x000fe40003800200 */
[----:B------:R-:W-:-:S13]  /*25b0*/  ISETP.GT.U32.AND P0, PT, R4, 0x727fffff, PT ;  /* 0x727fffff0400780c */ /* 0x000fda0003f04070 */
[----:B0-----:R-:W-:Y:S05]  /*25c0*/  @!P0 BRA `(.L_x_174) ;  /* 0x00000000000c8947 */ /* 0x001fea0003800000 */
[----:B------:R-:W-:-:S07]  /*25d0*/  MOV R9, 0x25f0 ;  /* 0x000025f000097802 */ /* 0x000fce0000000f00 */
[----:B-1----:R-:W-:Y:S05]  /*25e0*/  CALL.REL.NOINC `($__internal_2_$__cuda_sm20_sqrt_rn_f32_slowpath) ;  /* 0x0000003c00f47944 */ /* 0x002fea0003c00000 */
[----:B------:R-:W-:Y:S05]  /*25f0*/  BRA `(.L_x_175) ;  /* 0x0000000000107947 */ /* 0x000fea0003800000 */
.L_x_174:
[C---:B-1----:R-:W-:Y:S01]  /*2600*/  FMUL.FTZ R35, R3.reuse, R2 ;  /* 0x0000000203237220 */ /* 0x042fe20000410000 */
[----:B------:R-:W-:-:S03]  /*2610*/  FMUL.FTZ R3, R3, 0.5 ;  /* 0x3f00000003037820 */ /* 0x000fc60000410000 */
[----:B------:R-:W-:-:S04]  /*2620*/  FFMA R2, -R35, R35, R2 ;  /* 0x0000002323027223 */ /* 0x000fc80000000102 */
[----:B------:R-:W-:-:S07]  /*2630*/  FFMA R35, R2, R3, R35 ;  /* 0x0000000302237223 */ /* 0x000fce0000000023 */
.L_x_175:
[----:B------:R-:W-:Y:S05]  /*2640*/  BSYNC.RECONVERGENT B0 ;  /* 0x0000000000007941 */ /* 0x000fea0003800200 */
.L_x_173:
        /* <DEDUP_REMOVED lines=13> */
[----:B------:R-:W-:Y:S05]  /*2720*/  CALL.REL.NOINC `($__internal_3_$__cuda_sm3x_div_rn_noftz_f32_slowpath) ;  /* 0x0000004000007944 */ /* 0x000fea0003c00000 */
[----:B------:R-:W-:-:S07]  /*2730*/  MOV R3, R2 ;  /* 0x0000000200037202 */ /* 0x000fce0000000f00 */
.L_x_177:
[----:B------:R-:W-:Y:S05]  /*2740*/  BSYNC.RECONVERGENT B2 ;  /* 0x0000000000027941 */ /* 0x000fea0003800200 */
.L_x_176:
        /* <DEDUP_REMOVED lines=13> */
[----:B------:R-:W-:-:S07]  /*2820*/  MOV R34, R2 ;  /* 0x0000000200227202 */ /* 0x000fce0000000f00 */
.L_x_179:
[----:B------:R-:W-:Y:S05]  /*2830*/  BSYNC.RECONVERGENT B2 ;  /* 0x0000000000027941 */ /* 0x000fea0003800200 */
.L_x_178:
        /* <DEDUP_REMOVED lines=14> */
[----:B------:R-:W-:Y:S05]  /*2920*/  CALL.REL.NOINC `($__internal_3_$__cuda_sm3x_div_rn_noftz_f32_slowpath) ;  /* 0x0000003c00807944 */ /* 0x000fea0003c00000 */
[----:B------:R-:W-:-:S07]  /*2930*/  MOV R29, R2 ;  /* 0x00000002001d7202 */ /* 0x000fce0000000f00 */
.L_x_181:
[----:B------:R-:W-:Y:S05]  /*2940*/  BSYNC.RECONVERGENT B2 ;  /* 0x0000000000027941 */ /* 0x000fea0003800200 */
.L_x_180:
        /* <DEDUP_REMOVED lines=14> */
.L_x_183:
[----:B------:R-:W-:Y:S05]  /*2a30*/  BSYNC.RECONVERGENT B2 ;  /* 0x0000000000027941 */ /* 0x000fea0003800200 */
.L_x_182:
        /* <DEDUP_REMOVED lines=14> */
[----:B------:R-:W-:Y:S05]  /*2b20*/  CALL.REL.NOINC `($__internal_3_$__cuda_sm3x_div_rn_noftz_f32_slowpath) ;  /* 0x0000003c00007944 */ /* 0x000fea0003c00000 */
[----:B------:R-:W-:-:S07]  /*2b30*/  MOV R28, R2 ;  /* 0x00000002001c7202 */ /* 0x000fce0000000f00 */
.L_x_185:
[----:B------:R-:W-:Y:S05]  /*2b40*/  BSYNC.RECONVERGENT B2 ;  /* 0x0000000000027941 */ /* 0x000fea0003800200 */
.L_x_184:
        /* <DEDUP_REMOVED lines=13> */
[----:B------:R-:W-:Y:S05]  /*2c20*/  CALL.REL.NOINC `($__internal_3_$__cuda_sm3x_div_rn_noftz_f32_slowpath) ;  /* 0x0000003800c07944 */ /* 0x000fea0003c00000 */
[----:B------:R-:W-:-:S07]  /*2c30*/  MOV R5, R2 ;  /* 0x0000000200057202 */ /* 0x000fce0000000f00 */
.L_x_187:
[----:B------:R-:W-:Y:S05]  /*2c40*/  BSYNC.RECONVERGENT B2 ;  /* 0x0000000000027941 */ /* 0x000fea0003800200 */
.L_x_186:
        /* <DEDUP_REMOVED lines=14> */
[----:B------:R-:W-:-:S07]  /*2d30*/  MOV R26, R2 ;  /* 0x00000002001a7202 */ /* 0x000fce0000000f00 */
.L_x_189:
[----:B------:R-:W-:Y:S05]  /*2d40*/  BSYNC.RECONVERGENT B2 ;  /* 0x0000000000027941 */ /* 0x000fea0003800200 */
.L_x_188:
[----:B------:R-:W-:Y:S01]  /*2d50*/  HFMA2 R42, -RZ, RZ, 0, 0 ;  /* 0x00000000ff2a7431 */ /* 0x000fe200000001ff */
[----:B------:R-:W-:-:S06]  /*2d60*/  UMOV UR5, URZ ;  /* 0x000000ff00057c82 */ /* 0x000fcc0008000000 */
.L_x_205:
[----:B------:R-:W0:Y:S01]  /*2d70*/  LDCU UR6, c[0x0][0x38c] ;  /* 0x00007180ff0677ac */ /* 0x000e220008000800 */
[----:B------:R-:W-:Y:S01]  /*2d80*/  I2FP.F32.U32 R8, UR5 ;  /* 0x0000000500087c45 */ /* 0x000fe20008201000 */
[----:B------:R-:W-:Y:S01]  /*2d90*/  BSSY.RECONVERGENT B2, `(.L_x_190) ;  /* 0x0000071000027945 */ /* 0x000fe20003800200 */
[----:B------:R-:W-:Y:S02]  /*2da0*/  MOV R10, 0x38eb4c3a ;  /* 0x38eb4c3a000a7802 */ /* 0x000fe40000000f00 */
[----:B------:R-:W-:Y:S01]  /*2db0*/  MOV R15, 0x3aae005b ;  /* 0x3aae005b000f7802 */ /* 0x000fe20000000f00 */
[----:B------:R-:W-:Y:S01]  /*2dc0*/  FADD R12, R8, -R55 ;  /* 0x80000037080c7221 */ /* 0x000fe20000000000 */
[----:B------:R-:W-:Y:S02]  /*2dd0*/  MOV R11, 0x3d24d99a ;  /* 0x3d24d99a000b7802 */ /* 0x000fe40000000f00 */
[----:B------:R-:W-:Y:S01]  /*2de0*/  MOV R9, 0x3e235519 ;  /* 0x3e23551900097802 */ /* 0x000fe20000000f00 */
[C---:B------:R-:W-:Y:S01]  /*2df0*/  FADD R14, R12.reuse, 0.5 ;  /* 0x3f0000000c0e7421 */ /* 0x040fe20000000000 */
[----:B------:R-:W-:-:S03]  /*2e00*/  FADD R12, R12, -0.5 ;  /* 0xbf0000000c0c7421 */ /* 0x000fc60000000000 */
[----:B------:R-:W-:Y:S01]  /*2e10*/  FMUL R25, R14, R35 ;  /* 0x000000230e197220 */ /* 0x000fe20000400000 */
[----:B0-----:R-:W-:-:S04]  /*2e20*/  I2FP.F32.S32 R3, UR6 ;  /* 0x0000000600037c45 */ /* 0x001fc80008201400 */
[----:B------:R-:W-:Y:S01]  /*2e30*/  FSETP.GE.AND P0, PT, |R25|, 1.0029599666595458984, PT ;  /* 0x3f8060fe1900780b */ /* 0x000fe20003f06200 */
[----:B------:R-:W-:-:S03]  /*2e40*/  FADD R3, R3, -R54 ;  /* 0x8000003603037221 */ /* 0x000fc60000000000 */
[----:B------:R-:W-:Y:S02]  /*2e50*/  FSEL R13, R10, 8.4834944573231041431e-05, P0 ;  /* 0x38b1e96a0a0d7808 */ /* 0x000fe40000000000 */
[----:B------:R-:W-:Y:S01]  /*2e60*/  FSEL R19, -R15, -0.00082130916416645050049, P0 ;  /* 0xba574d200f137808 */ /* 0x000fe20000000100 */
[C---:B------:R-:W-:Y:S01]  /*2e70*/  FADD R2, R3.reuse, 0.5 ;  /* 0x3f00000003027421 */ /* 0x040fe20000000000 */
[----:B------:R-:W-:Y:S01]  /*2e80*/  FADD R4, R3, -0.5 ;  /* 0xbf00000003047421 */ /* 0x000fe20000000000 */
[----:B------:R-:W-:Y:S02]  /*2e90*/  MOV R3, 0x3c09919f ;  /* 0x3c09919f00037802 */ /* 0x000fe40000000f00 */
[-C--:B------:R-:W-:Y:S01]  /*2ea0*/  FMUL R2, R2, R35.reuse ;  /* 0x0000002302027220 */ /* 0x080fe20000400000 */
[----:B------:R-:W-:Y:S01]  /*2eb0*/  FMUL R4, R4, R35 ;  /* 0x0000002304047220 */ /* 0x000fe20000400000 */
[----:B------:R-:W-:Y:S02]  /*2ec0*/  FSEL R21, R3, 0.0052134888246655464172, P0 ;  /* 0x3baad5ea03157808 */ /* 0x000fe40000000000 */
[C---:B------:R-:W-:Y:S01]  /*2ed0*/  FMUL R17, R2.reuse, R2 ;  /* 0x0000000202117220 */ /* 0x040fe20000400000 */
[----:B------:R-:W-:Y:S01]  /*2ee0*/  FSETP.GE.AND P2, PT, |R2|, 1.0029599666595458984, PT ;  /* 0x3f8060fe0200780b */ /* 0x000fe20003f46200 */
[C---:B------:R-:W-:Y:S01]  /*2ef0*/  FMUL R5, R4.reuse, R4 ;  /* 0x0000000404057220 */ /* 0x040fe20000400000 */
[----:B------:R-:W-:-:S02]  /*2f00*/  FSETP.GE.AND P3, PT, |R4|, 1.0029599666595458984, PT ;  /* 0x3f8060fe0400780b */ /* 0x000fc40003f66200 */
[----:B------:R-:W-:Y:S02]  /*2f10*/  FSEL R17, |R2|, R17, P2 ;  /* 0x0000001102117208 */ /* 0x000fe40001000200 */
[----:B------:R-:W-:Y:S02]  /*2f20*/  FSEL R6, R10, 8.4834944573231041431e-05, P2 ;  /* 0x38b1e96a0a067808 */ /* 0x000fe40001000000 */
[----:B------:R-:W-:Y:S02]  /*2f30*/  FSEL R16, -R15, -0.00082130916416645050049, P2 ;  /* 0xba574d200f107808 */ /* 0x000fe40001000100 */
[----:B------:R-:W-:Y:S02]  /*2f40*/  FSEL R5, |R4|, R5, P3 ;  /* 0x0000000504057208 */ /* 0x000fe40001800200 */
[----:B------:R-:W-:Y:S01]  /*2f50*/  FSEL R20, R10, 8.4834944573231041431e-05, P3 ;  /* 0x38b1e96a0a147808 */ /* 0x000fe20001800000 */
[----:B------:R-:W-:Y:S01]  /*2f60*/  FFMA R6, R17, R6, R16 ;  /* 0x0000000611067223 */ /* 0x000fe20000000010 */
[----:B------:R-:W-:Y:S01]  /*2f70*/  FSEL R22, -R15, -0.00082130916416645050049, P3 ;  /* 0xba574d200f167808 */ /* 0x000fe20001800100 */
[----:B------:R-:W-:Y:S01]  /*2f80*/  FMUL R16, R25, R25 ;  /* 0x0000001919107220 */ /* 0x000fe20000400000 */
[----:B------:R-:W-:-:S02]  /*2f90*/  FSEL R18, R3, 0.0052134888246655464172, P2 ;  /* 0x3baad5ea03127808 */ /* 0x000fc40001000000 */
[----:B------:R-:W-:Y:S01]  /*2fa0*/  FSEL R24, -R11, -0.026868773624300956726, P3 ;  /* 0xbcdc1be70b187808 */ /* 0x000fe20001800100 */
[----:B------:R-:W-:Y:S01]  /*2fb0*/  FFMA R20, R5, R20, R22 ;  /* 0x0000001405147223 */ /* 0x000fe20000000016 */
[----:B------:R-:W-:Y:S01]  /*2fc0*/  FSEL R22, R3, 0.0052134888246655464172, P3 ;  /* 0x3baad5ea03167808 */ /* 0x000fe20001800000 */
[----:B------:R-:W-:Y:S01]  /*2fd0*/  FFMA R18, R17, R6, R18 ;  /* 0x0000000611127223 */ /* 0x000fe20000000012 */
[----:B------:R-:W-:Y:S02]  /*2fe0*/  FSEL R6, |R25|, R16, P0 ;  /* 0x0000001019067208 */ /* 0x000fe40000000200 */
[----:B------:R-:W-:Y:S01]  /*2ff0*/  FSEL R16, -R11, -0.026868773624300956726, P2 ;  /* 0xbcdc1be70b107808 */ /* 0x000fe20001000100 */
[----:B------:R-:W-:Y:S01]  /*3000*/  FFMA R22, R5, R20, R22 ;  /* 0x0000001405167223 */ /* 0x000fe20000000016 */
[C---:B------:R-:W-:Y:S01]  /*3010*/  FSEL R20, R9.reuse, 0.11284004896879196167, P2 ;  /* 0x3de718af09147808 */ /* 0x040fe20001000000 */
[----:B------:R-:W-:Y:S01]  /*3020*/  FFMA R13, R6, R13, R19 ;  /* 0x0000000d060d7223 */ /* 0x000fe20000000013 */
[----:B------:R-:W-:Y:S01]  /*3030*/  FSEL R58, R9, 0.11284004896879196167, P3 ;  /* 0x3de718af093a7808 */ /* 0x000fe20001800000 */
[----:B------:R-:W-:Y:S01]  /*3040*/  FFMA R18, R17, R18, R16 ;  /* 0x0000001211127223 */ /* 0x000fe20000000010 */
[----:B------:R-:W-:Y:S01]  /*3050*/  MOV R16, 0x3f69b4f9 ;  /* 0x3f69b4f900107802 */ /* 0x000fe20000000f00 */
[----:B------:R-:W-:Y:S01]  /*3060*/  FFMA R32, R5, R22, R24 ;  /* 0x0000001605207223 */ /* 0x000fe20000000018 */
[----:B------:R-:W-:Y:S01]  /*3070*/  FMUL R24, R12, R35 ;  /* 0x000000230c187220 */ /* 0x000fe20000400000 */
[----:B------:R-:W-:Y:S01]  /*3080*/  FFMA R20, R17, R18, R20 ;  /* 0x0000001211147223 */ /* 0x000fe20000000014 */
[----:B------:R-:W-:Y:S01]  /*3090*/  MOV R18, 0x3f210a14 ;  /* 0x3f210a1400127802 */ /* 0x000fe20000000f00 */
[----:B------:R-:W-:Y:S01]  /*30a0*/  FFMA R58, R5, R32, R58 ;  /* 0x00000020053a7223 */ /* 0x000fe2000000003a */
[----:B------:R-:W-:Y:S01]  /*30b0*/  FSEL R22, R16, -0.37612664699554443359, P2 ;  /* 0xbec093ac10167808 */ /* 0x000fe20001000000 */
[----:B------:R-:W-:Y:S01]  /*30c0*/  FMUL R19, R24, R24 ;  /* 0x0000001818137220 */ /* 0x000fe20000400000 */
[----:B------:R-:W-:Y:S01]  /*30d0*/  FSEL R32, R18, 0.12837915122509002686, P2 ;  /* 0x3e0375d312207808 */ /* 0x000fe20001000000 */
[----:B------:R-:W-:Y:S01]  /*30e0*/  FFMA R13, R6, R13, R21 ;  /* 0x0000000d060d7223 */ /* 0x000fe20000000015 */
[----:B------:R-:W-:Y:S01]  /*30f0*/  FSEL R60, R16, -0.37612664699554443359, P3 ;  /* 0xbec093ac103c7808 */ /* 0x000fe20001800000 */
[----:B------:R-:W-:Y:S01]  /*3100*/  FFMA R20, R17, R20, R22 ;  /* 0x0000001411147223 */ /* 0x000fe20000000016 */
[----:B------:R-:W-:-:S03]  /*3110*/  FSETP.GE.AND P1, PT, |R24|, 1.0029599666595458984, PT ;  /* 0x3f8060fe1800780b */ /* 0x000fc60003f26200 */
[C---:B------:R-:W-:Y:S01]  /*3120*/  FFMA R32, R17.reuse, R20, R32 ;  /* 0x0000001411207223 */ /* 0x040fe20000000020 */
[----:B------:R-:W-:Y:S01]  /*3130*/  FSEL R17, -R17, R2, P2 ;  /* 0x0000000211117208 */ /* 0x000fe20001000100 */
[----:B------:R-:W-:Y:S01]  /*3140*/  FFMA R22, R5, R58, R60 ;  /* 0x0000003a05167223 */ /* 0x000fe2000000003c */
[----:B------:R-:W-:Y:S02]  /*3150*/  FSEL R20, R10, 8.4834944573231041431e-05, P1 ;  /* 0x38b1e96a0a147808 */ /* 0x000fe40000800000 */
[----:B------:R-:W0:Y:S01]  /*3160*/  MUFU.RCP R10, R57 ;  /* 0x00000039000a7308 */ /* 0x000e220000001000 */
[----:B------:R-:W-:Y:S01]  /*3170*/  FSEL R58, R18, 0.12837915122509002686, P3 ;  /* 0x3e0375d3123a7808 */ /* 0x000fe20001800000 */
[----:B------:R-:W-:Y:S01]  /*3180*/  FFMA R17, R32, R17, R17 ;  /* 0x0000001120117223 */ /* 0x000fe20000000011 */
[----:B------:R-:W-:Y:S02]  /*3190*/  FSEL R60, -R15, -0.00082130916416645050049, P1 ;  /* 0xba574d200f3c7808 */ /* 0x000fe40000800100 */
[----:B------:R-:W-:Y:S01]  /*31a0*/  FSEL R15, |R24|, R19, P1 ;  /* 0x00000013180f7208 */ /* 0x000fe20000800200 */
[C---:B------:R-:W-:Y:S01]  /*31b0*/  FFMA R22, R5.reuse, R22, R58 ;  /* 0x0000001605167223 */ /* 0x040fe2000000003a */
[----:B------:R-:W-:-:S02]  /*31c0*/  FSEL R19, -R5, R4, P3 ;  /* 0x0000000405137208 */ /* 0x000fc40001800100 */
[----:B------:R-:W1:Y:S01]  /*31d0*/  @P2 MUFU.EX2 R5, R17 ;  /* 0x0000001100052308 */ /* 0x000e620000000800 */
[----:B------:R-:W-:Y:S01]  /*31e0*/  FSEL R32, R3, 0.0052134888246655464172, P1 ;  /* 0x3baad5ea03207808 */ /* 0x000fe20000800000 */
[----:B------:R-:W-:Y:S01]  /*31f0*/  FFMA R20, R15, R20, R60 ;  /* 0x000000140f147223 */ /* 0x000fe2000000003c */
[C---:B------:R-:W-:Y:S01]  /*3200*/  FSEL R3, -R11.reuse, -0.026868773624300956726, P0 ;  /* 0xbcdc1be70b037808 */ /* 0x040fe20000000100 */
[----:B------:R-:W-:Y:S01]  /*3210*/  FFMA R22, R22, R19, R19 ;  /* 0x0000001316167223 */ /* 0x000fe20000000013 */
[----:B------:R-:W-:Y:S01]  /*3220*/  FSEL R58, -R11, -0.026868773624300956726, P1 ;  /* 0xbcdc1be70b3a7808 */ /* 0x000fe20000800100 */
[----:B------:R-:W-:Y:S01]  /*3230*/  FFMA R20, R15, R20, R32 ;  /* 0x000000140f147223 */ /* 0x000fe20000000020 */
[C---:B------:R-:W-:Y:S01]  /*3240*/  FSEL R32, R9.reuse, 0.11284004896879196167, P1 ;  /* 0x3de718af09207808 */ /* 0x040fe20000800000 */
[----:B------:R-:W-:Y:S01]  /*3250*/  FFMA R3, R6, R13, R3 ;  /* 0x0000000d06037223 */ /* 0x000fe20000000003 */
[----:B------:R-:W-:Y:S01]  /*3260*/  FSEL R13, R9, 0.11284004896879196167, P0 ;  /* 0x3de718af090d7808 */ /* 0x000fe20000000000 */
[----:B------:R-:W2:Y:S01]  /*3270*/  @P3 MUFU.EX2 R11, R22 ;  /* 0x00000016000b3308 */ /* 0x000ea20000000800 */
[----:B0-----:R-:W-:Y:S01]  /*3280*/  FFMA R19, R10, -R57, 1 ;  /* 0x3f8000000a137423 */ /* 0x001fe20000000839 */
[----:B------:R-:W-:Y:S01]  /*3290*/  FFMA R58, R15, R20, R58 ;  /* 0x000000140f3a7223 */ /* 0x000fe2000000003a */
[----:B------:R-:W-:Y:S01]  /*32a0*/  FSEL R20, R16, -0.37612664699554443359, P0 ;  /* 0xbec093ac10147808 */ /* 0x000fe20000000000 */
[----:B------:R-:W-:Y:S01]  /*32b0*/  FFMA R13, R6, R3, R13 ;  /* 0x00000003060d7223 */ /* 0x000fe2000000000d */
[----:B------:R-:W-:Y:S01]  /*32c0*/  FFMA R3, R10, R19, R10 ;  /* 0x000000130a037223 */ /* 0x000fe2000000000a */
[----:B------:R-:W-:Y:S01]  /*32d0*/  FADD R10, R8, 0.5 ;  /* 0x3f000000080a7421 */ /* 0x000fe20000000000 */
[----:B-1----:R-:W-:Y:S01]  /*32e0*/  @P2 FADD R5, -R5, 1 ;  /* 0x3f80000005052421 */ /* 0x002fe20000000100 */
[----:B------:R-:W-:Y:S01]  /*32f0*/  FSEL R16, R16, -0.37612664699554443359, P1 ;  /* 0xbec093ac10107808 */ /* 0x000fe20000800000 */
[----:B------:R-:W-:Y:S01]  /*3300*/  FFMA R32, R15, R58, R32 ;  /* 0x0000003a0f207223 */ /* 0x000fe20000000020 */
[----:B------:R-:W-:Y:S01]  /*3310*/  FADD R10, R10, -R55 ;  /* 0x800000370a0a7221 */ /* 0x000fe20000000000 */
[----:B------:R-:W-:Y:S01]  /*3320*/  FSEL R9, R18, 0.12837915122509002686, P0 ;  /* 0x3e0375d312097808 */ /* 0x000fe20000000000 */
[----:B------:R-:W-:Y:S01]  /*3330*/  FFMA R13, R6, R13, R20 ;  /* 0x0000000d060d7223 */ /* 0x000fe20000000014 */
[----:B------:R-:W-:Y:S01]  /*3340*/  @P2 LOP3.LUT R17, R5, 0x80000000, R2, 0xb8, !PT ;  /* 0x8000000005112812 */ /* 0x000fe200078eb802 */
[----:B------:R-:W0:Y:S01]  /*3350*/  FCHK P2, R10, R57 ;  /* 0x000000390a007302 */ /* 0x000e220000040000 */
[----:B------:R-:W-:Y:S01]  /*3360*/  FSEL R18, R18, 0.12837915122509002686, P1 ;  /* 0x3e0375d312127808 */ /* 0x000fe20000800000 */
[----:B------:R-:W-:Y:S01]  /*3370*/  FFMA R16, R15, R32, R16 ;  /* 0x000000200f107223 */ /* 0x000fe20000000010 */
[----:B--2---:R-:W-:Y:S01]  /*3380*/  @P3 FADD R11, -R11, 1 ;  /* 0x3f8000000b0b3421 */ /* 0x004fe20000000100 */
[----:B------:R-:W-:Y:S01]  /*3390*/  FFMA R2, R3, R10, RZ ;  /* 0x0000000a03027223 */ /* 0x000fe200000000ff */
[C---:B------:R-:W-:Y:S01]  /*33a0*/  FFMA R9, R6.reuse, R13, R9 ;  /* 0x0000000d06097223 */ /* 0x040fe20000000009 */
[----:B------:R-:W-:Y:S01]  /*33b0*/  FSEL R6, -R6, R25, P0 ;  /* 0x0000001906067208 */ /* 0x000fe20000000100 */
[----:B------:R-:W-:Y:S01]  /*33c0*/  FFMA R16, R15, R16, R18 ;  /* 0x000000100f107223 */ /* 0x000fe20000000012 */
[----:B------:R-:W-:Y:S01]  /*33d0*/  @P3 LOP3.LUT R22, R11, 0x80000000, R4, 0xb8, !PT ;  /* 0x800000000b163812 */ /* 0x000fe200078eb804 */
[----:B------:R-:W-:Y:S01]  /*33e0*/  FFMA R4, R2, -R57, R10 ;  /* 0x8000003902047223 */ /* 0x000fe2000000000a */
[----:B------:R-:W-:Y:S01]  /*33f0*/  FSEL R21, -R15, R24, P1 ;  /* 0x000000180f157208 */ /* 0x000fe20000800100 */
[----:B------:R-:W-:-:S02]  /*3400*/  FFMA R23, R9, R6, R6 ;  /* 0x0000000609177223 */ /* 0x000fc40000000006 */
[----:B------:R-:W-:Y:S01]  /*3410*/  FADD R22, -R22, R17 ;  /* 0x0000001116167221 */ /* 0x000fe20000000100 */
[----:B------:R-:W-:Y:S01]  /*3420*/  FFMA R2, R3, R4, R2 ;  /* 0x0000000403027223 */ /* 0x000fe20000000002 */
[----:B------:R-:W-:Y:S02]  /*3430*/  FFMA R21, R16, R21, R21 ;  /* 0x0000001510157223 */ /* 0x000fe40000000015 */
[----:B------:R-:W-:Y:S01]  /*3440*/  FMUL R22, R22, 0.5 ;  /* 0x3f00000016167820 */ /* 0x000fe20000400000 */
[----:B0-----:R-:W-:Y:S06]  /*3450*/  @!P2 BRA `(.L_x_191) ;  /* 0x000000000010a947 */ /* 0x001fec0003800000 */
[----:B------:R-:W-:Y:S02]  /*3460*/  MOV R5, R10 ;  /* 0x0000000a00057202 */ /* 0x000fe40000000f00 */
[----:B------:R-:W-:Y:S02]  /*3470*/  MOV R2, R57 ;  /* 0x0000003900027202 */ /* 0x000fe40000000f00 */
[----:B------:R-:W-:-:S07]  /*3480*/  MOV R58, 0x34a0 ;  /* 0x000034a0003a7802 */ /* 0x000fce0000000f00 */
[----:B------:R-:W-:Y:S05]  /*3490*/  CALL.REL.NOINC `($__internal_3_$__cuda_sm3x_div_rn_noftz_f32_slowpath) ;  /* 0x0000003000a47944 */ /* 0x000fea0003c00000 */
.L_x_191:
[----:B------:R-:W-:Y:S05]  /*34a0*/  BSYNC.RECONVERGENT B2 ;  /* 0x0000000000027941 */ /* 0x000fea0003800200 */
.L_x_190:
        /* <DEDUP_REMOVED lines=15> */
[----:B0-----:R-:W-:-:S03]  /*35a0*/  FFMA R3, R6, -R57, 1 ;  /* 0x3f80000006037423 */ /* 0x001fc60000000839 */
[----:B------:R-:W0:Y:S01]  /*35b0*/  MUFU.EX2 R5, R4 ;  /* 0x0000000400057308 */ /* 0x000e220000000800 */
[----:B------:R-:W-:-:S04]  /*35c0*/  FFMA R3, R6, R3, R6 ;  /* 0x0000000306037223 */ /* 0x000fc80000000006 */
        /* <DEDUP_REMOVED lines=8> */
[----:B------:R-:W-:Y:S05]  /*3650*/  CALL.REL.NOINC `($__internal_3_$__cuda_sm3x_div_rn_noftz_f32_slowpath) ;  /* 0x0000003000347944 */ /* 0x000fea0003c00000 */
[----:B------:R-:W-:-:S07]  /*3660*/  MOV R6, R2 ;  /* 0x0000000200067202 */ /* 0x000fce0000000f00 */
.L_x_193:
[----:B------:R-:W-:Y:S05]  /*3670*/  BSYNC.RECONVERGENT B2 ;  /* 0x0000000000027941 */ /* 0x000fea0003800200 */
.L_x_192:
[----:B------:R-:W-:Y:S02]  /*3680*/  HFMA2 R2, -RZ, RZ, 0.96630859375, -0.0022525787353515625 ;  /* 0x3bbb989dff027431 */ /* 0x000fe400000001ff */
[----:B------:R-:W-:Y:S01]  /*3690*/  FMUL R5, R6, -0.5 ;  /* 0xbf00000006057820 */ /* 0x000fe20000400000 */
[----:B------:R-:W-:Y:S01]  /*36a0*/  MOV R9, 0x437c0000 ;  /* 0x437c000000097802 */ /* 0x000fe20000000f00 */
[----:B------:R-:W-:Y:S01]  /*36b0*/  FMUL R11, R14, R14 ;  /* 0x0000000e0e0b7220 */ /* 0x000fe20000400000 */
[----:B------:R-:W-:Y:S02]  /*36c0*/  HFMA2 R18, -RZ, RZ, 0, 0 ;  /* 0x00000000ff127431 */ /* 0x000fe400000001ff */
[----:B------:R-:W-:Y:S01]  /*36d0*/  FMUL R5, R5, R6 ;  /* 0x0000000605057220 */ /* 0x000fe20000400000 */
[----:B------:R-:W0:Y:S03]  /*36e0*/  LDCU UR6, c[0x0][0x38c] ;  /* 0x00007180ff0677ac */ /* 0x000e260008000800 */
[----:B------:R-:W-:-:S04]  /*36f0*/  FFMA.SAT R2, R5, R2, 0.5 ;  /* 0x3f00000005027423 */ /* 0x000fc80000002002 */
[----:B------:R-:W-:Y:S01]  /*3700*/  FFMA.RM R2, R2, R9, 12582913 ;  /* 0x4b40000102027423 */ /* 0x000fe20000004009 */
[----:B------:R-:W-:-:S03]  /*3710*/  FMUL R9, R12, R12 ;  /* 0x0000000c0c097220 */ /* 0x000fc60000400000 */
[C---:B------:R-:W-:Y:S01]  /*3720*/  FADD R4, R2.reuse, -12583039 ;  /* 0xcb40007f02047421 */ /* 0x040fe20000000000 */
[----:B------:R-:W-:Y:S01]  /*3730*/  SHF.L.U32 R2, R2, 0x17, RZ ;  /* 0x0000001702027819 */ /* 0x000fe200000006ff */
[----:B------:R-:W-:Y:S02]  /*3740*/  FMUL R6, R12, R9 ;  /* 0x000000090c067220 */ /* 0x000fe40000400000 */
        /* <DEDUP_REMOVED lines=15> */
[----:B------:R-:W-:Y:S01]  /*3840*/  FMUL R3, R3, R26 ;  /* 0x0000001a03037220 */ /* 0x000fe20000400000 */
[C---:B------:R-:W-:Y:S01]  /*3850*/  FMUL R20, R22.reuse, R5 ;  /* 0x0000000516147220 */ /* 0x040fe20000400000 */
[C---:B------:R-:W-:Y:S01]  /*3860*/  FMUL R17, R22.reuse, R17 ;  /* 0x0000001116117220 */ /* 0x040fe20000400000 */
[C---:B------:R-:W-:Y:S01]  /*3870*/  FMUL R19, R22.reuse, R19 ;  /* 0x0000001316137220 */ /* 0x040fe20000400000 */
[----:B------:R-:W-:Y:S01]  /*3880*/  FMUL R2, R22, R3 ;  /* 0x0000000316027220 */ /* 0x000fe20000400000 */
[----:B------:R-:W-:-:S03]  /*3890*/  FMUL R16, R20, R20 ;  /* 0x0000001414107220 */ /* 0x000fc60000400000 */
[----:B0-----:R-:W-:-:S07]  /*38a0*/  FFMA R15, R19, R28, -R2 ;  /* 0x0000001c130f7223 */ /* 0x001fce0000000802 */
.L_x_204:
[----:B------:R-:W-:Y:S01]  /*38b0*/  FSETP.GE.AND P0, PT, |R25|, 1.0029599666595458984, PT ;  /* 0x3f8060fe1900780b */ /* 0x000fe20003f06200 */
[----:B------:R-:W0:Y:S01]  /*38c0*/  MUFU.RCP R6, R57 ;  /* 0x0000003900067308 */ /* 0x000e220000001000 */
[----:B------:R-:W-:Y:S01]  /*38d0*/  FSETP.GE.AND P1, PT, |R24|, 1.0029599666595458984, PT ;  /* 0x3f8060fe1800780b */ /* 0x000fe20003f26200 */
[----:B------:R-:W1:Y:S01]  /*38e0*/  LDC R33, c[0x0][0x38c] ;  /* 0x0000e300ff217b82 */ /* 0x000e620000000800 */
[----:B------:R-:W-:Y:S01]  /*38f0*/  I2FP.F32.U32 R9, R18 ;  /* 0x0000001200097245 */ /* 0x000fe20000201000 */
[----:B------:R-:W-:Y:S01]  /*3900*/  BSSY.RECONVERGENT B2, `(.L_x_194) ;  /* 0x000001c000027945 */ /* 0x000fe20003800200 */
[----:B------:R-:W-:-:S03]  /*3910*/  MOV R5, R21 ;  /* 0x0000001500057202 */ /* 0x000fc60000000f00 */
[----:B------:R-:W-:-:S04]  /*3920*/  FADD R11, R9, 0.5 ;  /* 0x3f000000090b7421 */ /* 0x000fc80000000000 */
[----:B------:R-:W2:Y:S01]  /*3930*/  @P0 MUFU.EX2 R2, R23 ;  /* 0x0000001700020308 */ /* 0x000ea20000000800 */
[----:B------:R-:W-:Y:S01]  /*3940*/  FADD R8, R11, -R54 ;  /* 0x800000360b087221 */ /* 0x000fe20000000000 */
[----:B0-----:R-:W-:-:S06]  /*3950*/  FFMA R13, R6, -R57, 1 ;  /* 0x3f800000060d7423 */ /* 0x001fcc0000000839 */
[----:B------:R-:W0:Y:S01]  /*3960*/  @P1 MUFU.EX2 R3, R21 ;  /* 0x0000001500031308 */ /* 0x000e220000000800 */
[----:B-1----:R-:W-:Y:S02]  /*3970*/  IMAD R33, R18, R33, UR5 ;  /* 0x0000000512217e24 */ /* 0x002fe4000f8e0221 */
[----:B--2---:R-:W-:Y:S01]  /*3980*/  @P0 FADD R4, -R2, 1 ;  /* 0x3f80000002040421 */ /* 0x004fe20000000100 */
[----:B------:R-:W-:Y:S01]  /*3990*/  MOV R2, R23 ;  /* 0x0000001700027202 */ /* 0x000fe20000000f00 */
[----:B------:R-:W-:-:S03]  /*39a0*/  IMAD.WIDE.U32 R32, R33, 0x4, R30 ;  /* 0x0000000421207825 */ /* 0x000fc600078e001e */
[----:B------:R-:W-:Y:S01]  /*39b0*/  @P0 LOP3.LUT R2, R4, 0x80000000, R25, 0xb8, !PT ;  /* 0x8000000004020812 */ /* 0x000fe200078eb819 */
[----:B------:R-:W1:Y:S01]  /*39c0*/  FCHK P0, R8, R57 ;  /* 0x0000003908007302 */ /* 0x000e620000000000 */
[----:B0-----:R-:W-:-:S05]  /*39d0*/  @P1 FADD R3, -R3, 1 ;  /* 0x3f80000003031421 */ /* 0x001fca0000000100 */
[----:B------:R-:W-:Y:S01]  /*39e0*/  @P1 LOP3.LUT R5, R3, 0x80000000, R24, 0xb8, !PT ;  /* 0x8000000003051812 */ /* 0x000fe200078eb818 */
[----:B------:R-:W-:-:S04]  /*39f0*/  FFMA R3, R6, R13, R6 ;  /* 0x0000000d06037223 */ /* 0x000fc80000000006 */
[----:B------:R-:W-:Y:S01]  /*3a00*/  FADD R13, -R5, R2 ;  /* 0x00000002050d7221 */ /* 0x000fe20000000100 */
[----:B------:R-:W-:-:S03]  /*3a10*/  FFMA R2, R3, R8, RZ ;  /* 0x0000000803027223 */ /* 0x000fc600000000ff */
[----:B------:R-:W-:Y:S01]  /*3a20*/  FMUL R13, R13, 0.5 ;  /* 0x3f0000000d0d7820 */ /* 0x000fe20000400000 */
[----:B------:R-:W-:-:S03]  /*3a30*/  FFMA R4, R2, -R57, R8 ;  /* 0x8000003902047223 */ /* 0x000fc60000000008 */
[----:B------:R-:W-:Y:S01]  /*3a40*/  FMUL R14, R13, R46 ;  /* 0x0000002e0d0e7220 */ /* 0x000fe20000400000 */
[----:B------:R-:W-:-:S03]  /*3a50*/  FFMA R2, R3, R4, R2 ;  /* 0x0000000403027223 */ /* 0x000fc60000000002 */
[----:B------:R-:W-:Y:S01]  /*3a60*/  FFMA R14, R22, R14, R53 ;  /* 0x0000000e160e7223 */ /* 0x000fe20000000035 */
[----:B-1----:R-:W-:Y:S06]  /*3a70*/  @!P0 BRA `(.L_x_195) ;  /* 0x0000000000108947 */ /* 0x002fec0003800000 */
[----:B------:R-:W-:Y:S02]  /*3a80*/  MOV R5, R8 ;  /* 0x0000000800057202 */ /* 0x000fe40000000f00 */
[----:B------:R-:W-:Y:S02]  /*3a90*/  MOV R2, R57 ;  /* 0x0000003900027202 */ /* 0x000fe40000000f00 */
[----:B------:R-:W-:-:S07]  /*3aa0*/  MOV R58, 0x3ac0 ;  /* 0x00003ac0003a7802 */ /* 0x000fce0000000f00 */
[----:B------:R-:W-:Y:S05]  /*3ab0*/  CALL.REL.NOINC `($__internal_3_$__cuda_sm3x_div_rn_noftz_f32_slowpath) ;  /* 0x0000002c001c7944 */ /* 0x000fea0003c00000 */
.L_x_195:
[----:B------:R-:W-:Y:S05]  /*3ac0*/  BSYNC.RECONVERGENT B2 ;  /* 0x0000000000027941 */ /* 0x000fea0003800200 */
.L_x_194:
[----:B------:R-:W-:Y:S02]  /*3ad0*/  HFMA2 R4, -RZ, RZ, 0.96630859375, -0.0022525787353515625 ;  /* 0x3bbb989dff047431 */ /* 0x000fe400000001ff */
[----:B------:R-:W-:Y:S01]  /*3ae0*/  FMUL R3, R2, -0.5 ;  /* 0xbf00000002037820 */ /* 0x000fe20000400000 */
[----:B------:R-:W-:Y:S01]  /*3af0*/  MOV R5, 0x437c0000 ;  /* 0x437c000000057802 */ /* 0x000fe20000000f00 */
[----:B------:R-:W0:Y:S01]  /*3b00*/  MUFU.RCP R6, R57 ;  /* 0x0000003900067308 */ /* 0x000e220000001000 */
[----:B------:R-:W-:Y:S01]  /*3b10*/  BSSY.RECONVERGENT B2, `(.L_x_196) ;  /* 0x0000018000027945 */ /* 0x000fe20003800200 */
[----:B------:R-:W-:-:S04]  /*3b20*/  FMUL R3, R3, R2 ;  /* 0x0000000203037220 */ /* 0x000fc80000400000 */
[----:B------:R-:W-:-:S04]  /*3b30*/  FFMA.SAT R2, R3, R4, 0.5 ;  /* 0x3f00000003027423 */ /* 0x000fc80000002004 */
[----:B------:R-:W-:-:S04]  /*3b40*/  FFMA.RM R2, R2, R5, 12582913 ;  /* 0x4b40000102027423 */ /* 0x000fc80000004005 */
[C---:B------:R-:W-:Y:S01]  /*3b50*/  FADD R4, R2.reuse, -12583039 ;  /* 0xcb40007f02047421 */ /* 0x040fe20000000000 */
[----:B------:R-:W-:Y:S01]  /*3b60*/  SHF.L.U32 R2, R2, 0x17, RZ ;  /* 0x0000001702027819 */ /* 0x000fe200000006ff */
[----:B0-----:R-:W-:Y:S02]  /*3b70*/  FFMA R11, R6, -R57, 1 ;  /* 0x3f800000060b7423 */ /* 0x001fe40000000839 */
[----:B------:R-:W-:-:S04]  /*3b80*/  FFMA R4, R3, 1.4426950216293334961, -R4 ;  /* 0x3fb8aa3b03047823 */ /* 0x000fc80000000804 */
[----:B------:R-:W-:Y:S01]  /*3b90*/  FFMA R4, R3, 1.925963033500011079e-08, R4 ;  /* 0x32a5706003047823 */ /* 0x000fe20000000004 */
[----:B------:R-:W-:-:S03]  /*3ba0*/  FADD R3, R9, -0.5 ;  /* 0xbf00000009037421 */ /* 0x000fc60000000000 */
[----:B------:R-:W0:Y:S01]  /*3bb0*/  MUFU.EX2 R5, R4 ;  /* 0x0000000400057308 */ /* 0x000e220000000800 */
[----:B------:R-:W-:Y:S01]  /*3bc0*/  FADD R10, R3, -R54 ;  /* 0x80000036030a7221 */ /* 0x000fe20000000000 */
[----:B------:R-:W-:-:S04]  /*3bd0*/  FFMA R3, R6, R11, R6 ;  /* 0x0000000b06037223 */ /* 0x000fc80000000006 */
[----:B------:R-:W-:Y:S02]  /*3be0*/  FFMA R6, R3, R10, RZ ;  /* 0x0000000a03067223 */ /* 0x000fe400000000ff */
[----:B------:R-:W1:Y:S02]  /*3bf0*/  FCHK P0, R10, R57 ;  /* 0x000000390a007302 */ /* 0x000e640000000000 */
[----:B------:R-:W-:-:S04]  /*3c00*/  FFMA R11, R6, -R57, R10 ;  /* 0x80000039060b7223 */ /* 0x000fc8000000000a */
[----:B------:R-:W-:Y:S01]  /*3c10*/  FFMA R6, R3, R11, R6 ;  /* 0x0000000b03067223 */ /* 0x000fe20000000006 */
[----:B0-----:R-:W-:Y:S01]  /*3c20*/  FMUL R3, R2, R5 ;  /* 0x0000000502037220 */ /* 0x001fe20000400000 */
[----:B-1----:R-:W-:Y:S06]  /*3c30*/  @!P0 BRA `(.L_x_197) ;  /* 0x0000000000148947 */ /* 0x002fec0003800000 */
[----:B------:R-:W-:Y:S02]  /*3c40*/  MOV R5, R10 ;  /* 0x0000000a00057202 */ /* 0x000fe40000000f00 */
[----:B------:R-:W-:Y:S02]  /*3c50*/  MOV R2, R57 ;  /* 0x0000003900027202 */ /* 0x000fe40000000f00 */
[----:B------:R-:W-:-:S07]  /*3c60*/  MOV R58, 0x3c80 ;  /* 0x00003c80003a7802 */ /* 0x000fce0000000f00 */
[----:B------:R-:W-:Y:S05]  /*3c70*/  CALL.REL.NOINC `($__internal_3_$__cuda_sm3x_div_rn_noftz_f32_slowpath) ;  /* 0x0000002800ac7944 */ /* 0x000fea0003c00000 */
[----:B------:R-:W-:-:S07]  /*3c80*/  MOV R6, R2 ;  /* 0x0000000200067202 */ /* 0x000fce0000000f00 */
.L_x_197:
[----:B------:R-:W-:Y:S05]  /*3c90*/  BSYNC.RECONVERGENT B2 ;  /* 0x0000000000027941 */ /* 0x000fea0003800200 */
.L_x_196:
[----:B------:R-:W-:Y:S02]  /*3ca0*/  HFMA2 R2, -RZ, RZ, 0.96630859375, -0.0022525787353515625 ;  /* 0x3bbb989dff027431 */ /* 0x000fe400000001ff */
[----:B------:R-:W-:Y:S01]  /*3cb0*/  FMUL R5, R6, -0.5 ;  /* 0xbf00000006057820 */ /* 0x000fe20000400000 */
[----:B------:R-:W-:Y:S01]  /*3cc0*/  MOV R11, 0x437c0000 ;  /* 0x437c0000000b7802 */ /* 0x000fe20000000f00 */
[----:B------:R-:W-:Y:S01]  /*3cd0*/  FADD R9, R9, -R54 ;  /* 0x8000003609097221 */ /* 0x000fe20000000000 */
[----:B------:R-:W-:Y:S01]  /*3ce0*/  FSETP.GT.AND P0, PT, R14, 0.0099999997764825820923, PT ;  /* 0x3c23d70a0e00780b */ /* 0x000fe20003f04000 */
[----:B------:R-:W-:Y:S01]  /*3cf0*/  FMUL R5, R5, R6 ;  /* 0x0000000605057220 */ /* 0x000fe20000400000 */
[----:B------:R-:W-:Y:S01]  /*3d00*/  BSSY.RECONVERGENT B2, `(.L_x_198) ;  /* 0x0000043000027945 */ /* 0x000fe20003800200 */
[----:B------:R-:W-:Y:S01]  /*3d10*/  FADD R6, R9, 0.5 ;  /* 0x3f00000009067421 */ /* 0x000fe20000000000 */
[----:B------:R-:W-:Y:S02]  /*3d20*/  HFMA2 R12, -RZ, RZ, 0, 0 ;  /* 0x00000000ff0c7431 */ /* 0x000fe400000001ff */
[----:B------:R-:W-:-:S04]  /*3d30*/  FFMA.SAT R2, R5, R2, 0.5 ;  /* 0x3f00000005027423 */ /* 0x000fc80000002002 */
[----:B------:R-:W-:Y:S01]  /*3d40*/  FFMA.RM R2, R2, R11, 12582913 ;  /* 0x4b40000102027423 */ /* 0x000fe2000000400b */
[----:B------:R-:W-:-:S03]  /*3d50*/  FADD R11, R9, -0.5 ;  /* 0xbf000000090b7421 */ /* 0x000fc60000000000 */
[C---:B------:R-:W-:Y:S01]  /*3d60*/  FADD R4, R2.reuse, -12583039 ;  /* 0xcb40007f02047421 */ /* 0x040fe20000000000 */
[----:B------:R-:W-:-:S03]  /*3d70*/  SHF.L.U32 R2, R2, 0x17, RZ ;  /* 0x0000001702027819 */ /* 0x000fc600000006ff */
[----:B------:R-:W-:-:S04]  /*3d80*/  FFMA R4, R5, 1.4426950216293334961, -R4 ;  /* 0x3fb8aa3b05047823 */ /* 0x000fc80000000804 */
[----:B------:R-:W-:-:S04]  /*3d90*/  FFMA R4, R5, 1.925963033500011079e-08, R4 ;  /* 0x32a5706005047823 */ /* 0x000fc80000000004 */
[----:B------:R-:W0:Y:S02]  /*3da0*/  MUFU.EX2 R5, R4 ;  /* 0x0000000400057308 */ /* 0x000e240000000800 */
[----:B0-----:R-:W-:-:S04]  /*3db0*/  FMUL R2, R2, R5 ;  /* 0x0000000502027220 */ /* 0x001fc80000400000 */
[----:B------:R-:W-:Y:S01]  /*3dc0*/  FMUL R5, R10, R2 ;  /* 0x000000020a057220 */ /* 0x000fe20000400000 */
[CC--:B------:R-:W-:Y:S01]  /*3dd0*/  FMUL R10, R11.reuse, R11.reuse ;  /* 0x0000000b0b0a7220 */ /* 0x0c0fe20000400000 */
[----:B------:R-:W-:Y:S02]  /*3de0*/  FMUL R4, R2, R11 ;  /* 0x0000000b02047220 */ /* 0x000fe40000400000 */
[----:B------:R-:W-:Y:S01]  /*3df0*/  FFMA R8, R8, R3, -R5 ;  /* 0x0000000308087223 */ /* 0x000fe20000000805 */
[----:B------:R-:W-:Y:S01]  /*3e00*/  FMUL R5, R6, R6 ;  /* 0x0000000606057220 */ /* 0x000fe20000400000 */
[----:B------:R-:W-:Y:S01]  /*3e10*/  FMUL R9, R11, R10 ;  /* 0x0000000a0b097220 */ /* 0x000fe20000400000 */
[C---:B------:R-:W-:Y:S01]  /*3e20*/  FFMA R4, R3.reuse, R6, -R4 ;  /* 0x0000000603047223 */ /* 0x040fe20000000804 */
[----:B------:R-:W-:Y:S01]  /*3e30*/  FMUL R8, R8, R29 ;  /* 0x0000001d08087220 */ /* 0x000fe20000400000 */
[----:B------:R-:W-:Y:S01]  /*3e40*/  FMUL R10, R6, R5 ;  /* 0x00000005060a7220 */ /* 0x000fe20000400000 */
[----:B------:R-:W-:Y:S01]  /*3e50*/  FMUL R9, R2, R9 ;  /* 0x0000000902097220 */ /* 0x000fe20000400000 */
[----:B------:R-:W-:Y:S01]  /*3e60*/  FADD R5, R3, -R2 ;  /* 0x8000000203057221 */ /* 0x000fe20000000000 */
[----:B------:R-:W-:-:S02]  /*3e70*/  FMUL R4, R4, R27 ;  /* 0x0000001b04047220 */ /* 0x000fc40000400000 */
[----:B------:R-:W-:Y:S01]  /*3e80*/  FFMA R9, R3, R10, -R9 ;  /* 0x0000000a03097223 */ /* 0x000fe20000000809 */
[----:B------:R-:W-:Y:S01]  /*3e90*/  FMUL R2, R5, R34 ;  /* 0x0000002205027220 */ /* 0x000fe20000400000 */
[C---:B------:R-:W-:Y:S01]  /*3ea0*/  FMUL R4, R13.reuse, R4 ;  /* 0x000000040d047220 */ /* 0x040fe20000400000 */
[----:B------:R-:W-:Y:S01]  /*3eb0*/  FMUL R10, R13, R8 ;  /* 0x000000080d0a7220 */ /* 0x000fe20000400000 */
[----:B------:R-:W-:Y:S01]  /*3ec0*/  FMUL R6, R9, R26 ;  /* 0x0000001a09067220 */ /* 0x000fe20000400000 */
[----:B------:R-:W-:Y:S01]  /*3ed0*/  MOV R5, RZ ;  /* 0x000000ff00057202 */ /* 0x000fe20000000f00 */
[----:B------:R-:W-:Y:S01]  /*3ee0*/  FMUL R11, R13, R2 ;  /* 0x000000020d0b7220 */ /* 0x000fe20000400000 */
[----:B------:R-:W-:Y:S01]  /*3ef0*/  FADD R9, R19, R4 ;  /* 0x0000000413097221 */ /* 0x000fe20000000000 */
[----:B------:R-:W-:-:S04]  /*3f00*/  FMUL R3, R13, R6 ;  /* 0x000000060d037220 */ /* 0x000fc80000400000 */
[----:B------:R-:W-:Y:S01]  /*3f10*/  FFMA R8, R4, R28, -R3 ;  /* 0x0000001c04087223 */ /* 0x000fe20000000803 */
[----:B------:R-:W-:Y:S06]  /*3f20*/  @!P0 BRA `(.L_x_199) ;  /* 0x0000000000808947 */ /* 0x000fec0003800000 */
        /* <DEDUP_REMOVED lines=14> */
[----:B------:R-:W-:Y:S05]  /*4010*/  CALL.REL.NOINC `($__internal_3_$__cuda_sm3x_div_rn_noftz_f32_slowpath) ;  /* 0x0000002400c47944 */ /* 0x000fea0003c00000 */
.L_x_201:
[----:B------:R-:W-:Y:S05]  /*4020*/  BSYNC.RECONVERGENT B3 ;  /* 0x0000000000037941 */ /* 0x000fea0003800200 */
.L_x_200:
[----:B------:R-:W0:Y:S01]  /*4030*/  MUFU.RCP R5, R14 ;  /* 0x0000000e00057308 */ /* 0x000e220000001000 */
[----:B------:R-:W-:Y:S01]  /*4040*/  BSSY.RECONVERGENT B3, `(.L_x_202) ;  /* 0x000000d000037945 */ /* 0x000fe20003800200 */
[----:B------:R-:W-:-:S06]  /*4050*/  MOV R12, R2 ;  /* 0x00000002000c7202 */ /* 0x000fcc0000000f00 */
        /* <DEDUP_REMOVED lines=11> */
.L_x_203:
[----:B------:R-:W-:Y:S05]  /*4110*/  BSYNC.RECONVERGENT B3 ;  /* 0x0000000000037941 */ /* 0x000fea0003800200 */
.L_x_202:
[----:B------:R-:W-:-:S07]  /*4120*/  FADD R5, R2, -1 ;  /* 0xbf80000002057421 */ /* 0x000fce0000000000 */
.L_x_199:
[----:B------:R-:W-:Y:S05]  /*4130*/  BSYNC.RECONVERGENT B2 ;  /* 0x0000000000027941 */ /* 0x000fea0003800200 */
.L_x_198:
[----:B------:R-:W-:Y:S01]  /*4140*/  FMNMX R2, R5, 100000, PT ;  /* 0x47c3500005027809 */ /* 0x000fe20003800000 */
[----:B------:R-:W-:Y:S01]  /*4150*/  FMUL R13, R22, R13 ;  /* 0x0000000d160d7220 */ /* 0x000fe20000400000 */
[----:B------:R-:W-:Y:S01]  /*4160*/  FMNMX R3, R12, 100000, PT ;  /* 0x47c350000c037809 */ /* 0x000fe20003800000 */
[----:B------:R-:W-:Y:S01]  /*4170*/  FMUL R4, R11, R11 ;  /* 0x0000000b0b047220 */ /* 0x000fe20000400000 */
[----:B------:R-:W-:Y:S01]  /*4180*/  IADD3 R18, PT, PT, R18, 0x1, RZ ;  /* 0x0000000112127810 */ /* 0x000fe20007ffe0ff */
[----:B------:R-:W-:Y:S01]  /*4190*/  FMUL R6, R9, R9 ;  /* 0x0000000909067220 */ /* 0x000fe20000400000 */
[-C--:B------:R-:W-:Y:S01]  /*41a0*/  FFMA R43, R11, R2.reuse, R43 ;  /* 0x000000020b2b7223 */ /* 0x080fe2000000002b */
[----:B------:R-:W-:Y:S01]  /*41b0*/  FFMA R0, R9, R2, R0 ;  /* 0x0000000209007223 */ /* 0x000fe20000000000 */
[----:B------:R-:W-:Y:S01]  /*41c0*/  ISETP.NE.AND P0, PT, R18, UR6, PT ;  /* 0x0000000612007c0c */ /* 0x000fe2000bf05270 */
[----:B------:R-:W-:Y:S01]  /*41d0*/  FADD R9, R15, R8 ;  /* 0x000000080f097221 */ /* 0x000fe20000000000 */
[----:B------:R-:W-:Y:S01]  /*41e0*/  FMUL R5, R3, R4 ;  /* 0x0000000403057220 */ /* 0x000fe20000400000 */
[----:B------:R-:W-:Y:S01]  /*41f0*/  FFMA R40, R13, R2, R40 ;  /* 0x000000020d287223 */ /* 0x000fe20000000028 */
[----:B------:R-:W-:Y:S01]  /*4200*/  FMUL R11, R3, R6 ;  /* 0x00000006030b7220 */ /* 0x000fe20000400000 */
[----:B------:R-:W-:Y:S01]  /*4210*/  FMUL R13, R13, R13 ;  /* 0x0000000d0d0d7220 */ /* 0x000fe20000400000 */
[-C--:B------:R-:W-:Y:S01]  /*4220*/  FMUL R4, RZ, R2.reuse ;  /* 0x00000002ff047220 */ /* 0x080fe20000400000 */
[-C--:B------:R-:W-:Y:S01]  /*4230*/  FFMA R5, R10, R2.reuse, -R5 ;  /* 0x000000020a057223 */ /* 0x080fe20000000805 */
[----:B------:R-:W-:Y:S01]  /*4240*/  FFMA R8, R2, R9, -R11 ;  /* 0x0000000902087223 */ /* 0x000fe2000000080b */
[-C--:B------:R-:W-:Y:S01]  /*4250*/  FFMA R42, R20, R2.reuse, R42 ;  /* 0x00000002142a7223 */ /* 0x080fe2000000002a */
[C-C-:B------:R-:W-:Y:S01]  /*4260*/  FFMA R6, -R3.reuse, R13, R4.reuse ;  /* 0x0000000d03067223 */ /* 0x140fe20000000104 */
[----:B------:R-:W-:Y:S01]  /*4270*/  FADD R9, -R3, R4 ;  /* 0x0000000403097221 */ /* 0x000fe20000000100 */
[----:B------:R-:W-:Y:S01]  /*4280*/  FMUL R4, R16, R3 ;  /* 0x0000000310047220 */ /* 0x000fe20000400000 */
[----:B------:R-:W-:Y:S01]  /*4290*/  FADD R41, R2, R41 ;  /* 0x0000002902297221 */ /* 0x000fe20000000000 */
[----:B------:R-:W-:Y:S01]  /*42a0*/  FADD R38, R5, R38 ;  /* 0x0000002605267221 */ /* 0x000fe20000000000 */
[----:B------:R-:W-:Y:S01]  /*42b0*/  FADD R37, R6, R37 ;  /* 0x0000002506257221 */ /* 0x000fe20000000000 */
[----:B------:R-:W-:Y:S01]  /*42c0*/  FFMA R4, R17, R2, -R4 ;  /* 0x0000000211047223 */ /* 0x000fe20000000804 */
[----:B------:R-:W-:Y:S01]  /*42d0*/  FADD R36, R9, R36 ;  /* 0x0000002409247221 */ /* 0x000fe20000000000 */
[----:B------:R-:W-:-:S02]  /*42e0*/  FADD R7, R8, R7 ;  /* 0x0000000708077221 */ /* 0x000fc40000000000 */
[----:B------:R-:W-:Y:S01]  /*42f0*/  FADD R39, R4, R39 ;  /* 0x0000002704277221 */ /* 0x000fe20000000000 */
[----:B------:R-:W-:Y:S06]  /*4300*/  @P0 BRA `(.L_x_204) ;  /* 0xfffffff400680947 */ /* 0x000fec000383ffff */
[----:B------:R-:W-:-:S04]  /*4310*/  UIADD3 UR5, UPT, UPT, UR5, 0x1, URZ ;  /* 0x0000000105057890 */ /* 0x000fc8000fffe0ff */
[----:B------:R-:W-:-:S09]  /*4320*/  UISETP.NE.AND UP0, UPT, UR5, UR6, UPT ;  /* 0x000000060500728c */ /* 0x000fd2000bf05270 */
[----:B------:R-:W-:Y:S05]  /*4330*/  BRA.U UP0, `(.L_x_205) ;  /* 0xffffffe9008c7547 */ /* 0x000fea000b83ffff */
.L_x_168:
[----:B------:R-:W-:-:S09]  /*4340*/  UISETP.GT.U32.AND UP0, UPT, UR4, 0x4, UPT ;  /* 0x000000040400788c */ /* 0x000fd2000bf04070 */
[----:B------:R-:W-:Y:S05]  /*4350*/  BRA.U UP0, `(.L_x_206) ;  /* 0x0000000500907547 */ /* 0x000fea000b800000 */
[----:B------:R-:W0:Y:S01]  /*4360*/  MUFU.RCP R2, R39 ;  /* 0x0000002700027308 */ /* 0x000e220000001000 */
[----:B------:R-:W-:Y:S01]  /*4370*/  BSSY.RECONVERGENT B2, `(.L_x_207) ;  /* 0x000000f000027945 */ /* 0x000fe20003800200 */
[C---:B------:R-:W-:Y:S02]  /*4380*/  ISETP.LT.AND P2, PT, R44.reuse, UR4, PT ;  /* 0x000000042c007c0c */ /* 0x040fe4000bf41270 */
[----:B------:R-:W-:-:S04]  /*4390*/  ISETP.LT.AND P3, PT, R44, UR4, PT ;  /* 0x000000042c007c0c */ /* 0x000fc8000bf61270 */
        /* <DEDUP_REMOVED lines=12> */
.L_x_208:
[----:B------:R-:W-:Y:S05]  /*4460*/  BSYNC.RECONVERGENT B2 ;  /* 0x0000000000027941 */ /* 0x000fea0003800200 */
.L_x_207:
[----:B------:R-:W0:Y:S01]  /*4470*/  MUFU.RCP R5, R38 ;  /* 0x0000002600057308 */ /* 0x000e220000001000 */
[C---:B------:R-:W-:Y:S01]  /*4480*/  FSETP.GT.AND P1, PT, R3.reuse, -1, PT ;  /* 0xbf8000000300780b */ /* 0x040fe20003f24000 */
[----:B------:R-:W-:Y:S01]  /*4490*/  BSSY.RECONVERGENT B2, `(.L_x_209) ;  /* 0x000000f000027945 */ /* 0x000fe20003800200 */
[----:B------:R-:W-:-:S04]  /*44a0*/  FMNMX R3, R3, 1, PT ;  /* 0x3f80000003037809 */ /* 0x000fc80003800000 */
[----:B------:R-:W-:Y:S01]  /*44b0*/  FSEL R8, R3, -1, P1 ;  /* 0xbf80000003087808 */ /* 0x000fe20000800000 */
[----:B------:R-:W1:Y:S04]  /*44c0*/  FCHK P0, R43, R38 ;  /* 0x000000262b007302 */ /* 0x000e680000000000 */
[----:B------:R-:W-:Y:S01]  /*44d0*/  @P3 FADD R51, R51, |R8| ;  /* 0x4000000833333221 */ /* 0x000fe20000000000 */
        /* <DEDUP_REMOVED lines=10> */
.L_x_210:
[----:B------:R-:W-:Y:S05]  /*4580*/  BSYNC.RECONVERGENT B2 ;  /* 0x0000000000027941 */ /* 0x000fea0003800200 */
.L_x_209:
        /* <DEDUP_REMOVED lines=18> */
.L_x_212:
[----:B------:R-:W-:Y:S05]  /*46b0*/  BSYNC.RECONVERGENT B2 ;  /* 0x0000000000027941 */ /* 0x000fea0003800200 */
.L_x_211:
[----:B------:R-:W0:Y:S01]  /*46c0*/  MUFU.RCP R5, R36 ;  /* 0x0000002400057308 */ /* 0x000e220000001000 */
[----:B------:R-:W-:Y:S01]  /*46d0*/  HFMA2 R10, -RZ, RZ, 3.390625, 0 ;  /* 0x42c80000ff0a7431 */ /* 0x000fe200000001ff */
[C---:B------:R-:W-:Y:S01]  /*46e0*/  FSETP.GT.AND P1, PT, R4.reuse, -200, PT ;  /* 0xc34800000400780b */ /* 0x040fe20003f24000 */
[----:B------:R-:W-:Y:S01]  /*46f0*/  BSSY.RECONVERGENT B2, `(.L_x_213) ;  /* 0x0000012000027945 */ /* 0x000fe20003800200 */
[----:B------:R-:W-:-:S04]  /*4700*/  FSETP.GEU.AND P4, PT, R4, 200, PT ;  /* 0x434800000400780b */ /* 0x000fc80003f8e000 */
[----:B------:R-:W1:Y:S01]  /*4710*/  FCHK P0, R41, R36 ;  /* 0x0000002429007302 */ /* 0x000e620000000000 */
[----:B------:R-:W-:-:S04]  /*4720*/  FSEL R10, -R10, 100, !P4 ;  /* 0x42c800000a0a7808 */ /* 0x000fc80006000100 */
[----:B------:R-:W-:Y:S01]  /*4730*/  FSEL R10, R10, -100, P1 ;  /* 0xc2c800000a0a7808 */ /* 0x000fe20000800000 */
[----:B0-----:R-:W-:-:S04]  /*4740*/  FFMA R2, R5, -R36, 1 ;  /* 0x3f80000005027423 */ /* 0x001fc80000000824 */
[----:B------:R-:W-:Y:S01]  /*4750*/  FFMA R2, R5, R2, R5 ;  /* 0x0000000205027223 */ /* 0x000fe20000000005 */
[----:B------:R-:W-:-:S03]  /*4760*/  FMUL R5, R4, 0.5 ;  /* 0x3f00000004057820 */ /* 0x000fc60000400000 */
[----:B------:R-:W-:Y:S02]  /*4770*/  FFMA R9, R2, R41, RZ ;  /* 0x0000002902097223 */ /* 0x000fe400000000ff */
[----:B------:R-:W-:Y:S02]  /*4780*/  @P1 FSEL R10, R5, R10, !P4 ;  /* 0x0000000a050a1208 */ /* 0x000fe40006000000 */
[----:B------:R-:W-:-:S03]  /*4790*/  FFMA R4, R9, -R36, R41 ;  /* 0x8000002409047223 */ /* 0x000fc60000000029 */
[----:B------:R-:W-:Y:S01]  /*47a0*/  @P3 FADD R49, R49, |R10| ;  /* 0x4000000a31313221 */ /* 0x000fe20000000000 */
[----:B------:R-:W-:Y:S01]  /*47b0*/  FFMA R2, R2, R4, R9 ;  /* 0x0000000402027223 */ /* 0x000fe20000000009 */
[----:B-1----:R-:W-:Y:S06]  /*47c0*/  @!P0 BRA `(.L_x_214) ;  /* 0x0000000000108947 */ /* 0x002fec0003800000 */
[----:B------:R-:W-:Y:S02]  /*47d0*/  MOV R5, R41 ;  /* 0x0000002900057202 */ /* 0x000fe40000000f00 */
[----:B------:R-:W-:Y:S02]  /*47e0*/  MOV R2, R36 ;  /* 0x0000002400027202 */ /* 0x000fe40000000f00 */
[----:B------:R-:W-:-:S07]  /*47f0*/  MOV R58, 0x4810 ;  /* 0x00004810003a7802 */ /* 0x000fce0000000f00 */
[----:B------:R-:W-:Y:S05]  /*4800*/  CALL.REL.NOINC `($__internal_3_$__cuda_sm3x_div_rn_noftz_f32_slowpath) ;  /* 0x0000001c00c87944 */ /* 0x000fea0003c00000 */
.L_x_214:
[----:B------:R-:W-:Y:S05]  /*4810*/  BSYNC.RECONVERGENT B2 ;  /* 0x0000000000027941 */ /* 0x000fea0003800200 */
.L_x_213:
[----:B------:R-:W0:Y:S01]  /*4820*/  MUFU.RCP R4, R7 ;  /* 0x0000000700047308 */ /* 0x000e220000001000 */
[C---:B------:R-:W-:Y:S01]  /*4830*/  FSETP.GT.AND P1, PT, R2.reuse, -10, PT ;  /* 0xc12000000200780b */ /* 0x040fe20003f24000 */
[----:B------:R-:W-:Y:S01]  /*4840*/  BSSY.RECONVERGENT B2, `(.L_x_215) ;  /* 0x000000f000027945 */ /* 0x000fe20003800200 */
[----:B------:R-:W-:-:S04]  /*4850*/  FMNMX R2, R2, 10, PT ;  /* 0x4120000002027809 */ /* 0x000fc80003800000 */
[----:B------:R-:W-:Y:S01]  /*4860*/  FSEL R9, R2, -10, P1 ;  /* 0xc120000002097808 */ /* 0x000fe20000800000 */
[----:B------:R-:W1:Y:S04]  /*4870*/  FCHK P0, R0, R7 ;  /* 0x0000000700007302 */ /* 0x000e680000000000 */
[----:B------:R-:W-:Y:S01]  /*4880*/  @P3 FADD R48, R48, |R9| ;  /* 0x4000000930303221 */ /* 0x000fe20000000000 */
        /* <DEDUP_REMOVED lines=10> */
.L_x_216:
[----:B------:R-:W-:Y:S05]  /*4930*/  BSYNC.RECONVERGENT B2 ;  /* 0x0000000000027941 */ /* 0x000fea0003800200 */
.L_x_215:
[C---:B------:R-:W-:Y:S02]  /*4940*/  FSETP.GT.AND P0, PT, R2.reuse, -0.10000000149011611938, PT ;  /* 0xbdcccccd0200780b */ /* 0x040fe40003f04000 */
[----:B------:R-:W-:-:S04]  /*4950*/  FMNMX R2, R2, 0.10000000149011611938, PT ;  /* 0x3dcccccd02027809 */ /* 0x000fc80003800000 */
[----:B------:R-:W-:Y:S01]  /*4960*/  FSEL R2, R2, -0.10000000149011611938, P0 ;  /* 0xbdcccccd02027808 */ /* 0x000fe20000000000 */
[----:B------:R-:W-:Y:S06]  /*4970*/  @!P2 BRA `(.L_x_217) ;  /* 0x0000000800e0a947 */ /* 0x000fec0003800000 */
[----:B------:R-:W-:Y:S01]  /*4980*/  FADD R47, R47, |R2| ;  /* 0x400000022f2f7221 */ /* 0x000fe20000000000 */
[----:B------:R-:W-:Y:S06]  /*4990*/  BRA `(.L_x_217) ;  /* 0x0000000800d87947 */ /* 0x000fec0003800000 */
.L_x_206:
[----:B------:R-:W-:-:S13]  /*49a0*/  ISETP.LT.AND P0, PT, R44, UR4, PT ;  /* 0x000000042c007c0c */ /* 0x000fda000bf01270 */
[----:B------:R-:W-:Y:S05]  /*49b0*/  @!P0 BRA `(.L_x_218) ;  /* 0x0000000400748947 */ /* 0x000fea0003800000 */
        /* <DEDUP_REMOVED lines=14> */
.L_x_220:
[----:B------:R-:W-:Y:S05]  /*4aa0*/  BSYNC.RECONVERGENT B2 ;  /* 0x0000000000027941 */ /* 0x000fea0003800200 */
.L_x_219:
[----:B------:R-:W0:Y:S01]  /*4ab0*/  MUFU.RCP R5, R38 ;  /* 0x0000002600057308 */ /* 0x000e220000001000 */
[C---:B------:R-:W-:Y:S01]  /*4ac0*/  FSETP.GT.AND P0, PT, R3.reuse, -1, PT ;  /* 0xbf8000000300780b */ /* 0x040fe20003f04000 */
[----:B------:R-:W-:Y:S01]  /*4ad0*/  BSSY.RECONVERGENT B2, `(.L_x_221) ;  /* 0x000000f000027945 */ /* 0x000fe20003800200 */
[----:B------:R-:W-:-:S04]  /*4ae0*/  FMNMX R3, R3, 1, PT ;  /* 0x3f80000003037809 */ /* 0x000fc80003800000 */
[----:B------:R-:W-:Y:S01]  /*4af0*/  FSEL R8, R3, -1, P0 ;  /* 0xbf80000003087808 */ /* 0x000fe20000000000 */
        /* <DEDUP_REMOVED lines=12> */
.L_x_222:
[----:B------:R-:W-:Y:S05]  /*4bc0*/  BSYNC.RECONVERGENT B2 ;  /* 0x0000000000027941 */ /* 0x000fea0003800200 */
.L_x_221:
        /* <DEDUP_REMOVED lines=18> */
.L_x_224:
[----:B------:R-:W-:Y:S05]  /*4cf0*/  BSYNC.RECONVERGENT B2 ;  /* 0x0000000000027941 */ /* 0x000fea0003800200 */
.L_x_223:
        /* <DEDUP_REMOVED lines=17> */
.L_x_226:
[----:B------:R-:W-:Y:S05]  /*4e10*/  BSYNC.RECONVERGENT B2 ;  /* 0x0000000000027941 */ /* 0x000fea0003800200 */
.L_x_225:
[----:B------:R-:W0:Y:S01]  /*4e20*/  MUFU.RCP R4, R7 ;  /* 0x0000000700047308 */ /* 0x000e220000001000 */
[C---:B------:R-:W-:Y:S01]  /*4e30*/  FSETP.GT.AND P0, PT, R2.reuse, -10, PT ;  /* 0xc12000000200780b */ /* 0x040fe20003f04000 */
[----:B------:R-:W-:Y:S01]  /*4e40*/  BSSY.RECONVERGENT B2, `(.L_x_227) ;  /* 0x000000f000027945 */ /* 0x000fe20003800200 */
[----:B------:R-:W-:-:S04]  /*4e50*/  FMNMX R2, R2, 10, PT ;  /* 0x4120000002027809 */ /* 0x000fc80003800000 */
[----:B------:R-:W-:Y:S01]  /*4e60*/  FSEL R9, R2, -10, P0 ;  /* 0xc120000002097808 */ /* 0x000fe20000000000 */
[----:B------:R-:W1:Y:S04]  /*4e70*/  FCHK P1, R0, R7 ;  /* 0x0000000700007302 */ /* 0x000e680000020000 */
[----:B------:R-:W-:Y:S01]  /*4e80*/  FADD R48, R48, |R9| ;  /* 0x4000000930307221 */ /* 0x000fe20000000000 */
        /* <DEDUP_REMOVED lines=10> */
.L_x_228:
[----:B------:R-:W-:Y:S05]  /*4f30*/  BSYNC.RECONVERGENT B2 ;  /* 0x0000000000027941 */ /* 0x000fea0003800200 */
.L_x_227:
[C---:B------:R-:W-:Y:S02]  /*4f40*/  FSETP.GT.AND P0, PT, R2.reuse, -0.10000000149011611938, PT ;  /* 0xbdcccccd0200780b */ /* 0x040fe40003f04000 */
[----:B------:R-:W-:-:S04]  /*4f50*/  FMNMX R2, R2, 0.10000000149011611938, PT ;  /* 0x3dcccccd02027809 */ /* 0x000fc80003800000 */
[----:B------:R-:W-:-:S05]  /*4f60*/  FSEL R2, R2, -0.10000000149011611938, P0 ;  /* 0xbdcccccd02027808 */ /* 0x000fca0000000000 */
[----:B------:R-:W-:Y:S01]  /*4f70*/  FADD R47, R47, |R2| ;  /* 0x400000022f2f7221 */ /* 0x000fe20000000000 */
[----:B------:R-:W-:Y:S06]  /*4f80*/  BRA `(.L_x_217) ;  /* 0x00000004005c7947 */ /* 0x000fec0003800000 */
.L_x_218:
        /* <DEDUP_REMOVED lines=14> */
.L_x_230:
[----:B------:R-:W-:Y:S05]  /*5070*/  BSYNC.RECONVERGENT B2 ;  /* 0x0000000000027941 */ /* 0x000fea0003800200 */
.L_x_229:
[----:B------:R-:W0:Y:S01]  /*5080*/  MUFU.RCP R5, R38 ;  /* 0x0000002600057308 */ /* 0x000e220000001000 */
[C---:B------:R-:W-:Y:S01]  /*5090*/  FSETP.GT.AND P0, PT, R3.reuse, -1, PT ;  /* 0xbf8000000300780b */ /* 0x040fe20003f04000 */
[----:B------:R-:W-:Y:S01]  /*50a0*/  BSSY.RECONVERGENT B2, `(.L_x_231) ;  /* 0x000000e000027945 */ /* 0x000fe20003800200 */
[----:B------:R-:W-:-:S04]  /*50b0*/  FMNMX R3, R3, 1, PT ;  /* 0x3f80000003037809 */ /* 0x000fc80003800000 */
[----:B------:R-:W-:Y:S01]  /*50c0*/  FSEL R8, R3, -1, P0 ;  /* 0xbf80000003087808 */ /* 0x000fe20000000000 */
        /* <DEDUP_REMOVED lines=11> */
.L_x_232:
[----:B------:R-:W-:Y:S05]  /*5180*/  BSYNC.RECONVERGENT B2 ;  /* 0x0000000000027941 */ /* 0x000fea0003800200 */
.L_x_231:
        /* <DEDUP_REMOVED lines=17> */
.L_x_234:
[----:B------:R-:W-:Y:S05]  /*52a0*/  BSYNC.RECONVERGENT B2 ;  /* 0x0000000000027941 */ /* 0x000fea0003800200 */
.L_x_233:
        /* <DEDUP_REMOVED lines=16> */
.L_x_236:
[----:B------:R-:W-:Y:S05]  /*53b0*/  BSYNC.RECONVERGENT B2 ;  /* 0x0000000000027941 */ /* 0x000fea0003800200 */
.L_x_235:
[----:B------:R-:W0:Y:S01]  /*53c0*/  MUFU.RCP R4, R7 ;  /* 0x0000000700047308 */ /* 0x000e220000001000 */
[C---:B------:R-:W-:Y:S01]  /*53d0*/  FSETP.GT.AND P0, PT, R2.reuse, -10, PT ;  /* 0xc12000000200780b */ /* 0x040fe20003f04000 */
[----:B------:R-:W-:Y:S01]  /*53e0*/  BSSY.RECONVERGENT B2, `(.L_x_237) ;  /* 0x000000e000027945 */ /* 0x000fe20003800200 */
[----:B------:R-:W-:-:S04]  /*53f0*/  FMNMX R2, R2, 10, PT ;  /* 0x4120000002027809 */ /* 0x000fc80003800000 */
[----:B------:R-:W-:Y:S01]  /*5400*/  FSEL R9, R2, -10, P0 ;  /* 0xc120000002097808 */ /* 0x000fe20000000000 */
        /* <DEDUP_REMOVED lines=11> */
.L_x_238:
[----:B------:R-:W-:Y:S05]  /*54c0*/  BSYNC.RECONVERGENT B2 ;  /* 0x0000000000027941 */ /* 0x000fea0003800200 */
.L_x_237:
[C---:B------:R-:W-:Y:S02]  /*54d0*/  FSETP.GT.AND P0, PT, R2.reuse, -0.10000000149011611938, PT ;  /* 0xbdcccccd0200780b */ /* 0x040fe40003f04000 */
[----:B------:R-:W-:-:S04]  /*54e0*/  FMNMX R2, R2, 0.10000000149011611938, PT ;  /* 0x3dcccccd02027809 */ /* 0x000fc80003800000 */
[----:B------:R-:W-:-:S07]  /*54f0*/  FSEL R2, R2, -0.10000000149011611938, P0 ;  /* 0xbdcccccd02027808 */ /* 0x000fce0000000000 */
.L_x_217:
[----:B------:R-:W0:Y:S01]  /*5500*/  LDCU UR5, c[0x0][0x390] ;  /* 0x00007200ff0577ac */ /* 0x000e220008000800 */
[----:B------:R-:W-:Y:S01]  /*5510*/  FADD R2, -R2, R57 ;  /* 0x0000003902027221 */ /* 0x000fe20000000100 */
[----:B------:R-:W-:Y:S01]  /*5520*/  FADD R46, -R10, R46 ;  /* 0x0000002e0a2e7221 */ /* 0x000fe20000000100 */
[----:B------:R-:W-:Y:S01]  /*5530*/  FADD R53, -R9, R53 ;  /* 0x0000003509357221 */ /* 0x000fe20000000100 */
[----:B------:R-:W-:Y:S01]  /*5540*/  UIADD3 UR4, UPT, UPT, UR4, 0x1, URZ ;  /* 0x0000000104047890 */ /* 0x000fe2000fffe0ff */
[----:B------:R-:W-:Y:S01]  /*5550*/  FADD R55, -R8, R55 ;  /* 0x0000003708377221 */ /* 0x000fe20000000100 */
[----:B------:R-:W-:Y:S01]  /*5560*/  FMNMX R2, R2, 0.5, !PT ;  /* 0x3f00000002027809 */ /* 0x000fe20007800000 */
[----:B------:R-:W-:Y:S01]  /*5570*/  FADD R54, -R3, R54 ;  /* 0x0000003603367221 */ /* 0x000fe20000000100 */
[----:B------:R-:W-:Y:S02]  /*5580*/  FMNMX R46, R46, 1, !PT ;  /* 0x3f8000002e2e7809 */ /* 0x000fe40007800000 */
[----:B------:R-:W-:-:S02]  /*5590*/  FSETP.GEU.AND P0, PT, R2, R45, PT ;  /* 0x0000002d0200720b */ /* 0x000fc40003f0e000 */
[----:B------:R-:W-:Y:S02]  /*55a0*/  FMNMX R53, R53, 0.0010000000474974513054, !PT ;  /* 0x3a83126f35357809 */ /* 0x000fe40007800000 */
[----:B------:R-:W-:Y:S01]  /*55b0*/  FSEL R57, R2, R45, !P0 ;  /* 0x0000002d02397208 */ /* 0x000fe20004000000 */
[----:B0-----:R-:W-:-:S09]  /*55c0*/  UISETP.NE.AND UP0, UPT, UR4, UR5, UPT ;  /* 0x000000050400728c */ /* 0x001fd2000bf05270 */
[----:B------:R-:W-:Y:S05]  /*55d0*/  BRA.U UP0, `(.L_x_239) ;  /* 0xffffffcd00547547 */ /* 0x000fea000b83ffff */
.L_x_166:
[----:B------:R-:W0:Y:S01]  /*55e0*/  LDCU UR4, c[0x0][0x38c] ;  /* 0x00007180ff0477ac */ /* 0x000e220008000800 */
[----:B------:R-:W-:Y:S01]  /*55f0*/  HFMA2 R0, -RZ, RZ, 0, 0 ;  /* 0x00000000ff007431 */ /* 0x000fe200000001ff */
[----:B0-----:R-:W-:-:S09]  /*5600*/  UISETP.GE.AND UP0, UPT, UR4, 0x1, UPT ;  /* 0x000000010400788c */ /* 0x001fd2000bf06270 */
[----:B------:R-:W-:Y:S05]  /*5610*/  BRA.U !UP0, `(.L_x_240) ;  /* 0x0000000d086c7547 */ /* 0x000fea000b800000 */
[----:B------:R-:W-:Y:S01]  /*5620*/  IADD3 R0, PT, PT, R52, -0xd000000, RZ ;  /* 0xf300000034007810 */ /* 0x000fe20007ffe0ff */
[----:B------:R0:W1:Y:S01]  /*5630*/  MUFU.RSQ R5, R52 ;  /* 0x0000003400057308 */ /* 0x0000620000001400 */
[----:B------:R-:W-:Y:S02]  /*5640*/  BSSY.RECONVERGENT B0, `(.L_x_241) ;  /* 0x000000e000007945 */ /* 0x000fe40003800200 */
[----:B------:R-:W-:-:S13]  /*5650*/  ISETP.GT.U32.AND P0, PT, R0, 0x727fffff, PT ;  /* 0x727fffff0000780c */ /* 0x000fda0003f04070 */
[----:B0-----:R-:W-:Y:S05]  /*5660*/  @!P0 BRA `(.L_x_242) ;  /* 0x00000000001c8947 */ /* 0x001fea0003800000 */
[----:B------:R-:W-:Y:S01]  /*5670*/  BSSY.RECONVERGENT B1, `(.L_x_243) ;  /* 0x0000004000017945 */ /* 0x000fe20003800200 */
[----:B------:R-:W-:Y:S02]  /*5680*/  MOV R2, R52 ;  /* 0x0000003400027202 */ /* 0x000fe40000000f00 */
[----:B------:R-:W-:-:S07]  /*5690*/  MOV R9, 0x56b0 ;  /* 0x000056b000097802 */ /* 0x000fce0000000f00 */
[----:B-1----:R-:W-:Y:S05]  /*56a0*/  CALL.REL.NOINC `($__internal_2_$__cuda_sm20_sqrt_rn_f32_slowpath) ;  /* 0x0000000c00c47944 */ /* 0x002fea0003c00000 */
[----:B------:R-:W-:Y:S05]  /*56b0*/  BSYNC.RECONVERGENT B1 ;  /* 0x0000000000017941 */ /* 0x000fea0003800200 */
.L_x_243:
[----:B------:R-:W-:Y:S01]  /*56c0*/  MOV R2, R35 ;  /* 0x0000002300027202 */ /* 0x000fe20000000f00 */
[----:B------:R-:W-:Y:S06]  /*56d0*/  BRA `(.L_x_244) ;  /* 0x0000000000107947 */ /* 0x000fec0003800000 */
.L_x_242:
[C---:B-1----:R-:W-:Y:S01]  /*56e0*/  FMUL.FTZ R3, R5.reuse, R52 ;  /* 0x0000003405037220 */ /* 0x042fe20000410000 */
[----:B------:R-:W-:-:S03]  /*56f0*/  FMUL.FTZ R0, R5, 0.5 ;  /* 0x3f00000005007820 */ /* 0x000fc60000410000 */
[----:B------:R-:W-:-:S04]  /*5700*/  FFMA R2, -R3, R3, R52 ;  /* 0x0000000303027223 */ /* 0x000fc80000000134 */
[----:B------:R-:W-:-:S07]  /*5710*/  FFMA R2, R2, R0, R3 ;  /* 0x0000000002027223 */ /* 0x000fce0000000003 */
.L_x_244:
[----:B------:R-:W-:Y:S05]  /*5720*/  BSYNC.RECONVERGENT B0 ;  /* 0x0000000000007941 */ /* 0x000fea0003800200 */
.L_x_241:
[----:B------:R-:W0:Y:S01]  /*5730*/  LDCU UR7, c[0x0][0x38c] ;  /* 0x00007180ff0777ac */ /* 0x000e220008000800 */
[----:B------:R-:W-:Y:S01]  /*5740*/  HFMA2 R0, -RZ, RZ, 0, 0 ;  /* 0x00000000ff007431 */ /* 0x000fe200000001ff */
[----:B------:R-:W-:Y:S01]  /*5750*/  UMOV UR4, URZ ;  /* 0x000000ff00047c82 */ /* 0x000fe20008000000 */
[----:B0-----:R-:W-:-:S12]  /*5760*/  UIADD3 UR7, UPT, UPT, -UR7, URZ, URZ ;  /* 0x000000ff07077290 */ /* 0x001fd8000fffe1ff */
.L_x_249:
        /* <DEDUP_REMOVED lines=29> */
[----:B------:R-:W-:Y:S01]  /*5940*/  MOV R12, 0x3e235519 ;  /* 0x3e235519000c7802 */ /* 0x000fe20000000f00 */
[----:B------:R-:W-:-:S02]  /*5950*/  FFMA R10, R11, R10, R7 ;  /* 0x0000000a0b0a7223 */ /* 0x000fc40000000007 */
[----:B------:R-:W-:Y:S01]  /*5960*/  FFMA R5, R6, R5, R8 ;  /* 0x0000000506057223 */ /* 0x000fe20000000008 */
[----:B------:R-:W-:Y:S02]  /*5970*/  FSEL R8, -R13, -0.026868773624300956726, P1 ;  /* 0xbcdc1be70d087808 */ /* 0x000fe40000800100 */
[C---:B------:R-:W-:Y:S02]  /*5980*/  FSEL R7, R12.reuse, 0.11284004896879196167, P0 ;  /* 0x3de718af0c077808 */ /* 0x040fe40000000000 */
[----:B------:R-:W-:Y:S01]  /*5990*/  MOV R13, 0x3f69b4f9 ;  /* 0x3f69b4f9000d7802 */ /* 0x000fe20000000f00 */
[----:B------:R-:W-:Y:S01]  /*59a0*/  FFMA R8, R11, R10, R8 ;  /* 0x0000000a0b087223 */ /* 0x000fe20000000008 */
[----:B------:R-:W-:Y:S01]  /*59b0*/  FSEL R12, R12, 0.11284004896879196167, P1 ;  /* 0x3de718af0c0c7808 */ /* 0x000fe20000800000 */
[----:B------:R-:W-:Y:S01]  /*59c0*/  FFMA R5, R6, R5, R7 ;  /* 0x0000000506057223 */ /* 0x000fe20000000007 */
[C---:B------:R-:W-:Y:S02]  /*59d0*/  FSEL R10, R13.reuse, -0.37612664699554443359, P1 ;  /* 0xbec093ac0d0a7808 */ /* 0x040fe40000800000 */
[----:B------:R-:W-:Y:S01]  /*59e0*/  FSEL R9, R13, -0.37612664699554443359, P0 ;  /* 0xbec093ac0d097808 */ /* 0x000fe20000000000 */
[----:B------:R-:W-:Y:S01]  /*59f0*/  FFMA R12, R11, R8, R12 ;  /* 0x000000080b0c7223 */ /* 0x000fe2000000000c */
[----:B------:R-:W-:-:S02]  /*5a00*/  FSEL R8, R14, 0.12837915122509002686, P0 ;  /* 0x3e0375d30e087808 */ /* 0x000fc40000000000 */
[----:B------:R-:W-:Y:S01]  /*5a10*/  FSEL R14, R14, 0.12837915122509002686, P1 ;  /* 0x3e0375d30e0e7808 */ /* 0x000fe20000800000 */
[C---:B------:R-:W-:Y:S01]  /*5a20*/  FFMA R10, R11.reuse, R12, R10 ;  /* 0x0000000c0b0a7223 */ /* 0x040fe2000000000a */
[C---:B------:R-:W-:Y:S01]  /*5a30*/  FFMA R5, R6.reuse, R5, R9 ;  /* 0x0000000506057223 */ /* 0x040fe20000000009 */
[C---:B------:R-:W-:Y:S02]  /*5a40*/  FSEL R7, -R6.reuse, R3, P0 ;  /* 0x0000000306077208 */ /* 0x040fe40000000100 */
[C---:B------:R-:W-:Y:S01]  /*5a50*/  FFMA R10, R11.reuse, R10, R14 ;  /* 0x0000000a0b0a7223 */ /* 0x040fe2000000000e */
[----:B------:R-:W-:Y:S01]  /*5a60*/  FFMA R8, R6, R5, R8 ;  /* 0x0000000506087223 */ /* 0x000fe20000000008 */
[----:B------:R-:W-:Y:S02]  /*5a70*/  FSEL R11, -R11, R4, P1 ;  /* 0x000000040b0b7208 */ /* 0x000fe40000800100 */
[----:B------:R-:W-:Y:S01]  /*5a80*/  MOV R5, UR4 ;  /* 0x0000000400057c02 */ /* 0x000fe20008000f00 */
[----:B------:R-:W-:Y:S01]  /*5a90*/  UIADD3 UR4, UPT, UPT, UR4, 0x1, URZ ;  /* 0x0000000104047890 */ /* 0x000fe2000fffe0ff */
[----:B------:R-:W-:Y:S01]  /*5aa0*/  FFMA R6, R8, R7, R7 ;  /* 0x0000000708067223 */ /* 0x000fe20000000007 */
[----:B------:R-:W-:-:S02]  /*5ab0*/  FFMA R7, R10, R11, R11 ;  /* 0x0000000b0a077223 */ /* 0x000fc4000000000b */
[----:B0-----:R-:W-:-:S03]  /*5ac0*/  UISETP.NE.AND UP0, UPT, UR4, UR5, UPT ;  /* 0x000000050400728c */ /* 0x001fc6000bf05270 */
[----:B------:R-:W-:-:S08]  /*5ad0*/  UMOV UR5, URZ ;  /* 0x000000ff00057c82 */ /* 0x000fd00008000000 */
.L_x_248:
[----:B------:R-:W-:Y:S01]  /*5ae0*/  I2FP.F32.U32 R9, UR5 ;  /* 0x0000000500097c45 */ /* 0x000fe20008201000 */
[----:B------:R-:W-:Y:S01]  /*5af0*/  HFMA2 R12, -RZ, RZ, 0.61474609375, 16.90625 ;  /* 0x38eb4c3aff0c7431 */ /* 0x000fe200000001ff */
[----:B------:R-:W-:Y:S01]  /*5b00*/  MOV R15, 0x3aae005b ;  /* 0x3aae005b000f7802 */ /* 0x000fe20000000f00 */
[----:B------:R-:W-:Y:S01]  /*5b10*/  HFMA2 R17, -RZ, RZ, 1.0087890625, -0.000686168670654296875 ;  /* 0x3c09919fff117431 */ /* 0x000fe200000001ff */
[----:B------:R-:W-:Y:S01]  /*5b20*/  MOV R18, 0x3d24d99a ;  /* 0x3d24d99a00127802 */ /* 0x000fe20000000f00 */
[----:B------:R-:W-:Y:S01]  /*5b30*/  FADD R11, R9, -R54 ;  /* 0x80000036090b7221 */ /* 0x000fe20000000000 */
[----:B------:R-:W-:Y:S01]  /*5b40*/  HFMA2 R19, -RZ, RZ, 1.5341796875, 81.5625 ;  /* 0x3e235519ff137431 */ /* 0x000fe200000001ff */
[----:B------:R-:W-:Y:S01]  /*5b50*/  FSETP.GE.AND P3, PT, |R4|, 1.0029599666595458984, PT ;  /* 0x3f8060fe0400780b */ /* 0x000fe20003f66200 */
[----:B------:R-:W-:Y:S02]  /*5b60*/  HFMA2 R20, -RZ, RZ, 1.7822265625, 0.000185489654541015625 ;  /* 0x3f210a14ff147431 */ /* 0x000fe400000001ff */
[C---:B------:R-:W-:Y:S01]  /*5b70*/  FADD R9, R11.reuse, 0.5 ;  /* 0x3f0000000b097421 */ /* 0x040fe20000000000 */
[----:B------:R-:W-:Y:S01]  /*5b80*/  FADD R11, R11, -0.5 ;  /* 0xbf0000000b0b7421 */ /* 0x000fe20000000000 */
[----:B------:R-:W-:Y:S01]  /*5b90*/  UIADD3 UR6, UPT, UPT, UR6, 0x1, URZ ;  /* 0x0000000106067890 */ /* 0x000fe2000fffe0ff */
[----:B------:R-:W-:Y:S01]  /*5ba0*/  BSSY.RECONVERGENT B0, `(.L_x_245) ;  /* 0x000007d000007945 */ /* 0x000fe20003800200 */
[-C--:B------:R-:W-:Y:S01]  /*5bb0*/  FMUL R8, R9, R2.reuse ;  /* 0x0000000209087220 */ /* 0x080fe20000400000 */
[----:B------:R-:W-:Y:S01]  /*5bc0*/  FMUL R9, R11, R2 ;  /* 0x000000020b097220 */ /* 0x000fe20000400000 */
[----:B------:R-:W-:-:S02]  /*5bd0*/  UISETP.NE.AND UP1, UPT, UR6, URZ, UPT ;  /* 0x000000ff0600728c */ /* 0x000fc4000bf25270 */
[C---:B------:R-:W-:Y:S01]  /*5be0*/  FMUL R11, R8.reuse, R8 ;  /* 0x00000008080b7220 */ /* 0x040fe20000400000 */
[C---:B------:R-:W-:Y:S01]  /*5bf0*/  FSETP.GE.AND P1, PT, |R8|.reuse, 1.0029599666595458984, PT ;  /* 0x3f8060fe0800780b */ /* 0x040fe20003f26200 */
[C---:B------:R-:W-:Y:S01]  /*5c00*/  FMUL R14, R9.reuse, R9 ;  /* 0x00000009090e7220 */ /* 0x040fe20000400000 */
[----:B------:R-:W-:Y:S02]  /*5c10*/  FSETP.GE.AND P2, PT, |R9|, 1.0029599666595458984, PT ;  /* 0x3f8060fe0900780b */ /* 0x000fe40003f46200 */
[----:B------:R-:W-:Y:S02]  /*5c20*/  FSEL R13, |R8|, R11, P1 ;  /* 0x0000000b080d7208 */ /* 0x000fe40000800200 */
[C---:B------:R-:W-:Y:S02]  /*5c30*/  FSEL R10, R12.reuse, 8.4834944573231041431e-05, P1 ;  /* 0x38b1e96a0c0a7808 */ /* 0x040fe40000800000 */
[----:B------:R-:W-:Y:S02]  /*5c40*/  FSEL R11, R12, 8.4834944573231041431e-05, P2 ;  /* 0x38b1e96a0c0b7808 */ /* 0x000fe40001000000 */
[----:B------:R-:W-:-:S02]  /*5c50*/  FSEL R12, -R15, -0.00082130916416645050049, P1 ;  /* 0xba574d200f0c7808 */ /* 0x000fc40000800100 */
[----:B------:R-:W-:Y:S02]  /*5c60*/  FSEL R15, -R15, -0.00082130916416645050049, P2 ;  /* 0xba574d200f0f7808 */ /* 0x000fe40001000100 */
[----:B------:R-:W-:Y:S01]  /*5c70*/  FSEL R16, |R9|, R14, P2 ;  /* 0x0000000e09107208 */ /* 0x000fe20001000200 */
[----:B------:R-:W-:Y:S01]  /*5c80*/  FFMA R10, R13, R10, R12 ;  /* 0x0000000a0d0a7223 */ /* 0x000fe2000000000c */
[C---:B------:R-:W-:Y:S02]  /*5c90*/  FSEL R14, R17.reuse, 0.0052134888246655464172, P1 ;  /* 0x3baad5ea110e7808 */ /* 0x040fe40000800000 */
[----:B------:R-:W-:Y:S01]  /*5ca0*/  FSEL R12, -R18, -0.026868773624300956726, P1 ;  /* 0xbcdc1be7120c7808 */ /* 0x000fe20000800100 */
[----:B------:R-:W-:Y:S01]  /*5cb0*/  FFMA R11, R16, R11, R15 ;  /* 0x0000000b100b7223 */ /* 0x000fe2000000000f */
[----:B------:R-:W-:Y:S01]  /*5cc0*/  FSEL R15, R17, 0.0052134888246655464172, P2 ;  /* 0x3baad5ea110f7808 */ /* 0x000fe20001000000 */
[----:B------:R-:W-:Y:S01]  /*5cd0*/  FFMA R10, R13, R10, R14 ;  /* 0x0000000a0d0a7223 */ /* 0x000fe2000000000e */
[----:B------:R-:W-:-:S02]  /*5ce0*/  FSEL R17, -R18, -0.026868773624300956726, P2 ;  /* 0xbcdc1be712117808 */ /* 0x000fc40001000100 */
[----:B------:R-:W-:Y:S01]  /*5cf0*/  MOV R18, 0x3f69b4f9 ;  /* 0x3f69b4f900127802 */ /* 0x000fe20000000f00 */
[C---:B------:R-:W-:Y:S01]  /*5d00*/  FFMA R11, R16.reuse, R11, R15 ;  /* 0x0000000b100b7223 */ /* 0x040fe2000000000f */
[----:B------:R-:W-:Y:S01]  /*5d10*/  FFMA R10, R13, R10, R12 ;  /* 0x0000000a0d0a7223 */ /* 0x000fe2000000000c */
[C---:B------:R-:W-:Y:S02]  /*5d20*/  FSEL R12, R19.reuse, 0.11284004896879196167, P1 ;  /* 0x3de718af130c7808 */ /* 0x040fe40000800000 */
[----:B------:R-:W-:Y:S01]  /*5d30*/  FSEL R19, R19, 0.11284004896879196167, P2 ;  /* 0x3de718af13137808 */ /* 0x000fe20001000000 */
[----:B------:R-:W-:Y:S01]  /*5d40*/  FFMA R17, R16, R11, R17 ;  /* 0x0000000b10117223 */ /* 0x000fe20000000011 */
[----:B------:R-:W-:Y:S01]  /*5d50*/  FSEL R14, R18, -0.37612664699554443359, P1 ;  /* 0xbec093ac120e7808 */ /* 0x000fe20000800000 */
[C---:B------:R-:W-:Y:S01]  /*5d60*/  FFMA R10, R13.reuse, R10, R12 ;  /* 0x0000000a0d0a7223 */ /* 0x040fe2000000000c */
[----:B------:R-:W-:Y:S01]  /*5d70*/  FSEL R15, R20, 0.12837915122509002686, P1 ;  /* 0x3e0375d3140f7808 */ /* 0x000fe20000800000 */
[----:B------:R-:W-:Y:S01]  /*5d80*/  FFMA R17, R16, R17, R19 ;  /* 0x0000001110117223 */ /* 0x000fe20000000013 */
[----:B------:R-:W-:Y:S01]  /*5d90*/  FSEL R19, R18, -0.37612664699554443359, P2 ;  /* 0xbec093ac12137808 */ /* 0x000fe20001000000 */
[C---:B------:R-:W-:Y:S01]  /*5da0*/  FFMA R10, R13.reuse, R10, R14 ;  /* 0x0000000a0d0a7223 */ /* 0x040fe2000000000e */
[----:B------:R-:W-:Y:S01]  /*5db0*/  FSEL R12, R20, 0.12837915122509002686, P2 ;  /* 0x3e0375d3140c7808 */ /* 0x000fe20001000000 */
[----:B------:R-:W0:Y:S02]  /*5dc0*/  @P0 MUFU.EX2 R11, R6 ;  /* 0x00000006000b0308 */ /* 0x000e240000000800 */
[----:B------:R-:W-:Y:S01]  /*5dd0*/  FFMA R17, R16, R17, R19 ;  /* 0x0000001110117223 */ /* 0x000fe20000000013 */
[C---:B------:R-:W-:Y:S01]  /*5de0*/  FFMA R10, R13.reuse, R10, R15 ;  /* 0x0000000a0d0a7223 */ /* 0x040fe2000000000f */
[----:B------:R-:W-:-:S02]  /*5df0*/  FSEL R15, -R13, R8, P1 ;  /* 0x000000080d0f7208 */ /* 0x000fc40000800100 */
[C---:B------:R-:W-:Y:S01]  /*5e00*/  FSEL R19, -R16.reuse, R9, P2 ;  /* 0x0000000910137208 */ /* 0x040fe20001000100 */
[----:B------:R-:W-:Y:S01]  /*5e10*/  FFMA R12, R16, R17, R12 ;  /* 0x00000011100c7223 */ /* 0x000fe2000000000c */
[----:B------:R-:W1:Y:S01]  /*5e20*/  @P3 MUFU.EX2 R13, R7 ;  /* 0x00000007000d3308 */ /* 0x000e620000000800 */
[----:B------:R-:W-:Y:S01]  /*5e30*/  FFMA R15, R10, R15, R15 ;  /* 0x0000000f0a0f7223 */ /* 0x000fe2000000000f */
[----:B------:R-:W-:Y:S01]  /*5e40*/  MOV R10, R6 ;  /* 0x00000006000a7202 */ /* 0x000fe20000000f00 */
[----:B------:R-:W-:-:S05]  /*5e50*/  FFMA R16, R12, R19, R19 ;  /* 0x000000130c107223 */ /* 0x000fca0000000013 */
[----:B------:R-:W2:Y:S01]  /*5e60*/  @P1 MUFU.EX2 R14, R15 ;  /* 0x0000000f000e1308 */ /* 0x000ea20000000800 */
[----:B0-----:R-:W-:Y:S01]  /*5e70*/  @P0 FADD R12, -R11, 1 ;  /* 0x3f8000000b0c0421 */ /* 0x001fe20000000100 */
[----:B------:R-:W-:-:S04]  /*5e80*/  MOV R11, R7 ;  /* 0x00000007000b7202 */ /* 0x000fc80000000f00 */
[----:B------:R-:W-:Y:S02]  /*5e90*/  @P0 LOP3.LUT R10, R12, 0x80000000, R3, 0xb8, !PT ;  /* 0x800000000c0a0812 */ /* 0x000fe400078eb803 */
[----:B------:R-:W0:Y:S01]  /*5ea0*/  @P2 MUFU.EX2 R17, R16 ;  /* 0x0000001000112308 */ /* 0x000e220000000800 */
[----:B-1----:R-:W-:-:S05]  /*5eb0*/  @P3 FADD R13, -R13, 1 ;  /* 0x3f8000000d0d3421 */ /* 0x002fca0000000100 */
[----:B------:R-:W-:Y:S01]  /*5ec0*/  @P3 LOP3.LUT R11, R13, 0x80000000, R4, 0xb8, !PT ;  /* 0x800000000d0b3812 */ /* 0x000fe200078eb804 */
[----:B--2---:R-:W-:-:S04]  /*5ed0*/  @P1 FADD R13, -R14, 1 ;  /* 0x3f8000000e0d1421 */ /* 0x004fc80000000100 */
[----:B------:R-:W-:Y:S01]  /*5ee0*/  FADD R10, -R11, R10 ;  /* 0x0000000a0b0a7221 */ /* 0x000fe20000000100 */
[----:B------:R-:W-:Y:S01]  /*5ef0*/  @P1 LOP3.LUT R15, R13, 0x80000000, R8, 0xb8, !PT ;  /* 0x800000000d0f1812 */ /* 0x000fe200078eb808 */
[----:B0-----:R-:W-:-:S05]  /*5f00*/  @P2 FADD R12, -R17, 1 ;  /* 0x3f800000110c2421 */ /* 0x001fca0000000100 */
[----:B------:R-:W-:Y:S01]  /*5f10*/  @P2 LOP3.LUT R16, R12, 0x80000000, R9, 0xb8, !PT ;  /* 0x800000000c102812 */ /* 0x000fe200078eb809 */
[----:B------:R-:W-:-:S04]  /*5f20*/  FMUL R9, R10, 0.5 ;  /* 0x3f0000000a097820 */ /* 0x000fc80000400000 */
[----:B------:R-:W-:Y:S01]  /*5f30*/  FADD R15, -R16, R15 ;  /* 0x0000000f100f7221 */ /* 0x000fe20000000100 */
[----:B------:R-:W-:-:S03]  /*5f40*/  FMUL R9, R9, R46 ;  /* 0x0000002e09097220 */ /* 0x000fc60000400000 */
[----:B------:R-:W-:-:S04]  /*5f50*/  FMUL R8, R15, 0.5 ;  /* 0x3f0000000f087820 */ /* 0x000fc80000400000 */
        /* <DEDUP_REMOVED lines=10> */
[----:B------:R-:W-:Y:S01]  /*6000*/  FSETP.GEU.AND P2, PT, R8, 1.175494350822287508e-38, PT ;  /* 0x008000000800780b */ /* 0x000fe20003f4e000 */
[----:B------:R-:W-:Y:S01]  /*6010*/  HFMA2 R16, -RZ, RZ, 1.5048828125, 33.21875 ;  /* 0x3e055027ff107431 */ /* 0x000fe200000001ff */
[----:B------:R-:W-:Y:S02]  /*6020*/  FSEL R10, R10, R9, !P1 ;  /* 0x000000090a0a7208 */ /* 0x000fe40004800000 */
[----:B------:R-:W-:Y:S02]  /*6030*/  FSEL R11, R11, R8, !P2 ;  /* 0x000000080b0b7208 */ /* 0x000fe40005000000 */
[----:B------:R-:W-:Y:S02]  /*6040*/  IADD3 R12, PT, PT, R10, -0x3f2aaaab, RZ ;  /* 0xc0d555550a0c7810 */ /* 0x000fe40007ffe0ff */
[----:B------:R-:W-:-:S02]  /*6050*/  IADD3 R14, PT, PT, R11, -0x3f2aaaab, RZ ;  /* 0xc0d555550b0e7810 */ /* 0x000fc40007ffe0ff */
[----:B------:R-:W-:Y:S02]  /*6060*/  LOP3.LUT R13, R12, 0xff800000, RZ, 0xc0, !PT ;  /* 0xff8000000c0d7812 */ /* 0x000fe400078ec0ff */
[----:B------:R-:W-:Y:S02]  /*6070*/  LOP3.LUT R18, R14, 0xff800000, RZ, 0xc0, !PT ;  /* 0xff8000000e127812 */ /* 0x000fe400078ec0ff */
[-C--:B------:R-:W-:Y:S02]  /*6080*/  IADD3 R12, PT, PT, R10, -R13.reuse, RZ ;  /* 0x8000000d0a0c7210 */ /* 0x080fe40007ffe0ff */
[-C--:B------:R-:W-:Y:S02]  /*6090*/  IADD3 R15, PT, PT, R11, -R18.reuse, RZ ;  /* 0x800000120b0f7210 */ /* 0x080fe40007ffe0ff */
[----:B------:R-:W-:Y:S01]  /*60a0*/  I2FP.F32.S32 R13, R13 ;  /* 0x0000000d000d7245 */ /* 0x000fe20000201400 */
[----:B------:R-:W-:Y:S01]  /*60b0*/  FADD R14, R12, -1 ;  /* 0xbf8000000c0e7421 */ /* 0x000fe20000000000 */
[----:B------:R-:W-:Y:S01]  /*60c0*/  I2FP.F32.S32 R17, R18 ;  /* 0x0000001200117245 */ /* 0x000fe20000201400 */
[----:B------:R-:W-:Y:S01]  /*60d0*/  FADD R19, R15, -1 ;  /* 0xbf8000000f137421 */ /* 0x000fe20000000000 */
[----:B------:R-:W-:Y:S01]  /*60e0*/  FSETP.NEU.AND P3, PT, R11, RZ, PT ;  /* 0x000000ff0b00720b */ /* 0x000fe20003f6d000 */
[----:B------:R-:W-:-:S02]  /*60f0*/  FFMA R15, R14, -R16, 0.14084610342979431152 ;  /* 0x3e1039f60e0f7423 */ /* 0x000fc40000000810 */
[----:B------:R-:W-:Y:S01]  /*6100*/  FFMA R12, R19, -R16, 0.14084610342979431152 ;  /* 0x3e1039f6130c7423 */ /* 0x000fe20000000810 */
[----:B------:R-:W-:Y:S01]  /*6110*/  FSEL R16, RZ, -23, P2 ;  /* 0xc1b80000ff107808 */ /* 0x000fe20001000000 */
[C---:B------:R-:W-:Y:S01]  /*6120*/  FFMA R15, R14.reuse, R15, -0.12148627638816833496 ;  /* 0xbdf8cdcc0e0f7423 */ /* 0x040fe2000000000f */
[----:B------:R-:W-:Y:S01]  /*6130*/  ISETP.GT.U32.AND P2, PT, R11, 0x7f7fffff, PT ;  /* 0x7f7fffff0b00780c */ /* 0x000fe20003f44070 */
[----:B------:R-:W-:Y:S02]  /*6140*/  FFMA R12, R19, R12, -0.12148627638816833496 ;  /* 0xbdf8cdcc130c7423 */ /* 0x000fe4000000000c */
[C---:B------:R-:W-:Y:S01]  /*6150*/  FFMA R15, R14.reuse, R15, 0.13980610668659210205 ;  /* 0x3e0f29550e0f7423 */ /* 0x040fe2000000000f */
[----:B------:R-:W-:Y:S01]  /*6160*/  FFMA R16, R17, 1.1920928955078125e-07, R16 ;  /* 0x3400000011107823 */ /* 0x000fe20000000010 */
[----:B------:R-:W-:Y:S02]  /*6170*/  FFMA R12, R19, R12, 0.13980610668659210205 ;  /* 0x3e0f2955130c7423 */ /* 0x000fe4000000000c */
[----:B------:R-:W-:-:S02]  /*6180*/  FFMA R15, R14, R15, -0.16684235632419586182 ;  /* 0xbe2ad8b90e0f7423 */ /* 0x000fc4000000000f */
[C---:B------:R-:W-:Y:S02]  /*6190*/  FFMA R12, R19.reuse, R12, -0.16684235632419586182 ;  /* 0xbe2ad8b9130c7423 */ /* 0x040fe4000000000c */
[C---:B------:R-:W-:Y:S02]  /*61a0*/  FFMA R15, R14.reuse, R15, 0.20012299716472625732 ;  /* 0x3e4ced0b0e0f7423 */ /* 0x040fe4000000000f */
[C---:B------:R-:W-:Y:S02]  /*61b0*/  FFMA R12, R19.reuse, R12, 0.20012299716472625732 ;  /* 0x3e4ced0b130c7423 */ /* 0x040fe4000000000c */
[C---:B------:R-:W-:Y:S02]  /*61c0*/  FFMA R15, R14.reuse, R15, -0.24999669194221496582 ;  /* 0xbe7fff220e0f7423 */ /* 0x040fe4000000000f */
[C---:B------:R-:W-:Y:S01]  /*61d0*/  FFMA R20, R19.reuse, R12, -0.24999669194221496582 ;  /* 0xbe7fff2213147423 */ /* 0x040fe2000000000c */
[----:B------:R-:W-:Y:S01]  /*61e0*/  FSEL R12, RZ, -23, P1 ;  /* 0xc1b80000ff0c7808 */ /* 0x000fe20000800000 */
[----:B------:R-:W-:Y:S01]  /*61f0*/  FFMA R15, R14, R15, 0.33333182334899902344 ;  /* 0x3eaaaa780e0f7423 */ /* 0x000fe2000000000f */
[----:B------:R-:W-:Y:S01]  /*6200*/  ISETP.GT.U32.AND P1, PT, R10, 0x7f7fffff, PT ;  /* 0x7f7fffff0a00780c */ /* 0x000fe20003f24070 */
[----:B------:R-:W-:-:S02]  /*6210*/  FFMA R20, R19, R20, 0.33333182334899902344 ;  /* 0x3eaaaa7813147423 */ /* 0x000fc40000000014 */
[C---:B------:R-:W-:Y:S01]  /*6220*/  FFMA R15, R14.reuse, R15, -0.5 ;  /* 0xbf0000000e0f7423 */ /* 0x040fe2000000000f */
[----:B------:R-:W-:Y:S01]  /*6230*/  FFMA R12, R13, 1.1920928955078125e-07, R12 ;  /* 0x340000000d0c7823 */ /* 0x000fe2000000000c */
[C---:B------:R-:W-:Y:S01]  /*6240*/  FFMA R20, R19.reuse, R20, -0.5 ;  /* 0xbf00000013147423 */ /* 0x040fe20000000014 */
[----:B------:R-:W-:Y:S01]  /*6250*/  MOV R13, 0x7f800000 ;  /* 0x7f800000000d7802 */ /* 0x000fe20000000f00 */
[C---:B------:R-:W-:Y:S02]  /*6260*/  FMUL R15, R14.reuse, R15 ;  /* 0x0000000f0e0f7220 */ /* 0x040fe40000400000 */
[C---:B------:R-:W-:Y:S02]  /*6270*/  FMUL R20, R19.reuse, R20 ;  /* 0x0000001413147220 */ /* 0x040fe40000400000 */
[----:B------:R-:W-:Y:S02]  /*6280*/  FFMA R15, R14, R15, R14 ;  /* 0x0000000f0e0f7223 */ /* 0x000fe4000000000e */
[----:B------:R-:W-:-:S02]  /*6290*/  FFMA R19, R19, R20, R19 ;  /* 0x0000001413137223 */ /* 0x000fc40000000013 */
[----:B------:R-:W-:Y:S01]  /*62a0*/  FFMA R12, R12, 0.69314718246459960938, R15 ;  /* 0x3f3172180c0c7823 */ /* 0x000fe2000000000f */
[CC--:B------:R-:W-:Y:S01]  /*62b0*/  @P1 FFMA R12, R10.reuse, R13.reuse, +INF ;  /* 0x7f8000000a0c1423 */ /* 0x0c0fe2000000000d */
[----:B------:R-:W-:Y:S01]  /*62c0*/  FSETP.NEU.AND P1, PT, R10, RZ, PT ;  /* 0x000000ff0a00720b */ /* 0x000fe20003f2d000 */
[----:B------:R-:W-:Y:S01]  /*62d0*/  FFMA R16, R16, 0.69314718246459960938, R19 ;  /* 0x3f31721810107823 */ /* 0x000fe20000000013 */
[----:B------:R-:W-:Y:S02]  /*62e0*/  @P2 FFMA R16, R11, R13, +INF ;  /* 0x7f8000000b102423 */ /* 0x000fe4000000000d */
[----:B------:R-:W-:-:S03]  /*62f0*/  FSEL R12, R12, -INF , P1 ;  /* 0xff8000000c0c7808 */ /* 0x000fc60000800000 */
[----:B------:R-:W-:Y:S02]  /*6300*/  FSEL R16, R16, -INF , P3 ;  /* 0xff80000010107808 */ /* 0x000fe40001800000 */
[----:B------:R-:W-:-:S04]  /*6310*/  FFMA R9, R8, R12, -R9 ;  /* 0x0000000c08097223 */ /* 0x000fc80000000809 */
[----:B------:R-:W-:-:S04]  /*6320*/  FFMA R9, -R8, R16, R9 ;  /* 0x0000001008097223 */ /* 0x000fc80000000109 */
[----:B------:R-:W-:-:S04]  /*6330*/  FADD R9, R8, R9 ;  /* 0x0000000908097221 */ /* 0x000fc80000000000 */
[----:B------:R-:W-:Y:S01]  /*6340*/  FADD R0, R0, R9 ;  /* 0x0000000900007221 */ /* 0x000fe20000000000 */
[----:B------:R-:W-:Y:S06]  /*6350*/  BRA `(.L_x_246) ;  /* 0x0000000000047947 */ /* 0x000fec0003800000 */
.L_x_247:
[----:B------:R-:W-:-:S07]  /*6360*/  FADD R0, R0, -R9 ;  /* 0x8000000900007221 */ /* 0x000fce0000000000 */
.L_x_246:
[----:B------:R-:W-:Y:S05]  /*6370*/  BSYNC.RECONVERGENT B0 ;  /* 0x0000000000007941 */ /* 0x000fea0003800200 */
.L_x_245:
[----:B------:R-:W0:Y:S01]  /*6380*/  LDC R8, c[0x0][0x38c] ;  /* 0x0000e300ff087b82 */ /* 0x000e220000000800 */
[----:B------:R-:W-:Y:S01]  /*6390*/  UIADD3 UR5, UPT, UPT, UR5, 0x1, URZ ;  /* 0x0000000105057890 */ /* 0x000fe2000fffe0ff */
[----:B0-----:R-:W-:Y:S01]  /*63a0*/  IADD3 R5, PT, PT, R5, R8, RZ ;  /* 0x0000000805057210 */ /* 0x001fe20007ffe0ff */
[----:B------:R-:W-:Y:S10]  /*63b0*/  BRA.U UP1, `(.L_x_248) ;  /* 0xfffffff501c87547 */ /* 0x000ff4000b83ffff */
[----:B------:R-:W-:Y:S05]  /*63c0*/  BRA.U UP0, `(.L_x_249) ;  /* 0xfffffff100e87547 */ /* 0x000fea000b83ffff */
.L_x_240:
        /* <DEDUP_REMOVED lines=11> */
[----:B------:R-:W-:-:S03]  /*6480*/  IMAD.WIDE.U32 R6, R17, 0x4, R10 ;  /* 0x0000000411067825 */ /* 0x000fc600078e000a */
[----:B------:R-:W-:Y:S01]  /*6490*/  STG.E desc[UR10][R4.64], R54 ;  /* 0x0000003604007986 */ /* 0x000fe2000c10190a */
        /* <DEDUP_REMOVED lines=14> */
[----:B---3--:R-:W-:-:S03]  /*6580*/  IMAD.WIDE.U32 R2, R56, 0x4, R22 ;  /* 0x0000000438027825 */ /* 0x008fc600078e0016 */
[----:B------:R-:W-:Y:S04]  /*6590*/  STG.E desc[UR10][R20.64], R47 ;  /* 0x0000002f14007986 */ /* 0x000fe8000c10190a */
[----:B------:R-:W-:Y:S01]  /*65a0*/  STG.E desc[UR10][R2.64], R0 ;  /* 0x0000000002007986 */ /* 0x000fe2000c10190a */
[----:B------:R-:W-:Y:S05]  /*65b0*/  EXIT ;  /* 0x000000000000794d */ /* 0x000fea0003800000 */
        .weak           $__internal_2_$__cuda_sm20_sqrt_rn_f32_slowpath
        .type           $__internal_2_$__cuda_sm20_sqrt_rn_f32_slowpath,@function
        .size           $__internal_2_$__cuda_sm20_sqrt_rn_f32_slowpath,($__internal_3_$__cuda_sm3x_div_rn_noftz_f32_slowpath - $__internal_2_$__cuda_sm20_sqrt_rn_f32_slowpath)
$__internal_2_$__cuda_sm20_sqrt_rn_f32_slowpath:
        /* <DEDUP_REMOVED lines=19> */
.L_x_250:
[----:B------:R-:W-:Y:S01]  /*66f0*/  MOV R35, R3 ;  /* 0x0000000300237202 */ /* 0x000fe20000000f00 */
[----:B------:R-:W-:Y:S01]  /*6700*/  HFMA2 R3, -RZ, RZ, 0, 0 ;  /* 0x00000000ff037431 */ /* 0x000fe200000001ff */
[----:B------:R-:W-:-:S04]  /*6710*/  MOV R2, R9 ;  /* 0x0000000900027202 */ /* 0x000fc80000000f00 */
[----:B------:R-:W-:Y:S05]  /*6720*/  RET.REL.NODEC R2 `(kernel_MLEFit_sigma) ;  /* 0xffffff9802347950 */ /* 0x000fea0003c3ffff */
        .weak           $__internal_3_$__cuda_sm3x_div_rn_noftz_f32_slowpath
        .type           $__internal_3_$__cuda_sm3x_div_rn_noftz_f32_slowpath,@function
        .size           $__internal_3_$__cuda_sm3x_div_rn_noftz_f32_slowpath,(.L_x_411 - $__internal_3_$__cuda_sm3x_div_rn_noftz_f32_slowpath)
$__internal_3_$__cuda_sm3x_div_rn_noftz_f32_slowpath:
        /* <DEDUP_REMOVED lines=17> */
[C---:B------:R-:W-:Y:S02]  /*6840*/  FSETP.NEU.FTZ.AND P4, PT, |R5|.reuse, +INF , PT ;  /* 0x7f8000000500780b */ /* 0x040fe40003f9d200 */
        /* <DEDUP_REMOVED lines=16> */
.L_x_252:
[----:B------:R-:W-:Y:S01]  /*6950*/  LEA R61, R6, 0xc0800000, 0x17 ;  /* 0xc0800000063d7811 */ /* 0x000fe200078eb8ff */
[----:B------:R-:W-:Y:S01]  /*6960*/  BSSY.RECONVERGENT B1, `(.L_x_257) ;  /* 0x0000036000017945 */ /* 0x000fe20003800200 */
[----:B------:R-:W-:Y:S02]  /*6970*/  IADD3 R59, PT, PT, R59, -0x7f, RZ ;  /* 0xffffff813b3b7810 */ /* 0x000fe40007ffe0ff */
[----:B------:R-:W-:-:S04]  /*6980*/  IADD3 R60, PT, PT, -R61, R2, RZ ;  /* 0x000000023d3c7210 */ /* 0x000fc80007ffe1ff */
[----:B------:R0:W1:Y:S02]  /*6990*/  MUFU.RCP R61, R60 ;  /* 0x0000003c003d7308 */ /* 0x0000640000001000 */
[----:B0-----:R-:W-:-:S04]  /*69a0*/  FADD.FTZ R60, -R60, -RZ ;  /* 0x800000ff3c3c7221 */ /* 0x001fc80000010100 */
[----:B-1----:R-:W-:-:S04]  /*69b0*/  FFMA R2, R61, R60, 1 ;  /* 0x3f8000003d027423 */ /* 0x002fc8000000003c */
[----:B------:R-:W-:Y:S01]  /*69c0*/  FFMA R2, R61, R2, R61 ;  /* 0x000000023d027223 */ /* 0x000fe2000000003d */
[C---:B------:R-:W-:Y:S01]  /*69d0*/  IMAD R61, R59.reuse, -0x800000, R5 ;  /* 0xff8000003b3d7824 */ /* 0x040fe200078e0205 */
[----:B------:R-:W-:-:S03]  /*69e0*/  IADD3 R59, PT, PT, R59, 0x7f, -R6 ;  /* 0x0000007f3b3b7810 */ /* 0x000fc60007ffe806 */
[----:B------:R-:W-:-:S04]  /*69f0*/  FFMA R6, R61, R2, RZ ;  /* 0x000000023d067223 */ /* 0x000fc800000000ff */
[----:B------:R-:W-:-:S04]  /*6a00*/  FFMA R5, R60, R6, R61 ;  /* 0x000000063c057223 */ /* 0x000fc8000000003d */
[----:B------:R-:W-:-:S04]  /*6a10*/  FFMA R5, R2, R5, R6 ;  /* 0x0000000502057223 */ /* 0x000fc80000000006 */
        /* <DEDUP_REMOVED lines=16> */
[CCC-:B------:R-:W-:Y:S01]  /*6b20*/  FFMA.RP R60, R2.reuse, R6.reuse, R5.reuse ;  /* 0x00000006023c7223 */ /* 0x1c0fe20000008005 */
[CCC-:B------:R-:W-:Y:S01]  /*6b30*/  FFMA.RM R59, R2.reuse, R6.reuse, R5.reuse ;  /* 0x00000006023b7223 */ /* 0x1c0fe20000004005 */
[----:B------:R-:W-:Y:S01]  /*6b40*/  FFMA.RZ R2, R2, R6, R5 ;  /* 0x0000000602027223 */ /* 0x000fe2000000c005 */
[C---:B------:R-:W-:Y:S02]  /*6b50*/  ISETP.NE.AND P4, PT, R4.reuse, RZ, PT ;  /* 0x000000ff0400720c */ /* 0x040fe40003f85270 */
[----:B------:R-:W-:Y:S02]  /*6b60*/  ISETP.NE.AND P1, PT, R4, RZ, PT ;  /* 0x000000ff0400720c */ /* 0x000fe40003f25270 */
[----:B------:R-:W-:Y:S02]  /*6b70*/  LOP3.LUT R2, R2, 0x7fffff, RZ, 0xc0, !PT ;  /* 0x007fffff02027812 */ /* 0x000fe400078ec0ff */
[----:B------:R-:W-:Y:S02]  /*6b80*/  FSETP.NEU.FTZ.AND P0, PT, R60, R59, PT ;  /* 0x0000003b3c00720b */ /* 0x000fe40003f1d000 */
[----:B------:R-:W-:-:S02]  /*6b90*/  LOP3.LUT R5, R2, 0x800000, RZ, 0xfc, !PT ;  /* 0x0080000002057812 */ /* 0x000fc400078efcff */
[C---:B------:R-:W-:Y:S02]  /*6ba0*/  IADD3 R2, PT, PT, R4.reuse, 0x20, RZ ;  /* 0x0000002004027810 */ /* 0x040fe40007ffe0ff */
[----:B------:R-:W-:Y:S02]  /*6bb0*/  IADD3 R4, PT, PT, -R4, RZ, RZ ;  /* 0x000000ff04047210 */ /* 0x000fe40007ffe1ff */
[----:B------:R-:W-:Y:S02]  /*6bc0*/  SHF.L.U32 R2, R5, R2, RZ ;  /* 0x0000000205027219 */ /* 0x000fe400000006ff */
        /* <DEDUP_REMOVED lines=11> */
.L_x_259:
[----:B------:R-:W-:-:S04]  /*6c80*/  LOP3.LUT R61, R61, 0x80000000, RZ, 0xc0, !PT ;  /* 0x800000003d3d7812 */ /* 0x000fc800078ec0ff */
[----:B------:R-:W-:Y:S01]  /*6c90*/  LOP3.LUT R61, R61, 0x7f800000, RZ, 0xfc, !PT ;  /* 0x7f8000003d3d7812 */ /* 0x000fe200078efcff */
[----:B------:R-:W-:Y:S06]  /*6ca0*/  BRA `(.L_x_260) ;  /* 0x0000000000047947 */ /* 0x000fec0003800000 */
.L_x_258:
[----:B------:R-:W-:-:S07]  /*6cb0*/  LEA R61, R60, R61, 0x17 ;  /* 0x0000003d3c3d7211 */ /* 0x000fce00078eb8ff */
.L_x_260:
[----:B------:R-:W-:Y:S05]  /*6cc0*/  BSYNC.RECONVERGENT B1 ;  /* 0x0000000000017941 */ /* 0x000fea0003800200 */
.L_x_257:
[----:B------:R-:W-:Y:S01]  /*6cd0*/  MOV R2, R61 ;  /* 0x0000003d00027202 */ /* 0x000fe20000000f00 */
[----:B------:R-:W-:Y:S06]  /*6ce0*/  BRA `(.L_x_261) ;  /* 0x0000000000207947 */ /* 0x000fec0003800000 */
.L_x_256:
[----:B------:R-:W-:-:S04]  /*6cf0*/  LOP3.LUT R2, R2, 0x80000000, R5, 0x48, !PT ;  /* 0x8000000002027812 */ /* 0x000fc800078e4805 */
[----:B------:R-:W-:Y:S01]  /*6d00*/  LOP3.LUT R2, R2, 0x7f800000, RZ, 0xfc, !PT ;  /* 0x7f80000002027812 */ /* 0x000fe200078efcff */
[----:B------:R-:W-:Y:S06]  /*6d10*/  BRA `(.L_x_261) ;  /* 0x0000000000147947 */ /* 0x000fec0003800000 */
.L_x_255:
[----:B------:R-:W-:Y:S01]  /*6d20*/  LOP3.LUT R2, R2, 0x80000000, R5, 0x48, !PT ;  /* 0x8000000002027812 */ /* 0x000fe200078e4805 */
[----:B------:R-:W-:Y:S06]  /*6d30*/  BRA `(.L_x_261) ;  /* 0x00000000000c7947 */ /* 0x000fec0003800000 */
.L_x_254:
[----:B------:R-:W0:Y:S01]  /*6d40*/  MUFU.RSQ R2, -QNAN ;  /* 0xffc0000000027908 */ /* 0x000e220000001400 */
[----:B------:R-:W-:Y:S05]  /*6d50*/  BRA `(.L_x_261) ;  /* 0x0000000000047947 */ /* 0x000fea0003800000 */
.L_x_253:
[----:B------:R-:W-:-:S07]  /*6d60*/  FADD.FTZ R2, R5, R2 ;  /* 0x0000000205027221 */ /* 0x000fce0000010000 */
.L_x_261:
[----:B------:R-:W-:Y:S05]  /*6d70*/  BSYNC.RECONVERGENT B0 ;  /* 0x0000000000007941 */ /* 0x000fea0003800200 */
.L_x_251:
[----:B------:R-:W-:-:S04]  /*6d80*/  HFMA2 R59, -RZ, RZ, 0, 0 ;  /* 0x00000000ff3b7431 */ /* 0x000fc800000001ff */
[----:B0-----:R-:W-:Y:S05]  /*6d90*/  RET.REL.NODEC R58 `(kernel_MLEFit_sigma) ;  /* 0xffffff903a987950 */ /* 0x001fea0003c3ffff */
.L_x_262:
        /* <DEDUP_REMOVED lines=14> */
.L_x_411:


//--------------------- .text.kernel_MLEFit       --------------------------
	.section	.text.kernel_MLEFit,"ax",@progbits
	.align	128
        .global         kernel_MLEFit
        .type           kernel_MLEFit,@function
        .size           kernel_MLEFit,(.L_x_414 - kernel_MLEFit)
        .other          kernel_MLEFit,@"STO_CUDA_ENTRY STV_DEFAULT"
kernel_MLEFit:
.text.kernel_MLEFit:
        /* <DEDUP_REMOVED lines=11> */
[----:B------:R-:W-:Y:S01]  /*00b0*/  CS2R R4, SRZ ;  /* 0x0000000000047805 */ /* 0x000fe2000001ff00 */
[----:B------:R-:W2:Y:S01]  /*00c0*/  LDCU.64 UR10, c[0x0][0x358] ;  /* 0x00006b00ff0a77ac */ /* 0x000ea20008000a00 */
[----:B0-----:R-:W-:-:S04]  /*00d0*/  MOV R6, UR4 ;  /* 0x0000000400067c02 */ /* 0x001fc80008000f00 */
[C---:B------:R-:W-:Y:S01]  /*00e0*/  ISETP.GE.AND P0, PT, R6.reuse, 0x1, PT ;  /* 0x000000010600780c */ /* 0x040fe20003f06270 */
[----:B------:R-:W-:-:S04]  /*00f0*/  IMAD R3, R6, R6, RZ ;  /* 0x0000000606037224 */ /* 0x000fc800078e02ff */
[----:B------:R-:W-:-:S04]  /*0100*/  IMAD R3, R36, R3, RZ ;  /* 0x0000000324037224 */ /* 0x000fc800078e02ff */
[----:B-1----:R-:W-:-:S04]  /*0110*/  IMAD.WIDE.U32 R22, R3, 0x4, R22 ;  /* 0x0000000403167825 */ /* 0x002fc800078e0016 */
[----:B--2---:R-:W-:Y:S05]  /*0120*/  @!P0 BRA `(.L_x_263) ;  /* 0x0000000c00c08947 */ /* 0x004fea0003800000 */
[C---:B------:R-:W-:Y:S02]  /*0130*/  LOP3.LUT R17, R6.reuse, 0xf, RZ, 0xc0, !PT ;  /* 0x0000000f06117812 */ /* 0x040fe400078ec0ff */
[----:B------:R-:W-:Y:S02]  /*0140*/  CS2R R4, SRZ ;  /* 0x0000000000047805 */ /* 0x000fe4000001ff00 */
[----:B------:R-:W-:Y:S01]  /*0150*/  LOP3.LUT R19, R6, 0x7, RZ, 0xc0, !PT ;  /* 0x0000000706137812 */ /* 0x000fe200078ec0ff */
[----:B------:R-:W-:Y:S01]  /*0160*/  UMOV UR4, URZ ;  /* 0x000000ff00047c82 */ /* 0x000fe20008000000 */
[----:B------:R-:W-:Y:S02]  /*0170*/  IADD3 R0, PT, PT, R17, -0x1, RZ ;  /* 0xffffffff11007810 */ /* 0x000fe40007ffe0ff */
[----:B------:R-:W-:Y:S02]  /*0180*/  IADD3 R2, PT, PT, R19, -0x1, RZ ;  /* 0xffffffff13027810 */ /* 0x000fe40007ffe0ff */
[----:B------:R-:W-:-:S02]  /*0190*/  ISETP.GE.U32.AND P1, PT, R0, 0x7, PT ;  /* 0x000000070000780c */ /* 0x000fc40003f26070 */
[----:B------:R-:W-:Y:S02]  /*01a0*/  ISETP.GE.U32.AND P2, PT, R2, 0x3, PT ;  /* 0x000000030200780c */ /* 0x000fe40003f46070 */
[C---:B------:R-:W-:Y:S02]  /*01b0*/  LOP3.LUT R0, R6.reuse, 0x7ffffff0, RZ, 0xc0, !PT ;  /* 0x7ffffff006007812 */ /* 0x040fe400078ec0ff */
[----:B------:R-:W-:Y:S02]  /*01c0*/  LOP3.LUT R7, R6, 0x3, RZ, 0xc0, !PT ;  /* 0x0000000306077812 */ /* 0x000fe400078ec0ff */
[----:B------:R-:W-:-:S07]  /*01d0*/  MOV R8, RZ ;  /* 0x000000ff00087202 */ /* 0x000fce0000000f00 */
.L_x_269:
        /* <DEDUP_REMOVED lines=9> */
.L_x_265:
        /* <DEDUP_REMOVED lines=17> */
[----:B------:R0:W5:Y:S01]  /*0380*/  LDG.E R40, desc[UR10][R2.64+0x3c] ;  /* 0x00003c0a02287981 */ /* 0x000162000c1e1900 */
[----:B------:R-:W-:-:S02]  /*0390*/  UIADD3 UR6, UPT, UPT, UR5, 0x1, URZ ;  /* 0x0000000105067890 */ /* 0x000fc4000fffe0ff */
[----:B------:R-:W-:Y:S01]  /*03a0*/  I2FP.F32.U32 R13, UR5 ;  /* 0x00000005000d7c45 */ /* 0x000fe20008201000 */
[----:B------:R-:W-:-:S04]  /*03b0*/  UIADD3 UR7, UPT, UPT, UR5, 0x2, URZ ;  /* 0x0000000205077890 */ /* 0x000fc8000fffe0ff */
[----:B--2---:R-:W-:Y:S01]  /*03c0*/  FFMA R13, R11, R13, R8 ;  /* 0x0000000d0b0d7223 */ /* 0x004fe20000000008 */
[----:B------:R-:W-:Y:S01]  /*03d0*/  I2FP.F32.U32 R8, UR6 ;  /* 0x0000000600087c45 */ /* 0x000fe20008201000 */
[----:B------:R-:W-:Y:S01]  /*03e0*/  UIADD3 UR6, UPT, UPT, UR5, 0x3, URZ ;  /* 0x0000000305067890 */ /* 0x000fe2000fffe0ff */
[----:B------:R-:W-:Y:S01]  /*03f0*/  FFMA R4, R9, R11, R4 ;  /* 0x0000000b09047223 */ /* 0x000fe20000000004 */
[----:B------:R-:W-:Y:S01]  /*0400*/  FADD R5, R11, R5 ;  /* 0x000000050b057221 */ /* 0x000fe20000000000 */
[----:B------:R-:W-:Y:S01]  /*0410*/  I2FP.F32.U32 R11, UR7 ;  /* 0x00000007000b7c45 */ /* 0x000fe20008201000 */
[----:B---3--:R-:W-:Y:S01]  /*0420*/  FFMA R8, R42, R8, R13 ;  /* 0x000000082a087223 */ /* 0x008fe2000000000d */
[----:B------:R-:W-:Y:S01]  /*0430*/  UIADD3 UR7, UPT, UPT, UR5, 0x4, URZ ;  /* 0x0000000405077890 */ /* 0x000fe2000fffe0ff */
[----:B0-----:R-:W-:Y:S01]  /*0440*/  I2FP.F32.U32 R2, UR6 ;  /* 0x0000000600027c45 */ /* 0x001fe20008201000 */
[----:B------:R-:W-:Y:S01]  /*0450*/  UIADD3 UR6, UPT, UPT, UR5, 0x5, URZ ;  /* 0x0000000505067890 */ /* 0x000fe2000fffe0ff */
[----:B----4-:R-:W-:Y:S01]  /*0460*/  FFMA R11, R15, R11, R8 ;  /* 0x0000000b0f0b7223 */ /* 0x010fe20000000008 */
[----:B------:R-:W-:Y:S01]  /*0470*/  FFMA R4, R9, R42, R4 ;  /* 0x0000002a09047223 */ /* 0x000fe20000000004 */
[----:B------:R-:W-:Y:S01]  /*0480*/  FADD R5, R5, R42 ;  /* 0x0000002a05057221 */ /* 0x000fe20000000000 */
[----:B------:R-:W-:Y:S01]  /*0490*/  I2FP.F32.U32 R3, UR7 ;  /* 0x0000000700037c45 */ /* 0x000fe20008201000 */
        /* <DEDUP_REMOVED lines=36> */
[----:B------:R-:W-:Y:S01]  /*06e0*/  FFMA R3, R14, R8, R3 ;  /* 0x000000080e037223 */ /* 0x000fe20000000003 */
[----:B------:R-:W-:Y:S01]  /*06f0*/  I2FP.F32.U32 R8, UR7 ;  /* 0x0000000700087c45 */ /* 0x000fe20008201000 */
        /* <DEDUP_REMOVED lines=8> */
[----:B------:R-:W-:Y:S01]  /*0780*/  UIADD3 UR5, UPT, UPT, UR5, 0x10, URZ ;  /* 0x0000001005057890 */ /* 0x000fe2000fffe0ff */
[----:B------:R-:W-:Y:S01]  /*0790*/  FFMA R4, R9, R20, R4 ;  /* 0x0000001409047223 */ /* 0x000fe20000000004 */
[----:B------:R-:W-:Y:S01]  /*07a0*/  FFMA R3, R18, R8, R3 ;  /* 0x0000000812037223 */ /* 0x000fe20000000003 */
[----:B------:R-:W-:Y:S01]  /*07b0*/  FADD R5, R5, R20 ;  /* 0x0000001405057221 */ /* 0x000fe20000000000 */
[----:B------:R-:W-:Y:S01]  /*07c0*/  I2FP.F32.U32 R8, UR7 ;  /* 0x0000000700087c45 */ /* 0x000fe20008201000 */
[----:B------:R-:W-:Y:S01]  /*07d0*/  FFMA R4, R9, R18, R4 ;  /* 0x0000001209047223 */ /* 0x000fe20000000004 */
[----:B------:R-:W-:Y:S01]  /*07e0*/  ISETP.NE.AND P3, PT, R0, UR5, PT ;  /* 0x0000000500007c0c */ /* 0x000fe2000bf65270 */
[----:B------:R-:W-:Y:S01]  /*07f0*/  FADD R5, R5, R18 ;  /* 0x0000001205057221 */ /* 0x000fe20000000000 */
        /* <DEDUP_REMOVED lines=12> */
.L_x_264:
        /* <DEDUP_REMOVED lines=19> */
[----:B------:R-:W-:-:S04]  /*09f0*/  IADD3 R15, PT, PT, R3, 0x1, RZ ;  /* 0x00000001030f7810 */ /* 0x000fc80007ffe0ff */
[----:B------:R-:W-:Y:S02]  /*0a00*/  I2FP.F32.U32 R15, R15 ;  /* 0x0000000f000f7245 */ /* 0x000fe40000201000 */
[----:B0-----:R-:W-:-:S04]  /*0a10*/  IADD3 R12, PT, PT, R3, 0x4, RZ ;  /* 0x00000004030c7810 */ /* 0x001fc80007ffe0ff */
[----:B------:R-:W-:Y:S01]  /*0a20*/  I2FP.F32.U32 R12, R12 ;  /* 0x0000000c000c7245 */ /* 0x000fe20000201000 */
[----:B--2---:R-:W-:Y:S01]  /*0a30*/  FFMA R11, R21, R11, R8 ;  /* 0x0000000b150b7223 */ /* 0x004fe20000000008 */
[----:B------:R-:W-:Y:S01]  /*0a40*/  IADD3 R8, PT, PT, R3, 0x2, RZ ;  /* 0x0000000203087810 */ /* 0x000fe20007ffe0ff */
[----:B------:R-:W-:Y:S01]  /*0a50*/  FFMA R4, R9, R21, R4 ;  /* 0x0000001509047223 */ /* 0x000fe20000000004 */
[----:B------:R-:W-:Y:S02]  /*0a60*/  FADD R5, R5, R21 ;  /* 0x0000001505057221 */ /* 0x000fe40000000000 */
[----:B------:R-:W-:Y:S01]  /*0a70*/  I2FP.F32.U32 R8, R8 ;  /* 0x0000000800087245 */ /* 0x000fe20000201000 */
[----:B---3--:R-:W-:Y:S01]  /*0a80*/  FFMA R11, R24, R15, R11 ;  /* 0x0000000f180b7223 */ /* 0x008fe2000000000b */
[----:B------:R-:W-:Y:S01]  /*0a90*/  IADD3 R15, PT, PT, R3, 0x3, RZ ;  /* 0x00000003030f7810 */ /* 0x000fe20007ffe0ff */
[----:B------:R-:W-:Y:S01]  /*0aa0*/  FFMA R4, R9, R24, R4 ;  /* 0x0000001809047223 */ /* 0x000fe20000000004 */
[----:B------:R-:W-:Y:S01]  /*0ab0*/  FADD R5, R5, R24 ;  /* 0x0000001805057221 */ /* 0x000fe20000000000 */
[----:B----4-:R-:W-:Y:S01]  /*0ac0*/  FFMA R8, R26, R8, R11 ;  /* 0x000000081a087223 */ /* 0x010fe2000000000b */
[----:B------:R-:W-:Y:S01]  /*0ad0*/  I2FP.F32.U32 R15, R15 ;  /* 0x0000000f000f7245 */ /* 0x000fe20000201000 */
[----:B------:R-:W-:Y:S01]  /*0ae0*/  FFMA R4, R9, R26, R4 ;  /* 0x0000001a09047223 */ /* 0x000fe20000000004 */
[----:B------:R-:W-:-:S03]  /*0af0*/  FADD R5, R5, R26 ;  /* 0x0000001a05057221 */ /* 0x000fc60000000000 */
[----:B-----5:R-:W-:Y:S01]  /*0b00*/  FFMA R15, R25, R15, R8 ;  /* 0x0000000f190f7223 */ /* 0x020fe20000000008 */
[----:B------:R-:W-:Y:S01]  /*0b10*/  IADD3 R8, PT, PT, R3, 0x5, RZ ;  /* 0x0000000503087810 */ /* 0x000fe20007ffe0ff */
[----:B------:R-:W-:Y:S01]  /*0b20*/  FFMA R4, R9, R25, R4 ;  /* 0x0000001909047223 */ /* 0x000fe20000000004 */
[----:B------:R-:W-:Y:S01]  /*0b30*/  FADD R5, R5, R25 ;  /* 0x0000001905057221 */ /* 0x000fe20000000000 */
[----:B------:R-:W-:Y:S01]  /*0b40*/  IADD3 R11, PT, PT, R3, 0x6, RZ ;  /* 0x00000006030b7810 */ /* 0x000fe20007ffe0ff */
[----:B------:R-:W-:Y:S01]  /*0b50*/  FFMA R15, R16, R12, R15 ;  /* 0x0000000c100f7223 */ /* 0x000fe2000000000f */
[----:B------:R-:W-:Y:S01]  /*0b60*/  I2FP.F32.U32 R8, R8 ;  /* 0x0000000800087245 */ /* 0x000fe20000201000 */
[----:B------:R-:W-:Y:S01]  /*0b70*/  FFMA R4, R9, R16, R4 ;  /* 0x0000001009047223 */ /* 0x000fe20000000004 */
[----:B------:R-:W-:Y:S01]  /*0b80*/  FADD R5, R5, R16 ;  /* 0x0000001005057221 */ /* 0x000fe20000000000 */
[----:B------:R-:W-:Y:S02]  /*0b90*/  IADD3 R12, PT, PT, R3, 0x7, RZ ;  /* 0x00000007030c7810 */ /* 0x000fe40007ffe0ff */
        /* <DEDUP_REMOVED lines=12> */
.L_x_267:
        /* <DEDUP_REMOVED lines=15> */
[----:B0-----:R-:W-:Y:S02]  /*0d50*/  IADD3 R12, PT, PT, R3, 0x3, RZ ;  /* 0x00000003030c7810 */ /* 0x001fe40007ffe0ff */
[----:B------:R-:W-:Y:S02]  /*0d60*/  I2FP.F32.U32 R11, R11 ;  /* 0x0000000b000b7245 */ /* 0x000fe40000201000 */
[----:B------:R-:W-:Y:S01]  /*0d70*/  I2FP.F32.U32 R12, R12 ;  /* 0x0000000c000c7245 */ /* 0x000fe20000201000 */
[----:B--2---:R-:W-:Y:S01]  /*0d80*/  FFMA R2, R13, R2, R8 ;  /* 0x000000020d027223 */ /* 0x004fe20000000008 */
[----:B------:R-:W-:Y:S01]  /*0d90*/  IADD3 R8, PT, PT, R3, 0x2, RZ ;  /* 0x0000000203087810 */ /* 0x000fe20007ffe0ff */
[----:B------:R-:W-:Y:S01]  /*0da0*/  FFMA R4, R9, R13, R4 ;  /* 0x0000000d09047223 */ /* 0x000fe20000000004 */
[----:B------:R-:W-:Y:S01]  /*0db0*/  FADD R5, R5, R13 ;  /* 0x0000000d05057221 */ /* 0x000fe20000000000 */
[----:B------:R-:W-:Y:S02]  /*0dc0*/  IADD3 R3, PT, PT, R3, 0x4, RZ ;  /* 0x0000000403037810 */ /* 0x000fe40007ffe0ff */
[----:B------:R-:W-:Y:S01]  /*0dd0*/  I2FP.F32.U32 R8, R8 ;  /* 0x0000000800087245 */ /* 0x000fe20000201000 */
[----:B---3--:R-:W-:Y:S01]  /*0de0*/  FFMA R2, R21, R11, R2 ;  /* 0x0000000b15027223 */ /* 0x008fe20000000002 */
[----:B------:R-:W-:Y:S01]  /*0df0*/  FFMA R4, R9, R21, R4 ;  /* 0x0000001509047223 */ /* 0x000fe20000000004 */
[----:B------:R-:W-:-:S02]  /*0e00*/  FADD R5, R5, R21 ;  /* 0x0000001505057221 */ /* 0x000fc40000000000 */
[----:B----4-:R-:W-:Y:S01]  /*0e10*/  FFMA R8, R25, R8, R2 ;  /* 0x0000000819087223 */ /* 0x010fe20000000002 */
[----:B------:R-:W-:Y:S01]  /*0e20*/  FFMA R4, R9, R25, R4 ;  /* 0x0000001909047223 */ /* 0x000fe20000000004 */
[----:B------:R-:W-:Y:S02]  /*0e30*/  FADD R5, R5, R25 ;  /* 0x0000001905057221 */ /* 0x000fe40000000000 */
[----:B-----5:R-:W-:Y:S01]  /*0e40*/  FFMA R8, R27, R12, R8 ;  /* 0x0000000c1b087223 */ /* 0x020fe20000000008 */
[----:B------:R-:W-:Y:S01]  /*0e50*/  FFMA R4, R9, R27, R4 ;  /* 0x0000001b09047223 */ /* 0x000fe20000000004 */
[----:B------:R-:W-:-:S07]  /*0e60*/  FADD R5, R5, R27 ;  /* 0x0000001b05057221 */ /* 0x000fce0000000000 */
.L_x_268:
        /* <DEDUP_REMOVED lines=27> */
.L_x_266:
[----:B------:R-:W-:Y:S05]  /*1020*/  @P0 BRA `(.L_x_269) ;  /* 0xfffffff0006c0947 */ /* 0x000fea000383ffff */
.L_x_263:
        /* <DEDUP_REMOVED lines=13> */
[----:B------:R-:W-:Y:S05]  /*1100*/  CALL.REL.NOINC `($__internal_6_$__cuda_sm3x_div_rn_noftz_f32_slowpath) ;  /* 0x0000006400987944 */ /* 0x000fea0003c00000 */
.L_x_271:
[----:B------:R-:W-:Y:S05]  /*1110*/  BSYNC.RECONVERGENT B2 ;  /* 0x0000000000027941 */ /* 0x000fea0003800200 */
.L_x_270:
        /* <DEDUP_REMOVED lines=14> */
[----:B------:R-:W-:-:S07]  /*1200*/  MOV R34, R0 ;  /* 0x0000000000227202 */ /* 0x000fce0000000f00 */
.L_x_273:
[----:B------:R-:W-:Y:S05]  /*1210*/  BSYNC.RECONVERGENT B2 ;  /* 0x0000000000027941 */ /* 0x000fea0003800200 */
.L_x_272:
[----:B------:R-:W0:Y:S01]  /*1220*/  LDC R4, c[0x0][0x388] ;  /* 0x0000e200ff047b82 */ /* 0x000e220000000800 */
[----:B------:R-:W-:Y:S02]  /*1230*/  UMOV UR4, 0x3f000000 ;  /* 0x3f00000000047882 */ /* 0x000fe40000000000 */
        /* <DEDUP_REMOVED lines=13> */
[----:B------:R-:W-:Y:S05]  /*1310*/  CALL.REL.NOINC `($__internal_6_$__cuda_sm3x_div_rn_noftz_f32_slowpath) ;  /* 0x0000006400147944 */ /* 0x000fea0003c00000 */
.L_x_274:
        /* <DEDUP_REMOVED lines=14> */
[----:B------:R-:W-:Y:S05]  /*1400*/  CALL.REL.NOINC `($__internal_6_$__cuda_sm3x_div_rn_noftz_f32_slowpath) ;  /* 0x0000006000d87944 */ /* 0x000fea0003c00000 */
[----:B------:R-:W-:-:S07]  /*1410*/  MOV R33, R0 ;  /* 0x0000000000217202 */ /* 0x000fce0000000f00 */
.L_x_276:
[----:B------:R-:W-:Y:S05]  /*1420*/  BSYNC.RECONVERGENT B2 ;  /* 0x0000000000027941 */ /* 0x000fea0003800200 */
.L_x_275:
        /* <DEDUP_REMOVED lines=9> */
.L_x_286:
[----:B------:R-:W-:-:S05]  /*14c0*/  UMOV UR5, URZ ;  /* 0x000000ff00057c82 */ /* 0x000fca0008000000 */
.L_x_285:
[----:B------:R-:W-:Y:S01]  /*14d0*/  HFMA2 R0, -RZ, RZ, 0, 0 ;  /* 0x00000000ff007431 */ /* 0x000fe200000001ff */
[----:B------:R-:W-:Y:S01]  /*14e0*/  MOV R3, RZ ;  /* 0x000000ff00037202 */ /* 0x000fe20000000f00 */
[----:B------:R-:W-:-:S06]  /*14f0*/  UMOV UR6, URZ ;  /* 0x000000ff00067c82 */ /* 0x000fcc0008000000 */
.L_x_282:
[----:B------:R-:W-:Y:S01]  /*1500*/  UIADD3 UR8, UPT, UPT, -UR6, UR4, URZ ;  /* 0x0000000406087290 */ /* 0x000fe2000fffe1ff */
[----:B------:R-:W-:Y:S01]  /*1510*/  MOV R2, 0x3f000000 ;  /* 0x3f00000000027802 */ /* 0x000fe20000000f00 */
[----:B------:R-:W-:Y:S01]  /*1520*/  UIADD3 UR9, UPT, UPT, UR6, -UR4, URZ ;  /* 0x8000000406097290 */ /* 0x000fe2000fffe0ff */
[----:B------:R-:W-:-:S03]  /*1530*/  MOV R5, 0x437c0000 ;  /* 0x437c000000057802 */ /* 0x000fc60000000f00 */
[----:B------:R-:W-:-:S06]  /*1540*/  UIMAD UR8, UR8, UR9, URZ ;  /* 0x00000009080872a4 */ /* 0x000fcc000f8e02ff */
[----:B------:R-:W-:Y:S01]  /*1550*/  I2FP.F32.S32 R6, UR8 ;  /* 0x0000000800067c45 */ /* 0x000fe20008201400 */
[----:B------:R-:W0:Y:S04]  /*1560*/  LDCU UR9, c[0x0][0x38c] ;  /* 0x00007180ff0977ac */ /* 0x000e280008000800 */
[----:B------:R-:W-:-:S04]  /*1570*/  FMUL R7, R6, R33 ;  /* 0x0000002106077220 */ /* 0x000fc80000400000 */
        /* <DEDUP_REMOVED lines=12> */
[----:B------:R-:W-:Y:S01]  /*1640*/  MOV R7, RZ ;  /* 0x000000ff00077202 */ /* 0x000fe20000000f00 */
[----:B------:R-:W-:Y:S06]  /*1650*/  BRA.U !UP1, `(.L_x_278) ;  /* 0x0000000509387547 */ /* 0x000fec000b800000 */
[----:B------:R-:W-:-:S07]  /*1660*/  HFMA2 R17, -RZ, RZ, 0, 0 ;  /* 0x00000000ff117431 */ /* 0x000fce00000001ff */
.L_x_279:
        /* <DEDUP_REMOVED lines=13> */
[----:B------:R-:W-:-:S02]  /*1740*/  I2FP.F32.S32 R14, R11 ;  /* 0x0000000b000e7245 */ /* 0x000fc40000201400 */
[----:B------:R-:W-:Y:S01]  /*1750*/  IADD3 R19, PT, PT, R17, 0x3, RZ ;  /* 0x0000000311137810 */ /* 0x000fe20007ffe0ff */
[----:B------:R-:W-:Y:S01]  /*1760*/  IMAD R15, R16, R15, RZ ;  /* 0x0000000f100f7224 */ /* 0x000fe200078e02ff */
[----:B------:R-:W-:Y:S01]  /*1770*/  IADD3 R11, PT, PT, R18, -UR5, RZ ;  /* 0x80000005120b7c10 */ /* 0x000fe2000fffe0ff */
[----:B0-----:R-:W-:Y:S01]  /*1780*/  FMUL R13, R14, R33 ;  /* 0x000000210e0d7220 */ /* 0x001fe20000400000 */
[----:B------:R-:W-:Y:S02]  /*1790*/  IADD3 R18, PT, PT, -R18, UR5, RZ ;  /* 0x0000000512127c10 */ /* 0x000fe4000fffe1ff */
[----:B------:R-:W-:Y:S01]  /*17a0*/  IADD3 R16, PT, PT, R19, -UR5, RZ ;  /* 0x8000000513107c10 */ /* 0x000fe2000fffe0ff */
[----:B------:R-:W-:Y:S01]  /*17b0*/  FFMA.SAT R12, R13, 0.0057249800302088260651, R2 ;  /* 0x3bbb989d0d0c7823 */ /* 0x000fe20000002002 */
[----:B------:R-:W-:Y:S01]  /*17c0*/  IADD3 R19, PT, PT, -R19, UR5, RZ ;  /* 0x0000000513137c10 */ /* 0x000fe2000fffe1ff */
[----:B------:R-:W-:Y:S01]  /*17d0*/  IMAD R18, R11, R18, RZ ;  /* 0x000000120b127224 */ /* 0x000fe200078e02ff */
[----:B------:R-:W-:Y:S01]  /*17e0*/  I2FP.F32.S32 R14, R15 ;  /* 0x0000000f000e7245 */ /* 0x000fe20000201400 */
[----:B------:R-:W-:Y:S01]  /*17f0*/  FFMA.RM R11, R12, R5, 12582913 ;  /* 0x4b4000010c0b7423 */ /* 0x000fe20000004005 */
[----:B------:R-:W-:Y:S01]  /*1800*/  IADD3 R17, PT, PT, R17, 0x4, RZ ;  /* 0x0000000411117810 */ /* 0x000fe20007ffe0ff */
[----:B------:R-:W-:Y:S01]  /*1810*/  IMAD R16, R16, R19, RZ ;  /* 0x0000001310107224 */ /* 0x000fe200078e02ff */
[----:B------:R-:W-:Y:S01]  /*1820*/  I2FP.F32.S32 R18, R18 ;  /* 0x0000001200127245 */ /* 0x000fe20000201400 */
[----:B------:R-:W-:Y:S01]  /*1830*/  FMUL R15, R14, R33 ;  /* 0x000000210e0f7220 */ /* 0x000fe20000400000 */
[C---:B------:R-:W-:Y:S01]  /*1840*/  FADD R14, R11.reuse, -12583039 ;  /* 0xcb40007f0b0e7421 */ /* 0x040fe20000000000 */
[----:B------:R-:W-:-:S02]  /*1850*/  SHF.L.U32 R11, R11, 0x17, RZ ;  /* 0x000000170b0b7819 */ /* 0x000fc400000006ff */
[----:B------:R-:W-:Y:S01]  /*1860*/  FFMA.SAT R12, R15, 0.0057249800302088260651, R2 ;  /* 0x3bbb989d0f0c7823 */ /* 0x000fe20000002002 */
[----:B------:R-:W-:Y:S01]  /*1870*/  I2FP.F32.S32 R20, R16 ;  /* 0x0000001000147245 */ /* 0x000fe20000201400 */
[----:B------:R-:W-:Y:S01]  /*1880*/  FFMA R14, R13, 1.4426950216293334961, -R14 ;  /* 0x3fb8aa3b0d0e7823 */ /* 0x000fe2000000080e */
[----:B------:R-:W-:Y:S01]  /*1890*/  FMUL R19, R18, R33 ;  /* 0x0000002112137220 */ /* 0x000fe20000400000 */
[----:B------:R-:W-:Y:S01]  /*18a0*/  FFMA.RM R12, R12, R5, 12582913 ;  /* 0x4b4000010c0c7423 */ /* 0x000fe20000004005 */
[----:B------:R-:W-:Y:S01]  /*18b0*/  ISETP.NE.AND P0, PT, R17, UR7, PT ;  /* 0x0000000711007c0c */ /* 0x000fe2000bf05270 */
[----:B------:R-:W-:Y:S01]  /*18c0*/  FFMA R14, R13, 1.925963033500011079e-08, R14 ;  /* 0x32a570600d0e7823 */ /* 0x000fe2000000000e */
[--C-:B------:R-:W-:Y:S01]  /*18d0*/  FFMA.SAT R18, R19, 0.0057249800302088260651, R2.reuse ;  /* 0x3bbb989d13127823 */ /* 0x100fe20000002002 */
[----:B------:R-:W-:Y:S01]  /*18e0*/  FMUL R13, R20, R33 ;  /* 0x00000021140d7220 */ /* 0x000fe20000400000 */
[----:B------:R-:W-:Y:S02]  /*18f0*/  FADD R16, R12, -12583039 ;  /* 0xcb40007f0c107421 */ /* 0x000fe40000000000 */
[-C--:B------:R-:W-:Y:S01]  /*1900*/  FFMA.RM R18, R18, R5.reuse, 12582913 ;  /* 0x4b40000112127423 */ /* 0x080fe20000004005 */
[----:B------:R-:W-:Y:S01]  /*1910*/  FFMA.SAT R24, R13, 0.0057249800302088260651, R2 ;  /* 0x3bbb989d0d187823 */ /* 0x000fe20000002002 */
[C---:B------:R-:W-:Y:S01]  /*1920*/  FFMA R16, R15.reuse, 1.4426950216293334961, -R16 ;  /* 0x3fb8aa3b0f107823 */ /* 0x040fe20000000810 */
[----:B------:R-:W0:Y:S01]  /*1930*/  MUFU.EX2 R14, R14 ;  /* 0x0000000e000e7308 */ /* 0x000e220000000800 */
[----:B------:R-:W-:Y:S01]  /*1940*/  FADD R20, R18, -12583039 ;  /* 0xcb40007f12147421 */ /* 0x000fe20000000000 */
[----:B------:R-:W-:Y:S01]  /*1950*/  FFMA.RM R24, R24, R5, 12582913 ;  /* 0x4b40000118187423 */ /* 0x000fe20000004005 */
[----:B------:R-:W-:Y:S01]  /*1960*/  FFMA R16, R15, 1.925963033500011079e-08, R16 ;  /* 0x32a570600f107823 */ /* 0x000fe20000000010 */
[----:B------:R-:W-:Y:S01]  /*1970*/  SHF.L.U32 R18, R18, 0x17, RZ ;  /* 0x0000001712127819 */ /* 0x000fe200000006ff */
[----:B------:R-:W-:Y:S01]  /*1980*/  FFMA R20, R19, 1.4426950216293334961, -R20 ;  /* 0x3fb8aa3b13147823 */ /* 0x000fe20000000814 */
[C---:B------:R-:W-:Y:S01]  /*1990*/  FADD R26, R24.reuse, -12583039 ;  /* 0xcb40007f181a7421 */ /* 0x040fe20000000000 */
[----:B------:R-:W-:-:S02]  /*19a0*/  SHF.L.U32 R24, R24, 0x17, RZ ;  /* 0x0000001718187819 */ /* 0x000fc400000006ff */
[----:B------:R-:W1:Y:S01]  /*19b0*/  MUFU.EX2 R16, R16 ;  /* 0x0000001000107308 */ /* 0x000e620000000800 */
[----:B------:R-:W-:Y:S01]  /*19c0*/  FFMA R20, R19, 1.925963033500011079e-08, R20 ;  /* 0x32a5706013147823 */ /* 0x000fe20000000014 */
[----:B------:R-:W-:-:S04]  /*19d0*/  FFMA R26, R13, 1.4426950216293334961, -R26 ;  /* 0x3fb8aa3b0d1a7823 */ /* 0x000fc8000000081a */
[----:B------:R-:W-:Y:S01]  /*19e0*/  FFMA R26, R13, 1.925963033500011079e-08, R26 ;  /* 0x32a570600d1a7823 */ /* 0x000fe2000000001a */
[----:B------:R-:W-:Y:S01]  /*19f0*/  SHF.L.U32 R13, R12, 0x17, RZ ;  /* 0x000000170c0d7819 */ /* 0x000fe200000006ff */
        /* <DEDUP_REMOVED lines=20> */
.L_x_278:
        /* <DEDUP_REMOVED lines=13> */
[C---:B------:R-:W-:Y:S02]  /*1c10*/  IADD3 R14, PT, PT, R7.reuse, -UR5, RZ ;  /* 0x80000005070e7c10 */ /* 0x040fe4000fffe0ff */
[C---:B------:R-:W-:Y:S02]  /*1c20*/  IADD3 R15, PT, PT, -R7.reuse, UR5, RZ ;  /* 0x00000005070f7c10 */ /* 0x040fe4000fffe1ff */
[----:B------:R-:W-:-:S02]  /*1c30*/  IADD3 R16, PT, PT, R7, 0x1, RZ ;  /* 0x0000000107107810 */ /* 0x000fc40007ffe0ff */
[----:B------:R-:W-:Y:S01]  /*1c40*/  IADD3 R7, PT, PT, R7, 0x2, RZ ;  /* 0x0000000207077810 */ /* 0x000fe20007ffe0ff */
[----:B------:R-:W-:Y:S01]  /*1c50*/  IMAD R14, R14, R15, RZ ;  /* 0x0000000f0e0e7224 */ /* 0x000fe200078e02ff */
[C---:B------:R-:W-:Y:S02]  /*1c60*/  IADD3 R15, PT, PT, R16.reuse, -UR5, RZ ;  /* 0x80000005100f7c10 */ /* 0x040fe4000fffe0ff */
[----:B------:R-:W-:Y:S02]  /*1c70*/  IADD3 R16, PT, PT, -R16, UR5, RZ ;  /* 0x0000000510107c10 */ /* 0x000fe4000fffe1ff */
[----:B------:R-:W-:-:S03]  /*1c80*/  I2FP.F32.S32 R14, R14 ;  /* 0x0000000e000e7245 */ /* 0x000fc60000201400 */
[----:B------:R-:W-:Y:S02]  /*1c90*/  IMAD R16, R15, R16, RZ ;  /* 0x000000100f107224 */ /* 0x000fe400078e02ff */
[----:B------:R-:W-:-:S03]  /*1ca0*/  FMUL R15, R14, R33 ;  /* 0x000000210e0f7220 */ /* 0x000fc60000400000 */
[----:B------:R-:W-:Y:S01]  /*1cb0*/  I2FP.F32.S32 R16, R16 ;  /* 0x0000001000107245 */ /* 0x000fe20000201400 */
[----:B0-----:R-:W-:-:S04]  /*1cc0*/  FFMA.SAT R10, R15, 0.0057249800302088260651, R2 ;  /* 0x3bbb989d0f0a7823 */ /* 0x001fc80000002002 */
[----:B-1----:R-:W-:Y:S01]  /*1cd0*/  FMUL R13, R16, R33 ;  /* 0x00000021100d7220 */ /* 0x002fe20000400000 */
[----:B------:R-:W-:-:S03]  /*1ce0*/  FFMA.RM R10, R10, R5, 12582913 ;  /* 0x4b4000010a0a7423 */ /* 0x000fc60000004005 */
[----:B------:R-:W-:Y:S01]  /*1cf0*/  FFMA.SAT R14, R13, 0.0057249800302088260651, R2 ;  /* 0x3bbb989d0d0e7823 */ /* 0x000fe20000002002 */
[C---:B------:R-:W-:Y:S01]  /*1d00*/  FADD R12, R10.reuse, -12583039 ;  /* 0xcb40007f0a0c7421 */ /* 0x040fe20000000000 */
[----:B------:R-:W-:Y:S02]  /*1d10*/  SHF.L.U32 R10, R10, 0x17, RZ ;  /* 0x000000170a0a7819 */ /* 0x000fe400000006ff */
[----:B------:R-:W-:Y:S01]  /*1d20*/  FFMA.RM R14, R14, R5, 12582913 ;  /* 0x4b4000010e0e7423 */ /* 0x000fe20000004005 */
[----:B------:R-:W-:-:S03]  /*1d30*/  FFMA R12, R15, 1.4426950216293334961, -R12 ;  /* 0x3fb8aa3b0f0c7823 */ /* 0x000fc6000000080c */
[C---:B------:R-:W-:Y:S01]  /*1d40*/  FADD R16, R14.reuse, -12583039 ;  /* 0xcb40007f0e107421 */ /* 0x040fe20000000000 */
[----:B------:R-:W-:Y:S01]  /*1d50*/  FFMA R12, R15, 1.925963033500011079e-08, R12 ;  /* 0x32a570600f0c7823 */ /* 0x000fe2000000000c */
[----:B------:R-:W-:Y:S02]  /*1d60*/  SHF.L.U32 R14, R14, 0x17, RZ ;  /* 0x000000170e0e7819 */ /* 0x000fe400000006ff */
[C---:B------:R-:W-:Y:S01]  /*1d70*/  FFMA R16, R13.reuse, 1.4426950216293334961, -R16 ;  /* 0x3fb8aa3b0d107823 */ /* 0x040fe20000000810 */
[----:B------:R-:W0:Y:S03]  /*1d80*/  MUFU.EX2 R11, R12 ;  /* 0x0000000c000b7308 */ /* 0x000e260000000800 */
[----:B------:R-:W-:-:S05]  /*1d90*/  FFMA R16, R13, 1.925963033500011079e-08, R16 ;  /* 0x32a570600d107823 */ /* 0x000fca0000000010 */
        /* <DEDUP_REMOVED lines=9> */
.L_x_281:
        /* <DEDUP_REMOVED lines=20> */
.L_x_280:
        /* <DEDUP_REMOVED lines=10> */
[----:B------:R-:W-:-:S07]  /*2010*/  MOV R38, 0x2030 ;  /* 0x0000203000267802 */ /* 0x000fce0000000f00 */
[----:B------:R-:W-:Y:S05]  /*2020*/  CALL.REL.NOINC `($__internal_6_$__cuda_sm3x_div_rn_noftz_f32_slowpath) ;  /* 0x0000005400d07944 */ /* 0x000fea0003c00000 */
[----:B------:R-:W-:-:S07]  /*2030*/  MOV R2, R0 ;  /* 0x0000000000027202 */ /* 0x000fce0000000f00 */
.L_x_284:
[----:B------:R-:W-:Y:S05]  /*2040*/  BSYNC.RECONVERGENT B2 ;  /* 0x0000000000027941 */ /* 0x000fea0003800200 */
.L_x_283:
        /* <DEDUP_REMOVED lines=11> */
.L_x_277:
[----:B------:R-:W0:Y:S01]  /*2100*/  LDC R3, c[0x0][0x388] ;  /* 0x0000e200ff037b82 */ /* 0x000e220000000800 */
[----:B------:R-:W1:Y:S01]  /*2110*/  LDCU UR4, c[0x0][0x390] ;  /* 0x00007200ff0477ac */ /* 0x000e620008000800 */
[----:B------:R-:W-:-:S04]  /*2120*/  FADD R4, -R31, R4 ;  /* 0x000000041f047221 */ /* 0x000fc80000000100 */
[----:B------:R-:W-:-:S04]  /*2130*/  FADD R4, R4, R4 ;  /* 0x0000000404047221 */ /* 0x000fc80000000000 */
[----:B------:R-:W-:Y:S01]  /*2140*/  FMUL R4, R4, 3.1415927410125732422 ;  /* 0x40490fdb04047820 */ /* 0x000fe20000400000 */
[----:B-1----:R-:W-:-:S03]  /*2150*/  UISETP.GE.AND UP0, UPT, UR4, 0x1, UPT ;  /* 0x000000010400788c */ /* 0x002fc6000bf06270 */
[----:B0-----:R-:W-:-:S04]  /*2160*/  FMUL R4, R4, R3 ;  /* 0x0000000304047220 */ /* 0x001fc80000400000 */
[----:B------:R-:W-:-:S05]  /*2170*/  FMUL R4, R4, R3 ;  /* 0x0000000304047220 */ /* 0x000fca0000400000 */
[----:B------:R-:W-:Y:S01]  /*2180*/  FMNMX R32, RZ, R4, !PT ;  /* 0x00000004ff207209 */ /* 0x000fe20007800000 */
[----:B------:R-:W-:Y:S06]  /*2190*/  BRA.U !UP0, `(.L_x_287) ;  /* 0x0000002108907547 */ /* 0x000fec000b800000 */
[----:B------:R-:W-:Y:S01]  /*21a0*/  FMUL R30, R3, R3 ;  /* 0x00000003031e7220 */ /* 0x000fe20000400000 */
[----:B------:R-:W-:-:S03]  /*21b0*/  UMOV UR4, URZ ;  /* 0x000000ff00047c82 */ /* 0x000fc60008000000 */
[----:B------:R-:W-:-:S07]  /*21c0*/  FMUL R30, R30, R3 ;  /* 0x000000031e1e7220 */ /* 0x000fce0000400000 */
.L_x_331:
[----:B------:R-:W0:Y:S01]  /*21d0*/  LDCU UR5, c[0x0][0x38c] ;  /* 0x00007180ff0577ac */ /* 0x000e220008000800 */
[----:B------:R-:W-:Y:S02]  /*21e0*/  CS2R R28, SRZ ;  /* 0x00000000001c7805 */ /* 0x000fe4000001ff00 */
[----:B------:R-:W-:Y:S02]  /*21f0*/  CS2R R26, SRZ ;  /* 0x00000000001a7805 */ /* 0x000fe4000001ff00 */
[----:B------:R-:W-:Y:S02]  /*2200*/  CS2R R24, SRZ ;  /* 0x0000000000187805 */ /* 0x000fe4000001ff00 */
[----:B------:R-:W-:Y:S01]  /*2210*/  CS2R R20, SRZ ;  /* 0x0000000000147805 */ /* 0x000fe2000001ff00 */
[----:B0-----:R-:W-:-:S09]  /*2220*/  UISETP.GE.AND UP0, UPT, UR5, 0x1, UPT ;  /* 0x000000010500788c */ /* 0x001fd2000bf06270 */
[----:B------:R-:W-:Y:S05]  /*2230*/  BRA.U !UP0, `(.L_x_288) ;  /* 0x0000001508f47547 */ /* 0x000fea000b800000 */
[----:B------:R-:W-:Y:S01]  /*2240*/  IADD3 R0, PT, PT, R33, -0xd000000, RZ ;  /* 0xf300000021007810 */ /* 0x000fe20007ffe0ff */
[----:B------:R0:W1:Y:S01]  /*2250*/  MUFU.RSQ R2, R33 ;  /* 0x0000002100027308 */ /* 0x0000620000001400 */
[----:B------:R-:W-:Y:S02]  /*2260*/  BSSY.RECONVERGENT B0, `(.L_x_289) ;  /* 0x000000b000007945 */ /* 0x000fe40003800200 */
[----:B------:R-:W-:-:S13]  /*2270*/  ISETP.GT.U32.AND P0, PT, R0, 0x727fffff, PT ;  /* 0x727fffff0000780c */ /* 0x000fda0003f04070 */
[----:B0-----:R-:W-:Y:S05]  /*2280*/  @!P0 BRA `(.L_x_290) ;  /* 0x0000000000108947 */ /* 0x001fea0003800000 */
[----:B------:R-:W-:-:S07]  /*2290*/  MOV R16, 0x22b0 ;  /* 0x000022b000107802 */ /* 0x000fce0000000f00 */
[----:B-1----:R-:W-:Y:S05]  /*22a0*/  CALL.REL.NOINC `($__internal_5_$__cuda_sm20_sqrt_rn_f32_slowpath) ;  /* 0x0000005000d87944 */ /* 0x002fea0003c00000 */
[----:B------:R-:W-:Y:S01]  /*22b0*/  MOV R19, R0 ;  /* 0x0000000000137202 */ /* 0x000fe20000000f00 */
[----:B------:R-:W-:Y:S06]  /*22c0*/  BRA `(.L_x_291) ;  /* 0x0000000000107947 */ /* 0x000fec0003800000 */
.L_x_290:
[C---:B-1----:R-:W-:Y:S01]  /*22d0*/  FMUL.FTZ R0, R2.reuse, R33 ;  /* 0x0000002102007220 */ /* 0x042fe20000410000 */
[----:B------:R-:W-:-:S03]  /*22e0*/  FMUL.FTZ R2, R2, 0.5 ;  /* 0x3f00000002027820 */ /* 0x000fc60000410000 */
[----:B------:R-:W-:-:S04]  /*22f0*/  FFMA R19, -R0, R0, R33 ;  /* 0x0000000000137223 */ /* 0x000fc80000000121 */
[----:B------:R-:W-:-:S07]  /*2300*/  FFMA R19, R19, R2, R0 ;  /* 0x0000000213137223 */ /* 0x000fce0000000000 */
.L_x_291:
[----:B------:R-:W-:Y:S05]  /*2310*/  BSYNC.RECONVERGENT B0 ;  /* 0x0000000000007941 */ /* 0x000fea0003800200 */
.L_x_289:
        /* <DEDUP_REMOVED lines=13> */
[----:B------:R-:W-:Y:S05]  /*23f0*/  CALL.REL.NOINC `($__internal_6_$__cuda_sm3x_div_rn_noftz_f32_slowpath) ;  /* 0x0000005000dc7944 */ /* 0x000fea0003c00000 */
[----:B------:R-:W-:-:S07]  /*2400*/  MOV R3, R0 ;  /* 0x0000000000037202 */ /* 0x000fce0000000f00 */
.L_x_293:
[----:B------:R-:W-:Y:S05]  /*2410*/  BSYNC.RECONVERGENT B2 ;  /* 0x0000000000027941 */ /* 0x000fea0003800200 */
.L_x_292:
        /* <DEDUP_REMOVED lines=13> */
[----:B------:R-:W-:Y:S05]  /*24f0*/  CALL.REL.NOINC `($__internal_6_$__cuda_sm3x_div_rn_noftz_f32_slowpath) ;  /* 0x00000050009c7944 */ /* 0x000fea0003c00000 */
[----:B------:R-:W-:-:S07]  /*2500*/  MOV R18, R0 ;  /* 0x0000000000127202 */ /* 0x000fce0000000f00 */
.L_x_295:
[----:B------:R-:W-:Y:S05]  /*2510*/  BSYNC.RECONVERGENT B2 ;  /* 0x0000000000027941 */ /* 0x000fea0003800200 */
.L_x_294:
        /* <DEDUP_REMOVED lines=11> */
[----:B------:R-:W-:Y:S05]  /*25d0*/  CALL.REL.NOINC `($__internal_6_$__cuda_sm3x_div_rn_noftz_f32_slowpath) ;  /* 0x0000005000647944 */ /* 0x000fea0003c00000 */
[----:B------:R-:W-:-:S07]  /*25e0*/  MOV R17, R0 ;  /* 0x0000000000117202 */ /* 0x000fce0000000f00 */
.L_x_297:
[----:B------:R-:W-:Y:S05]  /*25f0*/  BSYNC.RECONVERGENT B2 ;  /* 0x0000000000027941 */ /* 0x000fea0003800200 */
.L_x_296:
[----:B------:R-:W-:Y:S01]  /*2600*/  HFMA2 R28, -RZ, RZ, 0, 0 ;  /* 0x00000000ff1c7431 */ /* 0x000fe200000001ff */
[----:B------:R-:W-:-:S06]  /*2610*/  UMOV UR5, URZ ;  /* 0x000000ff00057c82 */ /* 0x000fcc0008000000 */
.L_x_312:
[----:B------:R-:W-:Y:S01]  /*2620*/  I2FP.F32.U32 R4, UR5 ;  /* 0x0000000500047c45 */ /* 0x000fe20008201000 */
[----:B------:R-:W0:Y:S01]  /*2630*/  LDC R2, c[0x0][0x388] ;  /* 0x0000e200ff027b82 */ /* 0x000e220000000800 */
[----:B------:R-:W-:Y:S01]  /*2640*/  MOV R5, 0x38eb4c3a ;  /* 0x38eb4c3a00057802 */ /* 0x000fe20000000f00 */
[----:B------:R-:W-:Y:S01]  /*2650*/  BSSY.RECONVERGENT B2, `(.L_x_298) ;  /* 0x000003f000027945 */ /* 0x000fe20003800200 */
        /* <DEDUP_REMOVED lines=22> */
[C---:B------:R-:W-:Y:S01]  /*27c0*/  FFMA R5, R6.reuse, R5, R7 ;  /* 0x0000000506057223 */ /* 0x040fe20000000007 */
[----:B------:R-:W-:Y:S01]  /*27d0*/  FSEL R10, -R11, -0.026868773624300956726, P0 ;  /* 0xbcdc1be70b0a7808 */ /* 0x000fe20000000100 */
[----:B------:R-:W-:Y:S01]  /*27e0*/  FFMA R0, R3, R0, R8 ;  /* 0x0000000003007223 */ /* 0x000fe20000000008 */
[----:B------:R-:W-:Y:S01]  /*27f0*/  FSEL R11, -R11, -0.026868773624300956726, P1 ;  /* 0xbcdc1be70b0b7808 */ /* 0x000fe20000800100 */
[----:B------:R-:W-:Y:S01]  /*2800*/  FFMA R5, R6, R5, R9 ;  /* 0x0000000506057223 */ /* 0x000fe20000000009 */
[----:B------:R-:W-:Y:S01]  /*2810*/  FSEL R8, R12, 0.11284004896879196167, P0 ;  /* 0x3de718af0c087808 */ /* 0x000fe20000000000 */
[----:B0-----:R-:W0:Y:S01]  /*2820*/  MUFU.RCP R7, R2 ;  /* 0x0000000200077308 */ /* 0x001e220000001000 */
[C---:B------:R-:W-:Y:S01]  /*2830*/  FFMA R0, R3.reuse, R0, R10 ;  /* 0x0000000003007223 */ /* 0x040fe2000000000a */
[----:B------:R-:W-:Y:S01]  /*2840*/  MOV R9, 0x3f69b4f9 ;  /* 0x3f69b4f900097802 */ /* 0x000fe20000000f00 */
[----:B------:R-:W-:Y:S01]  /*2850*/  FFMA R5, R6, R5, R11 ;  /* 0x0000000506057223 */ /* 0x000fe2000000000b */
[----:B------:R-:W-:Y:S01]  /*2860*/  FSEL R10, R12, 0.11284004896879196167, P1 ;  /* 0x3de718af0c0a7808 */ /* 0x000fe20000800000 */
[----:B------:R-:W-:Y:S01]  /*2870*/  FFMA R0, R3, R0, R8 ;  /* 0x0000000003007223 */ /* 0x000fe20000000008 */
[C---:B------:R-:W-:Y:S01]  /*2880*/  FSEL R8, R9.reuse, -0.37612664699554443359, P0 ;  /* 0xbec093ac09087808 */ /* 0x040fe20000000000 */
[----:B------:R-:W-:Y:S01]  /*2890*/  FADD R12, R4, 0.5 ;  /* 0x3f000000040c7421 */ /* 0x000fe20000000000 */
[----:B------:R-:W-:Y:S01]  /*28a0*/  FSEL R9, R9, -0.37612664699554443359, P1 ;  /* 0xbec093ac09097808 */ /* 0x000fe20000800000 */
[----:B------:R-:W-:Y:S01]  /*28b0*/  FFMA R5, R6, R5, R10 ;  /* 0x0000000506057223 */ /* 0x000fe2000000000a */
[----:B------:R-:W-:Y:S01]  /*28c0*/  MOV R11, 0x3f210a14 ;  /* 0x3f210a14000b7802 */ /* 0x000fe20000000f00 */
[----:B------:R-:W-:-:S02]  /*28d0*/  FFMA R8, R3, R0, R8 ;  /* 0x0000000003087223 */ /* 0x000fc40000000008 */
[----:B------:R-:W-:Y:S01]  /*28e0*/  FFMA R9, R6, R5, R9 ;  /* 0x0000000506097223 */ /* 0x000fe20000000009 */
[----:B------:R-:W-:Y:S01]  /*28f0*/  FADD R5, R12, -R35 ;  /* 0x800000230c057221 */ /* 0x000fe20000000000 */
[----:B------:R-:W-:Y:S01]  /*2900*/  FSEL R10, R11, 0.12837915122509002686, P0 ;  /* 0x3e0375d30b0a7808 */ /* 0x000fe20000000000 */
[----:B0-----:R-:W-:Y:S02]  /*2910*/  FFMA R14, R7, -R2, 1 ;  /* 0x3f800000070e7423 */ /* 0x001fe40000000802 */
[----:B------:R-:W0:Y:S01]  /*2920*/  FCHK P2, R5, R2 ;  /* 0x0000000205007302 */ /* 0x000e220000040000 */
[----:B------:R-:W-:Y:S01]  /*2930*/  FSEL R12, -R6, R15, P1 ;  /* 0x0000000f060c7208 */ /* 0x000fe20000800100 */
[----:B------:R-:W-:Y:S01]  /*2940*/  FFMA R8, R3, R8, R10 ;  /* 0x0000000803087223 */ /* 0x000fe2000000000a */
[----:B------:R-:W-:Y:S01]  /*2950*/  FFMA R0, R7, R14, R7 ;  /* 0x0000000e07007223 */ /* 0x000fe20000000007 */
[----:B------:R-:W-:Y:S02]  /*2960*/  FSEL R7, R11, 0.12837915122509002686, P1 ;  /* 0x3e0375d30b077808 */ /* 0x000fe40000800000 */
[----:B------:R-:W-:Y:S01]  /*2970*/  FSEL R3, -R3, R16, P0 ;  /* 0x0000001003037208 */ /* 0x000fe20000000100 */
[----:B------:R-:W-:-:S02]  /*2980*/  FFMA R11, R0, R5, RZ ;  /* 0x00000005000b7223 */ /* 0x000fc400000000ff */
[----:B------:R-:W-:Y:S02]  /*2990*/  FFMA R7, R6, R9, R7 ;  /* 0x0000000906077223 */ /* 0x000fe40000000007 */
[----:B------:R-:W-:Y:S01]  /*29a0*/  FFMA R6, R11, -R2, R5 ;  /* 0x800000020b067223 */ /* 0x000fe20000000005 */
[----:B------:R-:W-:Y:S01]  /*29b0*/  FFMA R14, R8, R3, R3 ;  /* 0x00000003080e7223 */ /* 0x000fe20000000003 */
[----:B------:R-:W-:Y:S02]  /*29c0*/  FFMA R12, R7, R12, R12 ;  /* 0x0000000c070c7223 */ /* 0x000fe4000000000c */
[----:B------:R-:W-:Y:S01]  /*29d0*/  FFMA R0, R0, R6, R11 ;  /* 0x0000000600007223 */ /* 0x000fe2000000000b */
[----:B0-----:R-:W-:Y:S06]  /*29e0*/  @!P2 BRA `(.L_x_299) ;  /* 0x000000000014a947 */ /* 0x001fec0003800000 */
[----:B------:R-:W0:Y:S01]  /*29f0*/  LDCU UR6, c[0x0][0x388] ;  /* 0x00007100ff0677ac */ /* 0x000e220008000800 */
[----:B------:R-:W-:Y:S02]  /*2a00*/  MOV R3, R5 ;  /* 0x0000000500037202 */ /* 0x000fe40000000f00 */
[----:B------:R-:W-:Y:S02]  /*2a10*/  MOV R38, 0x2a40 ;  /* 0x00002a4000267802 */ /* 0x000fe40000000f00 */
[----:B0-----:R-:W-:-:S07]  /*2a20*/  MOV R0, UR6 ;  /* 0x0000000600007c02 */ /* 0x001fce0008000f00 */
[----:B------:R-:W-:Y:S05]  /*2a30*/  CALL.REL.NOINC `($__internal_6_$__cuda_sm3x_div_rn_noftz_f32_slowpath) ;  /* 0x0000004c004c7944 */ /* 0x000fea0003c00000 */
.L_x_299:
[----:B------:R-:W-:Y:S05]  /*2a40*/  BSYNC.RECONVERGENT B2 ;  /* 0x0000000000027941 */ /* 0x000fea0003800200 */
.L_x_298:
[----:B------:R-:W0:Y:S01]  /*2a50*/  LDC R10, c[0x0][0x388] ;  /* 0x0000e200ff0a7b82 */ /* 0x000e220000000800 */
[----:B------:R-:W-:Y:S02]  /*2a60*/  HFMA2 R2, -RZ, RZ, 0.96630859375, -0.0022525787353515625 ;  /* 0x3bbb989dff027431 */ /* 0x000fe400000001ff */
[----:B------:R-:W-:Y:S01]  /*2a70*/  FMUL R3, R0, -0.5 ;  /* 0xbf00000000037820 */ /* 0x000fe20000400000 */
[----:B------:R-:W-:Y:S01]  /*2a80*/  MOV R7, 0x437c0000 ;  /* 0x437c000000077802 */ /* 0x000fe20000000f00 */
[----:B------:R-:W-:Y:S01]  /*2a90*/  FADD R4, R4, -0.5 ;  /* 0xbf00000004047421 */ /* 0x000fe20000000000 */
[----:B------:R-:W-:Y:S01]  /*2aa0*/  BSSY.RECONVERGENT B2, `(.L_x_300) ;  /* 0x0000017000027945 */ /* 0x000fe20003800200 */
[----:B------:R-:W-:-:S04]  /*2ab0*/  FMUL R3, R3, R0 ;  /* 0x0000000003037220 */ /* 0x000fc80000400000 */
[----:B------:R-:W-:-:S04]  /*2ac0*/  FFMA.SAT R0, R3, R2, 0.5 ;  /* 0x3f00000003007423 */ /* 0x000fc80000002002 */
[----:B------:R-:W-:-:S04]  /*2ad0*/  FFMA.RM R2, R0, R7, 12582913 ;  /* 0x4b40000100027423 */ /* 0x000fc80000004007 */
[----:B------:R-:W-:-:S04]  /*2ae0*/  FADD R0, R2, -12583039 ;  /* 0xcb40007f02007421 */ /* 0x000fc80000000000 */
[C---:B------:R-:W-:Y:S01]  /*2af0*/  FFMA R0, R3.reuse, 1.4426950216293334961, -R0 ;  /* 0x3fb8aa3b03007823 */ /* 0x040fe20000000800 */
[----:B0-----:R-:W0:Y:S03]  /*2b00*/  MUFU.RCP R9, R10 ;  /* 0x0000000a00097308 */ /* 0x001e260000001000 */
[----:B------:R-:W-:Y:S01]  /*2b10*/  FFMA R6, R3, 1.925963033500011079e-08, R0 ;  /* 0x32a5706003067823 */ /* 0x000fe20000000000 */
[----:B------:R-:W-:Y:S01]  /*2b20*/  FADD R3, R4, -R35 ;  /* 0x8000002304037221 */ /* 0x000fe20000000000 */
[----:B------:R-:W-:-:S03]  /*2b30*/  SHF.L.U32 R4, R2, 0x17, RZ ;  /* 0x0000001702047819 */ /* 0x000fc600000006ff */
[----:B------:R-:W1:Y:S08]  /*2b40*/  MUFU.EX2 R7, R6 ;  /* 0x0000000600077308 */ /* 0x000e700000000800 */
[----:B------:R-:W2:Y:S01]  /*2b50*/  FCHK P0, R3, R10 ;  /* 0x0000000a03007302 */ /* 0x000ea20000000000 */
[----:B0-----:R-:W-:-:S04]  /*2b60*/  FFMA R0, R9, -R10, 1 ;  /* 0x3f80000009007423 */ /* 0x001fc8000000080a */
[----:B------:R-:W-:-:S04]  /*2b70*/  FFMA R0, R9, R0, R9 ;  /* 0x0000000009007223 */ /* 0x000fc80000000009 */
[----:B------:R-:W-:Y:S01]  /*2b80*/  FFMA R8, R0, R3, RZ ;  /* 0x0000000300087223 */ /* 0x000fe200000000ff */
[----:B-1----:R-:W-:-:S03]  /*2b90*/  FMUL R4, R4, R7 ;  /* 0x0000000704047220 */ /* 0x002fc60000400000 */
[----:B------:R-:W-:-:S04]  /*2ba0*/  FFMA R9, R8, -R10, R3 ;  /* 0x8000000a08097223 */ /* 0x000fc80000000003 */
[----:B------:R-:W-:Y:S01]  /*2bb0*/  FFMA R0, R0, R9, R8 ;  /* 0x0000000900007223 */ /* 0x000fe20000000008 */
[----:B--2---:R-:W-:Y:S06]  /*2bc0*/  @!P0 BRA `(.L_x_301) ;  /* 0x0000000000108947 */ /* 0x004fec0003800000 */
[----:B------:R-:W0:Y:S01]  /*2bd0*/  LDCU UR6, c[0x0][0x388] ;  /* 0x00007100ff0677ac */ /* 0x000e220008000800 */
[----:B------:R-:W-:Y:S02]  /*2be0*/  MOV R38, 0x2c10 ;  /* 0x00002c1000267802 */ /* 0x000fe40000000f00 */
[----:B0-----:R-:W-:-:S07]  /*2bf0*/  MOV R0, UR6 ;  /* 0x0000000600007c02 */ /* 0x001fce0008000f00 */
[----:B------:R-:W-:Y:S05]  /*2c00*/  CALL.REL.NOINC `($__internal_6_$__cuda_sm3x_div_rn_noftz_f32_slowpath) ;  /* 0x0000004800d87944 */ /* 0x000fea0003c00000 */
.L_x_301:
[----:B------:R-:W-:Y:S05]  /*2c10*/  BSYNC.RECONVERGENT B2 ;  /* 0x0000000000027941 */ /* 0x000fea0003800200 */
.L_x_300:
[----:B------:R-:W-:Y:S02]  /*2c20*/  HFMA2 R2, -RZ, RZ, 0.96630859375, -0.0022525787353515625 ;  /* 0x3bbb989dff027431 */ /* 0x000fe400000001ff */
[----:B------:R-:W-:Y:S01]  /*2c30*/  FMUL R7, R0, -0.5 ;  /* 0xbf00000000077820 */ /* 0x000fe20000400000 */
[----:B------:R-:W-:Y:S01]  /*2c40*/  MOV R9, 0x437c0000 ;  /* 0x437c000000097802 */ /* 0x000fe20000000f00 */
[----:B------:R-:W-:Y:S01]  /*2c50*/  HFMA2 R10, -RZ, RZ, 0, 0 ;  /* 0x00000000ff0a7431 */ /* 0x000fe200000001ff */
[----:B------:R-:W0:Y:S01]  /*2c60*/  LDCU UR7, c[0x0][0x38c] ;  /* 0x00007180ff0777ac */ /* 0x000e220008000800 */
[----:B------:R-:W-:-:S04]  /*2c70*/  FMUL R7, R7, R0 ;  /* 0x0000000007077220 */ /* 0x000fc80000400000 */
[----:B------:R-:W-:-:S04]  /*2c80*/  FFMA.SAT R0, R7, R2, 0.5 ;  /* 0x3f00000007007423 */ /* 0x000fc80000002002 */
[----:B------:R-:W-:-:S04]  /*2c90*/  FFMA.RM R0, R0, R9, 12582913 ;  /* 0x4b40000100007423 */ /* 0x000fc80000004009 */
[C---:B------:R-:W-:Y:S01]  /*2ca0*/  FADD R2, R0.reuse, -12583039 ;  /* 0xcb40007f00027421 */ /* 0x040fe20000000000 */
[----:B------:R-:W-:-:S03]  /*2cb0*/  SHF.L.U32 R0, R0, 0x17, RZ ;  /* 0x0000001700007819 */ /* 0x000fc600000006ff */
[----:B------:R-:W-:-:S04]  /*2cc0*/  FFMA R2, R7, 1.4426950216293334961, -R2 ;  /* 0x3fb8aa3b07027823 */ /* 0x000fc80000000802 */
[----:B------:R-:W-:-:S04]  /*2cd0*/  FFMA R2, R7, 1.925963033500011079e-08, R2 ;  /* 0x32a5706007027823 */ /* 0x000fc80000000002 */
[----:B------:R-:W1:Y:S02]  /*2ce0*/  MUFU.EX2 R7, R2 ;  /* 0x0000000200077308 */ /* 0x000e640000000800 */
[----:B-1----:R-:W-:-:S04]  /*2cf0*/  FMUL R0, R0, R7 ;  /* 0x0000000700007220 */ /* 0x002fc80000400000 */
[----:B------:R-:W-:Y:S01]  /*2d00*/  FMUL R6, R3, R0 ;  /* 0x0000000003067220 */ /* 0x000fe20000400000 */
[----:B------:R-:W-:-:S03]  /*2d10*/  FADD R13, R4, -R0 ;  /* 0x80000000040d7221 */ /* 0x000fc60000000000 */
[----:B------:R-:W-:Y:S01]  /*2d20*/  FFMA R6, R5, R4, -R6 ;  /* 0x0000000405067223 */ /* 0x000fe20000000806 */
[----:B------:R-:W-:-:S03]  /*2d30*/  FMUL R13, R13, R18 ;  /* 0x000000120d0d7220 */ /* 0x000fc60000400000 */
[----:B0-----:R-:W-:-:S07]  /*2d40*/  FMUL R11, R6, R17 ;  /* 0x00000011060b7220 */ /* 0x001fce0000400000 */
.L_x_311:
        /* <DEDUP_REMOVED lines=9> */
[----:B------:R-:W-:-:S02]  /*2de0*/  FSETP.GE.AND P2, PT, |R16|, 1.0029599666595458984, PT ;  /* 0x3f8060fe1000780b */ /* 0x000fc40003f46200 */
[-C--:B------:R-:W-:Y:S01]  /*2df0*/  FMUL R0, R0, R19.reuse ;  /* 0x0000001300007220 */ /* 0x080fe20000400000 */
[----:B------:R-:W-:Y:S01]  /*2e00*/  FMUL R2, R2, R19 ;  /* 0x0000001302027220 */ /* 0x000fe20000400000 */
[----:B------:R-:W-:Y:S02]  /*2e10*/  FSETP.GE.AND P3, PT, |R15|, 1.0029599666595458984, PT ;  /* 0x3f8060fe0f00780b */ /* 0x000fe40003f66200 */
[C---:B------:R-:W-:Y:S01]  /*2e20*/  FMUL R5, R0.reuse, R0 ;  /* 0x0000000000057220 */ /* 0x040fe20000400000 */
[----:B------:R-:W-:Y:S01]  /*2e30*/  FSETP.GE.AND P0, PT, |R0|, 1.0029599666595458984, PT ;  /* 0x3f8060fe0000780b */ /* 0x000fe20003f06200 */
[C---:B------:R-:W-:Y:S01]  /*2e40*/  FMUL R3, R2.reuse, R2 ;  /* 0x0000000202037220 */ /* 0x040fe20000400000 */
[----:B------:R-:W-:Y:S02]  /*2e50*/  FSETP.GE.AND P1, PT, |R2|, 1.0029599666595458984, PT ;  /* 0x3f8060fe0200780b */ /* 0x000fe40003f26200 */
[----:B------:R-:W-:Y:S02]  /*2e60*/  FSEL R6, R38, 8.4834944573231041431e-05, P0 ;  /* 0x38b1e96a26067808 */ /* 0x000fe40000000000 */
[----:B------:R-:W-:-:S02]  /*2e70*/  FSEL R8, -R40, -0.00082130916416645050049, P0 ;  /* 0xba574d2028087808 */ /* 0x000fc40000000100 */
[----:B------:R-:W-:Y:S02]  /*2e80*/  FSEL R5, |R0|, R5, P0 ;  /* 0x0000000500057208 */ /* 0x000fe40000000200 */
[----:B------:R-:W-:Y:S02]  /*2e90*/  FSEL R38, R38, 8.4834944573231041431e-05, P1 ;  /* 0x38b1e96a26267808 */ /* 0x000fe40000800000 */
[----:B------:R-:W-:Y:S01]  /*2ea0*/  FSEL R40, -R40, -0.00082130916416645050049, P1 ;  /* 0xba574d2028287808 */ /* 0x000fe20000800100 */
[----:B------:R-:W-:Y:S01]  /*2eb0*/  FFMA R6, R5, R6, R8 ;  /* 0x0000000605067223 */ /* 0x000fe20000000008 */
[----:B------:R-:W-:Y:S02]  /*2ec0*/  FSEL R3, |R2|, R3, P1 ;  /* 0x0000000302037208 */ /* 0x000fe40000800200 */
[----:B------:R-:W-:Y:S02]  /*2ed0*/  FSEL R7, R4, 0.0052134888246655464172, P0 ;  /* 0x3baad5ea04077808 */ /* 0x000fe40000000000 */
[----:B------:R-:W-:Y:S01]  /*2ee0*/  FSEL R8, -R42, -0.026868773624300956726, P0 ;  /* 0xbcdc1be72a087808 */ /* 0x000fe20000000100 */
[----:B------:R-:W-:Y:S01]  /*2ef0*/  FFMA R38, R3, R38, R40 ;  /* 0x0000002603267223 */ /* 0x000fe20000000028 */
[----:B------:R-:W-:Y:S01]  /*2f00*/  FSEL R40, R4, 0.0052134888246655464172, P1 ;  /* 0x3baad5ea04287808 */ /* 0x000fe20000800000 */
[----:B------:R-:W-:Y:S01]  /*2f10*/  FFMA R6, R5, R6, R7 ;  /* 0x0000000605067223 */ /* 0x000fe20000000007 */
[----:B------:R-:W-:-:S02]  /*2f20*/  MOV R4, 0x3e235519 ;  /* 0x3e23551900047802 */ /* 0x000fc40000000f00 */
[----:B------:R-:W-:Y:S01]  /*2f30*/  FSEL R42, -R42, -0.026868773624300956726, P1 ;  /* 0xbcdc1be72a2a7808 */ /* 0x000fe20000800100 */
[----:B------:R-:W-:Y:S01]  /*2f40*/  FFMA R40, R3, R38, R40 ;  /* 0x0000002603287223 */ /* 0x000fe20000000028 */
[----:B------:R-:W-:Y:S01]  /*2f50*/  MOV R7, 0x3f69b4f9 ;  /* 0x3f69b4f900077802 */ /* 0x000fe20000000f00 */
[----:B------:R-:W-:Y:S01]  /*2f60*/  FFMA R8, R5, R6, R8 ;  /* 0x0000000605087223 */ /* 0x000fe20000000008 */
[C---:B------:R-:W-:Y:S01]  /*2f70*/  FSEL R38, R4.reuse, 0.11284004896879196167, P0 ;  /* 0x3de718af04267808 */ /* 0x040fe20000000000 */
[----:B------:R-:W-:Y:S01]  /*2f80*/  FFMA R42, R3, R40, R42 ;  /* 0x00000028032a7223 */ /* 0x000fe2000000002a */
[----:B------:R-:W-:Y:S02]  /*2f90*/  MOV R6, 0x3f210a14 ;  /* 0x3f210a1400067802 */ /* 0x000fe40000000f00 */
[----:B------:R-:W-:Y:S01]  /*2fa0*/  FSEL R40, R7, -0.37612664699554443359, P0 ;  /* 0xbec093ac07287808 */ /* 0x000fe20000000000 */
[----:B------:R-:W-:Y:S01]  /*2fb0*/  FFMA R8, R5, R8, R38 ;  /* 0x0000000805087223 */ /* 0x000fe20000000026 */
[----:B------:R-:W-:-:S02]  /*2fc0*/  FSEL R38, R4, 0.11284004896879196167, P1 ;  /* 0x3de718af04267808 */ /* 0x000fc40000800000 */
        /* <DEDUP_REMOVED lines=8> */
[----:B------:R-:W0:Y:S01]  /*3050*/  @P2 MUFU.EX2 R4, R14 ;  /* 0x0000000e00042308 */ /* 0x000e220000000800 */
[----:B------:R-:W-:Y:S01]  /*3060*/  FFMA R6, R8, R7, R7 ;  /* 0x0000000708067223 */ /* 0x000fe20000000007 */
[C---:B------:R-:W-:Y:S01]  /*3070*/  FSEL R7, -R3.reuse, R2, P1 ;  /* 0x0000000203077208 */ /* 0x040fe20000800100 */
[----:B------:R-:W-:Y:S01]  /*3080*/  FFMA R38, R3, R38, R9 ;  /* 0x0000002603267223 */ /* 0x000fe20000000009 */
[----:B------:R-:W-:-:S03]  /*3090*/  MOV R3, R14 ;  /* 0x0000000e00037202 */ /* 0x000fc60000000f00 */
[----:B------:R-:W-:Y:S01]  /*30a0*/  FFMA R37, R38, R7, R7 ;  /* 0x0000000726257223 */ /* 0x000fe20000000007 */
[----:B------:R-:W1:Y:S08]  /*30b0*/  @P3 MUFU.EX2 R5, R12 ;  /* 0x0000000c00053308 */ /* 0x000e700000000800 */
        /* <DEDUP_REMOVED lines=9> */
[----:B------:R-:W-:-:S03]  /*3150*/  @P0 LOP3.LUT R6, R9, 0x80000000, R0, 0xb8, !PT ;  /* 0x8000000009060812 */ /* 0x000fc600078eb800 */
[----:B------:R-:W-:Y:S01]  /*3160*/  FMUL R9, R3, 0.5 ;  /* 0x3f00000003097820 */ /* 0x000fe20000400000 */
[----:B0-----:R-:W-:-:S03]  /*3170*/  @P1 FADD R5, -R38, 1 ;  /* 0x3f80000026051421 */ /* 0x001fc60000000100 */
[----:B------:R-:W-:Y:S02]  /*3180*/  FMUL R4, R9, R32 ;  /* 0x0000002009047220 */ /* 0x000fe40000400000 */
[----:B------:R-:W-:-:S05]  /*3190*/  @P1 LOP3.LUT R37, R5, 0x80000000, R2, 0xb8, !PT ;  /* 0x8000000005251812 */ /* 0x000fca00078eb802 */
[----:B------:R-:W-:Y:S01]  /*31a0*/  FADD R8, -R37, R6 ;  /* 0x0000000625087221 */ /* 0x000fe20000000100 */
[----:B------:R-:W-:-:S03]  /*31b0*/  CS2R R6, SRZ ;  /* 0x0000000000067805 */ /* 0x000fc6000001ff00 */
[----:B------:R-:W-:-:S04]  /*31c0*/  FMUL R8, R8, 0.5 ;  /* 0x3f00000008087820 */ /* 0x000fc80000400000 */
[----:B------:R-:W-:-:S05]  /*31d0*/  FFMA R4, R8, R4, R31 ;  /* 0x0000000408047223 */ /* 0x000fca000000001f */
[----:B------:R-:W-:-:S13]  /*31e0*/  FSETP.GT.AND P0, PT, R4, 0.0099999997764825820923, PT ;  /* 0x3c23d70a0400780b */ /* 0x000fda0003f04000 */
[----:B------:R-:W-:Y:S05]  /*31f0*/  @!P0 BRA `(.L_x_303) ;  /* 0x0000000000848947 */ /* 0x000fea0003800000 */
[----:B------:R-:W0:Y:S02]  /*3200*/  LDC R3, c[0x0][0x38c] ;  /* 0x0000e300ff037b82 */ /* 0x000e240000000800 */
[----:B0-----:R-:W-:-:S04]  /*3210*/  IMAD R3, R10, R3, UR5 ;  /* 0x000000050a037e24 */ /* 0x001fc8000f8e0203 */
[----:B------:R-:W-:-:S06]  /*3220*/  IMAD.WIDE.U32 R2, R3, 0x4, R22 ;  /* 0x0000000403027825 */ /* 0x000fcc00078e0016 */
[----:B------:R-:W2:Y:S01]  /*3230*/  LDG.E R3, desc[UR10][R2.64] ;  /* 0x0000000a02037981 */ /* 0x000ea2000c1e1900 */
[----:B------:R-:W0:Y:S01]  /*3240*/  MUFU.RCP R5, R4 ;  /* 0x0000000400057308 */ /* 0x000e220000001000 */
[----:B------:R-:W-:Y:S01]  /*3250*/  BSSY.RECONVERGENT B3, `(.L_x_304) ;  /* 0x000000b000037945 */ /* 0x000fe20003800200 */
        /* <DEDUP_REMOVED lines=8> */
[----:B------:R-:W-:-:S07]  /*32e0*/  MOV R38, 0x3300 ;  /* 0x0000330000267802 */ /* 0x000fce0000000f00 */
[----:B------:R-:W-:Y:S05]  /*32f0*/  CALL.REL.NOINC `($__internal_6_$__cuda_sm3x_div_rn_noftz_f32_slowpath) ;  /* 0x00000044001c7944 */ /* 0x000fea0003c00000 */
.L_x_305:
[----:B------:R-:W-:Y:S05]  /*3300*/  BSYNC.RECONVERGENT B3 ;  /* 0x0000000000037941 */ /* 0x000fea0003800200 */
.L_x_304:
[----:B------:R-:W-:Y:S01]  /*3310*/  FMUL R38, R4, R4 ;  /* 0x0000000404267220 */ /* 0x000fe20000400000 */
[----:B------:R-:W-:Y:S01]  /*3320*/  BSSY.RECONVERGENT B3, `(.L_x_303) ;  /* 0x000000e000037945 */ /* 0x000fe20003800200 */
[----:B------:R-:W-:Y:S02]  /*3330*/  FADD R7, R0, -1 ;  /* 0xbf80000000077421 */ /* 0x000fe40000000000 */
        /* <DEDUP_REMOVED lines=12> */
.L_x_306:
[----:B------:R-:W-:Y:S05]  /*3400*/  BSYNC.RECONVERGENT B3 ;  /* 0x0000000000037941 */ /* 0x000fea0003800200 */
.L_x_303:
[----:B------:R-:W-:Y:S05]  /*3410*/  BSYNC.RECONVERGENT B2 ;  /* 0x0000000000027941 */ /* 0x000fea0003800200 */
.L_x_302:
[----:B------:R-:W0:Y:S01]  /*3420*/  LDC R38, c[0x0][0x388] ;  /* 0x0000e200ff267b82 */ /* 0x000e220000000800 */
[----:B------:R-:W-:Y:S01]  /*3430*/  FADD R5, R43, 0.5 ;  /* 0x3f0000002b057421 */ /* 0x000fe20000000000 */
[----:B------:R-:W-:Y:S01]  /*3440*/  BSSY.RECONVERGENT B2, `(.L_x_307) ;  /* 0x0000010000027945 */ /* 0x000fe20003800200 */
[----:B------:R-:W-:Y:S02]  /*3450*/  FMUL R4, R13, R8 ;  /* 0x000000080d047220 */ /* 0x000fe40000400000 */
[----:B------:R-:W-:Y:S01]  /*3460*/  FADD R5, R5, -R34 ;  /* 0x8000002205057221 */ /* 0x000fe20000000000 */
        /* <DEDUP_REMOVED lines=13> */
.L_x_308:
[----:B------:R-:W-:Y:S05]  /*3540*/  BSYNC.RECONVERGENT B2 ;  /* 0x0000000000027941 */ /* 0x000fea0003800200 */
.L_x_307:
[----:B------:R-:W0:Y:S01]  /*3550*/  LDC R2, c[0x0][0x388] ;  /* 0x0000e200ff027b82 */ /* 0x000e220000000800 */
[----:B------:R-:W-:Y:S02]  /*3560*/  HFMA2 R38, -RZ, RZ, 0.96630859375, -0.0022525787353515625 ;  /* 0x3bbb989dff267431 */ /* 0x000fe400000001ff */
[----:B------:R-:W-:Y:S01]  /*3570*/  FMUL R3, R0, -0.5 ;  /* 0xbf00000000037820 */ /* 0x000fe20000400000 */
[----:B------:R-:W-:Y:S03]  /*3580*/  BSSY.RECONVERGENT B2, `(.L_x_309) ;  /* 0x0000019000027945 */ /* 0x000fe60003800200 */
[----:B------:R-:W-:Y:S01]  /*3590*/  FMUL R3, R3, R0 ;  /* 0x0000000003037220 */ /* 0x000fe20000400000 */
[----:B------:R-:W-:-:S03]  /*35a0*/  MOV R0, 0x437c0000 ;  /* 0x437c000000007802 */ /* 0x000fc60000000f00 */
[----:B------:R-:W-:-:S04]  /*35b0*/  FFMA.SAT R37, R3, R38, 0.5 ;  /* 0x3f00000003257423 */ /* 0x000fc80000002026 */
[----:B------:R-:W-:-:S04]  /*35c0*/  FFMA.RM R37, R37, R0, 12582913 ;  /* 0x4b40000125257423 */ /* 0x000fc80000004000 */
[C---:B------:R-:W-:Y:S01]  /*35d0*/  FADD R0, R37.reuse, -12583039 ;  /* 0xcb40007f25007421 */ /* 0x040fe20000000000 */
[----:B------:R-:W-:-:S03]  /*35e0*/  SHF.L.U32 R37, R37, 0x17, RZ ;  /* 0x0000001725257819 */ /* 0x000fc600000006ff */
[C---:B------:R-:W-:Y:S01]  /*35f0*/  FFMA R0, R3.reuse, 1.4426950216293334961, -R0 ;  /* 0x3fb8aa3b03007823 */ /* 0x040fe20000000800 */
[----:B0-----:R-:W0:Y:S03]  /*3600*/  MUFU.RCP R39, R2 ;  /* 0x0000000200277308 */ /* 0x001e260000001000 */
[----:B------:R-:W-:Y:S01]  /*3610*/  FFMA R38, R3, 1.925963033500011079e-08, R0 ;  /* 0x32a5706003267823 */ /* 0x000fe20000000000 */
[----:B------:R-:W-:-:S04]  /*3620*/  FADD R3, R43, -0.5 ;  /* 0xbf0000002b037421 */ /* 0x000fc80000000000 */
[----:B------:R-:W-:Y:S01]  /*3630*/  FADD R3, R3, -R34 ;  /* 0x8000002203037221 */ /* 0x000fe20000000000 */
[----:B------:R-:W1:Y:S01]  /*3640*/  MUFU.EX2 R38, R38 ;  /* 0x0000002600267308 */ /* 0x000e620000000800 */
[----:B0-----:R-:W-:-:S07]  /*3650*/  FFMA R0, R39, -R2, 1 ;  /* 0x3f80000027007423 */ /* 0x001fce0000000802 */
[----:B------:R-:W0:Y:S01]  /*3660*/  FCHK P0, R3, R2 ;  /* 0x0000000203007302 */ /* 0x000e220000000000 */
[----:B------:R-:W-:-:S04]  /*3670*/  FFMA R0, R39, R0, R39 ;  /* 0x0000000027007223 */ /* 0x000fc80000000027 */
[----:B------:R-:W-:-:S04]  /*3680*/  FFMA R39, R0, R3, RZ ;  /* 0x0000000300277223 */ /* 0x000fc800000000ff */
[----:B------:R-:W-:-:S04]  /*3690*/  FFMA R40, R39, -R2, R3 ;  /* 0x8000000227287223 */ /* 0x000fc80000000003 */
[----:B------:R-:W-:Y:S01]  /*36a0*/  FFMA R0, R0, R40, R39 ;  /* 0x0000002800007223 */ /* 0x000fe20000000027 */
[----:B-1----:R-:W-:Y:S01]  /*36b0*/  FMUL R40, R38, R37 ;  /* 0x0000002526287220 */ /* 0x002fe20000400000 */
[----:B0-----:R-:W-:Y:S06]  /*36c0*/  @!P0 BRA `(.L_x_310) ;  /* 0x0000000000108947 */ /* 0x001fec0003800000 */
[----:B------:R-:W0:Y:S01]  /*36d0*/  LDCU UR6, c[0x0][0x388] ;  /* 0x00007100ff0677ac */ /* 0x000e220008000800 */
[----:B------:R-:W-:Y:S02]  /*36e0*/  MOV R38, 0x3710 ;  /* 0x0000371000267802 */ /* 0x000fe40000000f00 */
[----:B0-----:R-:W-:-:S07]  /*36f0*/  MOV R0, UR6 ;  /* 0x0000000600007c02 */ /* 0x001fce0008000f00 */
[----:B------:R-:W-:Y:S05]  /*3700*/  CALL.REL.NOINC `($__internal_6_$__cuda_sm3x_div_rn_noftz_f32_slowpath) ;  /* 0x0000004000187944 */ /* 0x000fea0003c00000 */
.L_x_310:
[----:B------:R-:W-:Y:S05]  /*3710*/  BSYNC.RECONVERGENT B2 ;  /* 0x0000000000027941 */ /* 0x000fea0003800200 */
.L_x_309:
[----:B------:R-:W-:Y:S02]  /*3720*/  HFMA2 R2, -RZ, RZ, 0.96630859375, -0.0022525787353515625 ;  /* 0x3bbb989dff027431 */ /* 0x000fe400000001ff */
[----:B------:R-:W-:Y:S01]  /*3730*/  FMUL R37, R0, -0.5 ;  /* 0xbf00000000257820 */ /* 0x000fe20000400000 */
[----:B------:R-:W-:Y:S02]  /*3740*/  MOV R39, 0x437c0000 ;  /* 0x437c000000277802 */ /* 0x000fe40000000f00 */
[----:B------:R-:W-:Y:S01]  /*3750*/  FMNMX R7, R7, 1000000, PT ;  /* 0x4974240007077809 */ /* 0x000fe20003800000 */
[----:B------:R-:W-:Y:S01]  /*3760*/  FMUL R37, R37, R0 ;  /* 0x0000000025257220 */ /* 0x000fe20000400000 */
[----:B------:R-:W-:Y:S02]  /*3770*/  IADD3 R10, PT, PT, R10, 0x1, RZ ;  /* 0x000000010a0a7810 */ /* 0x000fe40007ffe0ff */
[----:B------:R-:W-:Y:S01]  /*3780*/  FMNMX R6, R6, 1000000, PT ;  /* 0x4974240006067809 */ /* 0x000fe20003800000 */
[----:B------:R-:W-:Y:S01]  /*3790*/  FFMA R28, R4, R7, R28 ;  /* 0x00000007041c7223 */ /* 0x000fe2000000001c */
[----:B------:R-:W-:Y:S01]  /*37a0*/  FFMA.SAT R0, R37, R2, 0.5 ;  /* 0x3f00000025007423 */ /* 0x000fe20000002002 */
[----:B------:R-:W-:Y:S01]  /*37b0*/  ISETP.NE.AND P0, PT, R10, UR7, PT ;  /* 0x000000070a007c0c */ /* 0x000fe2000bf05270 */
[----:B------:R-:W-:-:S02]  /*37c0*/  FADD R27, R7, R27 ;  /* 0x0000001b071b7221 */ /* 0x000fc40000000000 */
[----:B------:R-:W-:Y:S01]  /*37d0*/  FFMA.RM R0, R0, R39, 12582913 ;  /* 0x4b40000100007423 */ /* 0x000fe20000004027 */
[----:B------:R-:W-:Y:S01]  /*37e0*/  FMUL R39, R4, R4 ;  /* 0x0000000404277220 */ /* 0x000fe20000400000 */
[----:B------:R-:W-:Y:S02]  /*37f0*/  FMUL R4, R11, R8 ;  /* 0x000000080b047220 */ /* 0x000fe40000400000 */
[----:B------:R-:W-:Y:S01]  /*3800*/  FADD R2, R0, -12583039 ;  /* 0xcb40007f00027421 */ /* 0x000fe20000000000 */
[----:B------:R-:W-:-:S03]  /*3810*/  FMUL R38, R6, R39 ;  /* 0x0000002706267220 */ /* 0x000fc60000400000 */
[----:B------:R-:W-:Y:S01]  /*3820*/  FFMA R2, R37, 1.4426950216293334961, -R2 ;  /* 0x3fb8aa3b25027823 */ /* 0x000fe20000000802 */
[----:B------:R-:W-:-:S03]  /*3830*/  FFMA R4, R7, R4, -R38 ;  /* 0x0000000407047223 */ /* 0x000fc60000000826 */
[----:B------:R-:W-:Y:S01]  /*3840*/  FFMA R2, R37, 1.925963033500011079e-08, R2 ;  /* 0x32a5706025027823 */ /* 0x000fe20000000002 */
[----:B------:R-:W-:Y:S01]  /*3850*/  SHF.L.U32 R37, R0, 0x17, RZ ;  /* 0x0000001700257819 */ /* 0x000fe200000006ff */
[----:B------:R-:W-:-:S04]  /*3860*/  FADD R25, R4, R25 ;  /* 0x0000001904197221 */ /* 0x000fc80000000000 */
[----:B------:R-:W0:Y:S02]  /*3870*/  MUFU.EX2 R2, R2 ;  /* 0x0000000200027308 */ /* 0x000e240000000800 */
[----:B0-----:R-:W-:-:S04]  /*3880*/  FMUL R37, R2, R37 ;  /* 0x0000002502257220 */ /* 0x001fc80000400000 */
[----:B------:R-:W-:Y:S01]  /*3890*/  FMUL R0, R3, R37 ;  /* 0x0000002503007220 */ /* 0x000fe20000400000 */
[----:B------:R-:W-:Y:S01]  /*38a0*/  FADD R37, R40, -R37 ;  /* 0x8000002528257221 */ /* 0x000fe20000000000 */
[----:B------:R-:W-:Y:S02]  /*38b0*/  FMUL R3, R9, R8 ;  /* 0x0000000809037220 */ /* 0x000fe40000400000 */
[----:B------:R-:W-:Y:S01]  /*38c0*/  FFMA R40, R5, R40, -R0 ;  /* 0x0000002805287223 */ /* 0x000fe20000000800 */
[----:B------:R-:W-:Y:S01]  /*38d0*/  FMUL R0, R37, R18 ;  /* 0x0000001225007220 */ /* 0x000fe20000400000 */
[C---:B------:R-:W-:Y:S01]  /*38e0*/  FMUL R2, R3.reuse, R3 ;  /* 0x0000000303027220 */ /* 0x040fe20000400000 */
[-C--:B------:R-:W-:Y:S01]  /*38f0*/  FMUL R5, RZ, R7.reuse ;  /* 0x00000007ff057220 */ /* 0x080fe20000400000 */
[----:B------:R-:W-:Y:S01]  /*3900*/  FFMA R26, R3, R7, R26 ;  /* 0x00000007031a7223 */ /* 0x000fe2000000001a */
[C---:B------:R-:W-:Y:S01]  /*3910*/  FMUL R0, R9.reuse, R0 ;  /* 0x0000000009007220 */ /* 0x040fe20000400000 */
[----:B------:R-:W-:Y:S01]  /*3920*/  FMUL R40, R40, R17 ;  /* 0x0000001128287220 */ /* 0x000fe20000400000 */
[C-C-:B------:R-:W-:Y:S01]  /*3930*/  FFMA R2, -R6.reuse, R2, R5.reuse ;  /* 0x0000000206027223 */ /* 0x140fe20000000105 */
[----:B------:R-:W-:Y:S01]  /*3940*/  FADD R5, -R6, R5 ;  /* 0x0000000506057221 */ /* 0x000fe20000000100 */
[----:B------:R-:W-:Y:S01]  /*3950*/  FMUL R3, R0, R0 ;  /* 0x0000000000037220 */ /* 0x000fe20000400000 */
[----:B------:R-:W-:Y:S01]  /*3960*/  FMUL R40, R9, R40 ;  /* 0x0000002809287220 */ /* 0x000fe20000400000 */
[----:B------:R-:W-:Y:S01]  /*3970*/  FADD R21, R2, R21 ;  /* 0x0000001502157221 */ /* 0x000fe20000000000 */
[----:B------:R-:W-:Y:S01]  /*3980*/  FADD R20, R5, R20 ;  /* 0x0000001405147221 */ /* 0x000fe20000000000 */
[----:B------:R-:W-:Y:S01]  /*3990*/  FMUL R6, R6, R3 ;  /* 0x0000000306067220 */ /* 0x000fe20000400000 */
[----:B------:R-:W-:-:S03]  /*39a0*/  FFMA R29, R0, R7, R29 ;  /* 0x00000007001d7223 */ /* 0x000fc6000000001d */
[----:B------:R-:W-:-:S04]  /*39b0*/  FFMA R3, R7, R40, -R6 ;  /* 0x0000002807037223 */ /* 0x000fc80000000806 */
[----:B------:R-:W-:Y:S01]  /*39c0*/  FADD R24, R3, R24 ;  /* 0x0000001803187221 */ /* 0x000fe20000000000 */
[----:B------:R-:W-:Y:S06]  /*39d0*/  @P0 BRA `(.L_x_311) ;  /* 0xfffffff000dc0947 */ /* 0x000fec000383ffff */
[----:B------:R-:W-:-:S04]  /*39e0*/  UIADD3 UR5, UPT, UPT, UR5, 0x1, URZ ;  /* 0x0000000105057890 */ /* 0x000fc8000fffe0ff */
[----:B------:R-:W-:-:S09]  /*39f0*/  UISETP.NE.AND UP0, UPT, UR5, UR7, UPT ;  /* 0x000000070500728c */ /* 0x000fd2000bf05270 */
[----:B------:R-:W-:Y:S05]  /*3a00*/  BRA.U UP0, `(.L_x_312) ;  /* 0xffffffed00047547 */ /* 0x000fea000b83ffff */
.L_x_288:
[----:B------:R-:W-:-:S09]  /*3a10*/  UISETP.GT.U32.AND UP0, UPT, UR4, 0x1, UPT ;  /* 0x000000010400788c */ /* 0x000fd2000bf04070 */
[----:B------:R-:W-:Y:S05]  /*3a20*/  BRA.U UP0, `(.L_x_313) ;  /* 0x00000005002c7547 */ /* 0x000fea000b800000 */
        /* <DEDUP_REMOVED lines=14> */
.L_x_315:
[----:B------:R-:W-:Y:S05]  /*3b10*/  BSYNC.RECONVERGENT B2 ;  /* 0x0000000000027941 */ /* 0x000fea0003800200 */
.L_x_314:
        /* <DEDUP_REMOVED lines=16> */
.L_x_317:
[----:B------:R-:W-:Y:S05]  /*3c20*/  BSYNC.RECONVERGENT B2 ;  /* 0x0000000000027941 */ /* 0x000fea0003800200 */
.L_x_316:
        /* <DEDUP_REMOVED lines=17> */
.L_x_319:
[----:B------:R-:W-:Y:S05]  /*3d40*/  BSYNC.RECONVERGENT B2 ;  /* 0x0000000000027941 */ /* 0x000fea0003800200 */
.L_x_318:
[----:B------:R-:W0:Y:S01]  /*3d50*/  MUFU.RCP R3, R20 ;  /* 0x0000001400037308 */ /* 0x000e220000001000 */
[----:B------:R-:W-:Y:S01]  /*3d60*/  HFMA2 R7, -RZ, RZ, 3.140625, 0 ;  /* 0x42480000ff077431 */ /* 0x000fe200000001ff */
[C---:B------:R-:W-:Y:S01]  /*3d70*/  FSETP.GT.AND P1, PT, R2.reuse, -100, PT ;  /* 0xc2c800000200780b */ /* 0x040fe20003f24000 */
[----:B------:R-:W-:Y:S01]  /*3d80*/  BSSY.RECONVERGENT B2, `(.L_x_320) ;  /* 0x0000011000027945 */ /* 0x000fe20003800200 */
[C---:B------:R-:W-:Y:S01]  /*3d90*/  FSETP.GEU.AND P2, PT, R2.reuse, 100, PT ;  /* 0x42c800000200780b */ /* 0x040fe20003f4e000 */
[----:B------:R-:W-:-:S03]  /*3da0*/  FMUL R2, R2, 0.5 ;  /* 0x3f00000002027820 */ /* 0x000fc60000400000 */
        /* <DEDUP_REMOVED lines=14> */
.L_x_321:
[----:B------:R-:W-:Y:S05]  /*3e90*/  BSYNC.RECONVERGENT B2 ;  /* 0x0000000000027941 */ /* 0x000fea0003800200 */
.L_x_320:
[C---:B------:R-:W-:Y:S02]  /*3ea0*/  FSETP.GT.AND P0, PT, R0.reuse, -2, PT ;  /* 0xc00000000000780b */ /* 0x040fe40003f04000 */
[----:B------:R-:W-:-:S04]  /*3eb0*/  FMNMX R0, R0, 2, PT ;  /* 0x4000000000007809 */ /* 0x000fc80003800000 */
[----:B------:R-:W-:Y:S01]  /*3ec0*/  FSEL R0, R0, -2, P0 ;  /* 0xc000000000007808 */ /* 0x000fe20000000000 */
[----:B------:R-:W-:Y:S06]  /*3ed0*/  BRA `(.L_x_322) ;  /* 0x0000000400187947 */ /* 0x000fec0003800000 */
.L_x_313:
        /* <DEDUP_REMOVED lines=14> */
.L_x_324:
[----:B------:R-:W-:Y:S05]  /*3fc0*/  BSYNC.RECONVERGENT B2 ;  /* 0x0000000000027941 */ /* 0x000fea0003800200 */
.L_x_323:
        /* <DEDUP_REMOVED lines=16> */
.L_x_326:
[----:B------:R-:W-:Y:S05]  /*40d0*/  BSYNC.RECONVERGENT B2 ;  /* 0x0000000000027941 */ /* 0x000fea0003800200 */
.L_x_325:
        /* <DEDUP_REMOVED lines=17> */
.L_x_328:
[----:B------:R-:W-:Y:S05]  /*41f0*/  BSYNC.RECONVERGENT B2 ;  /* 0x0000000000027941 */ /* 0x000fea0003800200 */
.L_x_327:
        /* <DEDUP_REMOVED lines=16> */
.L_x_330:
[----:B------:R-:W-:Y:S05]  /*4300*/  BSYNC.RECONVERGENT B2 ;  /* 0x0000000000027941 */ /* 0x000fea0003800200 */
.L_x_329:
[C---:B------:R-:W-:Y:S02]  /*4310*/  FSETP.GT.AND P0, PT, R0.reuse, -2, PT ;  /* 0xc00000000000780b */ /* 0x040fe40003f04000 */
[----:B------:R-:W-:-:S04]  /*4320*/  FMNMX R0, R0, 2, PT ;  /* 0x4000000000007809 */ /* 0x000fc80003800000 */
[----:B------:R-:W-:-:S07]  /*4330*/  FSEL R0, R0, -2, P0 ;  /* 0xc000000000007808 */ /* 0x000fce0000000000 */
.L_x_322:
[----:B------:R-:W0:Y:S01]  /*4340*/  LDCU UR5, c[0x0][0x390] ;  /* 0x00007200ff0577ac */ /* 0x000e220008000800 */
[----:B------:R-:W-:Y:S01]  /*4350*/  FADD R32, -R7, R32 ;  /* 0x0000002007207221 */ /* 0x000fe20000000100 */
[----:B------:R-:W-:Y:S01]  /*4360*/  FADD R0, -R0, R31 ;  /* 0x0000001f00007221 */ /* 0x000fe20000000100 */
[----:B------:R-:W-:Y:S01]  /*4370*/  FADD R35, -R4, R35 ;  /* 0x0000002304237221 */ /* 0x000fe20000000100 */
[----:B------:R-:W-:Y:S01]  /*4380*/  UIADD3 UR4, UPT, UPT, UR4, 0x1, URZ ;  /* 0x0000000104047890 */ /* 0x000fe2000fffe0ff */
[----:B------:R-:W-:Y:S01]  /*4390*/  FADD R34, -R5, R34 ;  /* 0x0000002205227221 */ /* 0x000fe20000000100 */
[----:B------:R-:W-:Y:S02]  /*43a0*/  FMNMX R32, R32, 1, !PT ;  /* 0x3f80000020207809 */ /* 0x000fe40007800000 */
[----:B------:R-:W-:Y:S01]  /*43b0*/  FMNMX R31, R0, 0.0099999997764825820923, !PT ;  /* 0x3c23d70a001f7809 */ /* 0x000fe20007800000 */
[----:B0-----:R-:W-:-:S09]  /*43c0*/  UISETP.NE.AND UP0, UPT, UR4, UR5, UPT ;  /* 0x000000050400728c */ /* 0x001fd2000bf05270 */
[----:B------:R-:W-:Y:S05]  /*43d0*/  BRA.U UP0, `(.L_x_331) ;  /* 0xffffffdd007c7547 */ /* 0x000fea000b83ffff */
.L_x_287:
[----:B------:R-:W0:Y:S01]  /*43e0*/  LDCU UR4, c[0x0][0x38c] ;  /* 0x00007180ff0477ac */ /* 0x000e220008000800 */
[----:B------:R-:W-:Y:S01]  /*43f0*/  HFMA2 R14, -RZ, RZ, 0, 0 ;  /* 0x00000000ff0e7431 */ /* 0x000fe200000001ff */
[----:B------:R-:W-:Y:S02]  /*4400*/  CS2R R12, SRZ ;  /* 0x00000000000c7805 */ /* 0x000fe4000001ff00 */
        /* <DEDUP_REMOVED lines=15> */
.L_x_334:
[C---:B-1----:R-:W-:Y:S01]  /*4500*/  FMUL.FTZ R30, R0.reuse, R33 ;  /* 0x00000021001e7220 */ /* 0x042fe20000410000 */
[----:B------:R-:W-:-:S03]  /*4510*/  FMUL.FTZ R0, R0, 0.5 ;  /* 0x3f00000000007820 */ /* 0x000fc60000410000 */
[----:B------:R-:W-:-:S04]  /*4520*/  FFMA R33, -R30, R30, R33 ;  /* 0x0000001e1e217223 */ /* 0x000fc80000000121 */
[----:B------:R-:W-:-:S07]  /*4530*/  FFMA R30, R33, R0, R30 ;  /* 0x00000000211e7223 */ /* 0x000fce000000001e */
.L_x_335:
[----:B------:R-:W-:Y:S05]  /*4540*/  BSYNC.RECONVERGENT B0 ;  /* 0x0000000000007941 */ /* 0x000fea0003800200 */
.L_x_333:
        /* <DEDUP_REMOVED lines=15> */
.L_x_337:
[----:B------:R-:W-:Y:S05]  /*4640*/  BSYNC.RECONVERGENT B2 ;  /* 0x0000000000027941 */ /* 0x000fea0003800200 */
.L_x_336:
        /* <DEDUP_REMOVED lines=15> */
.L_x_339:
[----:B------:R-:W-:Y:S05]  /*4740*/  BSYNC.RECONVERGENT B2 ;  /* 0x0000000000027941 */ /* 0x000fea0003800200 */
.L_x_338:
[----:B------:R-:W0:Y:S01]  /*4750*/  LDCU UR7, c[0x0][0x38c] ;  /* 0x00007180ff0777ac */ /* 0x000e220008000800 */
[----:B------:R-:W-:Y:S01]  /*4760*/  HFMA2 R14, -RZ, RZ, 0, 0 ;  /* 0x00000000ff0e7431 */ /* 0x000fe200000001ff */
[----:B------:R-:W-:Y:S01]  /*4770*/  UMOV UR4, URZ ;  /* 0x000000ff00047c82 */ /* 0x000fe20008000000 */
[----:B0-----:R-:W-:-:S12]  /*4780*/  UIADD3 UR7, UPT, UPT, -UR7, URZ, URZ ;  /* 0x000000ff07077290 */ /* 0x001fd8000fffe1ff */
.L_x_373:
        /* <DEDUP_REMOVED lines=18> */
[----:B------:R-:W-:Y:S02]  /*48b0*/  FSEL R15, R0, 8.4834944573231041431e-05, P0 ;  /* 0x38b1e96a000f7808 */ /* 0x000fe40000000000 */
[----:B-----5:R-:W-:-:S02]  /*48c0*/  FSEL R17, -R20, -0.00082130916416645050049, P0 ;  /* 0xba574d2014117808 */ /* 0x020fc40000000100 */
[----:B------:R-:W-:Y:S02]  /*48d0*/  FSEL R0, R0, 8.4834944573231041431e-05, P1 ;  /* 0x38b1e96a00007808 */ /* 0x000fe40000800000 */
[----:B------:R-:W-:Y:S02]  /*48e0*/  FSEL R20, -R20, -0.00082130916416645050049, P1 ;  /* 0xba574d2014147808 */ /* 0x000fe40000800100 */
[----:B------:R-:W-:Y:S02]  /*48f0*/  FSEL R3, |R24|, R3, P1 ;  /* 0x0000000318037208 */ /* 0x000fe40000800200 */
[----:B------:R-:W-:Y:S02]  /*4900*/  FSEL R18, |R27|, R18, P0 ;  /* 0x000000121b127208 */ /* 0x000fe40000000200 */
[----:B------:R-:W-:Y:S01]  /*4910*/  FSEL R19, R21, 0.0052134888246655464172, P0 ;  /* 0x3baad5ea15137808 */ /* 0x000fe20000000000 */
[----:B------:R-:W-:Y:S01]  /*4920*/  FFMA R0, R3, R0, R20 ;  /* 0x0000000003007223 */ /* 0x000fe20000000014 */
[----:B------:R-:W-:Y:S01]  /*4930*/  FSEL R20, R21, 0.0052134888246655464172, P1 ;  /* 0x3baad5ea15147808 */ /* 0x000fe20000800000 */
[----:B------:R-:W-:Y:S01]  /*4940*/  FFMA R17, R18, R15, R17 ;  /* 0x0000000f12117223 */ /* 0x000fe20000000011 */
[C---:B------:R-:W-:Y:S01]  /*4950*/  FSEL R21, -R26.reuse, -0.026868773624300956726, P0 ;  /* 0xbcdc1be71a157808 */ /* 0x040fe20000000100 */
[----:B0-----:R-:W0:Y:S01]  /*4960*/  MUFU.RCP R15, R2 ;  /* 0x00000002000f7308 */ /* 0x001e220000001000 */
[----:B------:R-:W-:Y:S01]  /*4970*/  FSEL R26, -R26, -0.026868773624300956726, P1 ;  /* 0xbcdc1be71a1a7808 */ /* 0x000fe20000800100 */
[----:B------:R-:W-:Y:S01]  /*4980*/  FFMA R0, R3, R0, R20 ;  /* 0x0000000003007223 */ /* 0x000fe20000000014 */
[----:B------:R-:W-:Y:S01]  /*4990*/  FFMA R17, R18, R17, R19 ;  /* 0x0000001112117223 */ /* 0x000fe20000000013 */
[----:B------:R-:W-:-:S02]  /*49a0*/  FSEL R19, R25, 0.11284004896879196167, P0 ;  /* 0x3de718af19137808 */ /* 0x000fc40000000000 */
[----:B------:R-:W-:Y:S01]  /*49b0*/  FFMA R0, R3, R0, R26 ;  /* 0x0000000003007223 */ /* 0x000fe2000000001a */
[----:B------:R-:W-:Y:S01]  /*49c0*/  FADD R26, R16, 0.5 ;  /* 0x3f000000101a7421 */ /* 0x000fe20000000000 */
[----:B------:R-:W-:Y:S01]  /*49d0*/  FFMA R17, R18, R17, R21 ;  /* 0x0000001112117223 */ /* 0x000fe20000000015 */
[----:B------:R-:W-:Y:S02]  /*49e0*/  MOV R20, 0x3f69b4f9 ;  /* 0x3f69b4f900147802 */ /* 0x000fe40000000f00 */
[----:B------:R-:W-:Y:S01]  /*49f0*/  FSEL R21, R25, 0.11284004896879196167, P1 ;  /* 0x3de718af19157808 */ /* 0x000fe20000800000 */
[----:B------:R-:W-:Y:S01]  /*4a00*/  FADD R25, R26, -R35 ;  /* 0x800000231a197221 */ /* 0x000fe20000000000 */
[----:B------:R-:W-:Y:S01]  /*4a10*/  FFMA R17, R18, R17, R19 ;  /* 0x0000001112117223 */ /* 0x000fe20000000013 */
[C---:B------:R-:W-:Y:S02]  /*4a20*/  FSEL R19, R20.reuse, -0.37612664699554443359, P0 ;  /* 0xbec093ac14137808 */ /* 0x040fe40000000000 */
[----:B------:R-:W-:Y:S01]  /*4a30*/  FSEL R20, R20, -0.37612664699554443359, P1 ;  /* 0xbec093ac14147808 */ /* 0x000fe20000800000 */
[----:B------:R-:W-:Y:S01]  /*4a40*/  FFMA R0, R3, R0, R21 ;  /* 0x0000000003007223 */ /* 0x000fe20000000015 */
[----:B------:R-:W1:Y:S01]  /*4a50*/  FCHK P2, R25, R2 ;  /* 0x0000000219007302 */ /* 0x000e620000040000 */
[----:B0-----:R-:W-:Y:S01]  /*4a60*/  FFMA R38, R15, -R2, 1 ;  /* 0x3f8000000f267423 */ /* 0x001fe20000000802 */
[----:B------:R-:W-:Y:S01]  /*4a70*/  FSEL R21, R29, 0.12837915122509002686, P0 ;  /* 0x3e0375d31d157808 */ /* 0x000fe20000000000 */
[----:B------:R-:W-:Y:S01]  /*4a80*/  FFMA R20, R3, R0, R20 ;  /* 0x0000000003147223 */ /* 0x000fe20000000014 */
[----:B------:R-:W-:Y:S01]  /*4a90*/  FFMA R17, R18, R17, R19 ;  /* 0x0000001112117223 */ /* 0x000fe20000000013 */
[----:B------:R-:W-:Y:S01]  /*4aa0*/  FFMA R0, R15, R38, R15 ;  /* 0x000000260f007223 */ /* 0x000fe2000000000f */
[----:B------:R-:W-:-:S02]  /*4ab0*/  FSEL R26, R29, 0.12837915122509002686, P1 ;  /* 0x3e0375d31d1a7808 */ /* 0x000fc40000800000 */
[----:B------:R-:W-:Y:S01]  /*4ac0*/  FFMA R17, R18, R17, R21 ;  /* 0x0000001112117223 */ /* 0x000fe20000000015 */
[----:B------:R-:W-:Y:S01]  /*4ad0*/  FFMA R19, R0, R25, RZ ;  /* 0x0000001900137223 */ /* 0x000fe200000000ff */
[----:B------:R-:W-:Y:S01]  /*4ae0*/  FSEL R18, -R18, R27, P0 ;  /* 0x0000001b12127208 */ /* 0x000fe20000000100 */
[C---:B------:R-:W-:Y:S01]  /*4af0*/  FFMA R20, R3.reuse, R20, R26 ;  /* 0x0000001403147223 */ /* 0x040fe2000000001a */
[----:B------:R-:W-:Y:S01]  /*4b00*/  FSEL R15, -R3, R24, P1 ;  /* 0x00000018030f7208 */ /* 0x000fe20000800100 */
[----:B------:R-:W-:Y:S02]  /*4b10*/  FFMA R3, R19, -R2, R25 ;  /* 0x8000000213037223 */ /* 0x000fe40000000019 */
[----:B------:R-:W-:Y:S02]  /*4b20*/  FFMA R26, R17, R18, R18 ;  /* 0x00000012111a7223 */ /* 0x000fe40000000012 */
[----:B------:R-:W-:Y:S01]  /*4b30*/  FFMA R20, R20, R15, R15 ;  /* 0x0000000f14147223 */ /* 0x000fe2000000000f */
[----:B------:R-:W-:Y:S01]  /*4b40*/  FFMA R0, R0, R3, R19 ;  /* 0x0000000300007223 */ /* 0x000fe20000000013 */
[----:B-1----:R-:W-:Y:S06]  /*4b50*/  @!P2 BRA `(.L_x_341) ;  /* 0x000000000014a947 */ /* 0x002fec0003800000 */
[----:B------:R-:W0:Y:S01]  /*4b60*/  LDCU UR5, c[0x0][0x388] ;  /* 0x00007100ff0577ac */ /* 0x000e220008000800 */
[----:B------:R-:W-:Y:S02]  /*4b70*/  MOV R3, R25 ;  /* 0x0000001900037202 */ /* 0x000fe40000000f00 */
[----:B------:R-:W-:Y:S02]  /*4b80*/  MOV R38, 0x4bb0 ;  /* 0x00004bb000267802 */ /* 0x000fe40000000f00 */
[----:B0-----:R-:W-:-:S07]  /*4b90*/  MOV R0, UR5 ;  /* 0x0000000500007c02 */ /* 0x001fce0008000f00 */
[----:B------:R-:W-:Y:S05]  /*4ba0*/  CALL.REL.NOINC `($__internal_6_$__cuda_sm3x_div_rn_noftz_f32_slowpath) ;  /* 0x0000002800f07944 */ /* 0x000fea0003c00000 */
.L_x_341:
[----:B------:R-:W-:Y:S05]  /*4bb0*/  BSYNC.RECONVERGENT B2 ;  /* 0x0000000000027941 */ /* 0x000fea0003800200 */
.L_x_340:
[----:B------:R-:W0:Y:S01]  /*4bc0*/  LDC R19, c[0x0][0x388] ;  /* 0x0000e200ff137b82 */ /* 0x000e220000000800 */
[----:B------:R-:W-:Y:S02]  /*4bd0*/  HFMA2 R2, -RZ, RZ, 0.96630859375, -0.0022525787353515625 ;  /* 0x3bbb989dff027431 */ /* 0x000fe400000001ff */
[----:B------:R-:W-:Y:S01]  /*4be0*/  FMUL R3, R0, -0.5 ;  /* 0xbf00000000037820 */ /* 0x000fe20000400000 */
[----:B------:R-:W-:Y:S01]  /*4bf0*/  MOV R15, 0x437c0000 ;  /* 0x437c0000000f7802 */ /* 0x000fe20000000f00 */
[----:B------:R-:W-:Y:S02]  /*4c00*/  BSSY.RECONVERGENT B2, `(.L_x_342) ;  /* 0x0000019000027945 */ /* 0x000fe40003800200 */
[----:B------:R-:W-:-:S04]  /*4c10*/  FMUL R3, R3, R0 ;  /* 0x0000000003037220 */ /* 0x000fc80000400000 */
[----:B------:R-:W-:-:S04]  /*4c20*/  FFMA.SAT R0, R3, R2, 0.5 ;  /* 0x3f00000003007423 */ /* 0x000fc80000002002 */
[----:B------:R-:W-:-:S04]  /*4c30*/  FFMA.RM R2, R0, R15, 12582913 ;  /* 0x4b40000100027423 */ /* 0x000fc8000000400f */
[----:B------:R-:W-:-:S04]  /*4c40*/  FADD R0, R2, -12583039 ;  /* 0xcb40007f02007421 */ /* 0x000fc80000000000 */
[C---:B------:R-:W-:Y:S01]  /*4c50*/  FFMA R0, R3.reuse, 1.4426950216293334961, -R0 ;  /* 0x3fb8aa3b03007823 */ /* 0x040fe20000000800 */
[----:B0-----:R-:W0:Y:S03]  /*4c60*/  MUFU.RCP R38, R19 ;  /* 0x0000001300267308 */ /* 0x001e260000001000 */
[----:B------:R-:W-:Y:S01]  /*4c70*/  FFMA R3, R3, 1.925963033500011079e-08, R0 ;  /* 0x32a5706003037823 */ /* 0x000fe20000000000 */
[----:B------:R-:W-:-:S04]  /*4c80*/  FADD R0, R16, -0.5 ;  /* 0xbf00000010007421 */ /* 0x000fc80000000000 */
[----:B------:R-:W-:Y:S01]  /*4c90*/  FADD R18, R0, -R35 ;  /* 0x8000002300127221 */ /* 0x000fe20000000000 */
[----:B------:R-:W1:Y:S08]  /*4ca0*/  MUFU.EX2 R16, R3 ;  /* 0x0000000300107308 */ /* 0x000e700000000800 */
[----:B------:R-:W2:Y:S01]  /*4cb0*/  FCHK P0, R18, R19 ;  /* 0x0000001312007302 */ /* 0x000ea20000000000 */
[----:B0-----:R-:W-:-:S04]  /*4cc0*/  FFMA R15, R38, -R19, 1 ;  /* 0x3f800000260f7423 */ /* 0x001fc80000000813 */
[----:B------:R-:W-:Y:S01]  /*4cd0*/  FFMA R0, R38, R15, R38 ;  /* 0x0000000f26007223 */ /* 0x000fe20000000026 */
[----:B------:R-:W-:-:S03]  /*4ce0*/  SHF.L.U32 R15, R2, 0x17, RZ ;  /* 0x00000017020f7819 */ /* 0x000fc600000006ff */
[----:B------:R-:W-:Y:S02]  /*4cf0*/  FFMA R17, R0, R18, RZ ;  /* 0x0000001200117223 */ /* 0x000fe400000000ff */
[----:B-1----:R-:W-:Y:S02]  /*4d00*/  FMUL R15, R15, R16 ;  /* 0x000000100f0f7220 */ /* 0x002fe40000400000 */
[----:B------:R-:W-:-:S04]  /*4d10*/  FFMA R2, R17, -R19, R18 ;  /* 0x8000001311027223 */ /* 0x000fc80000000012 */
[----:B------:R-:W-:Y:S01]  /*4d20*/  FFMA R0, R0, R2, R17 ;  /* 0x0000000200007223 */ /* 0x000fe20000000011 */
[----:B--2---:R-:W-:Y:S06]  /*4d30*/  @!P0 BRA `(.L_x_343) ;  /* 0x0000000000148947 */ /* 0x004fec0003800000 */
[----:B------:R-:W0:Y:S01]  /*4d40*/  LDCU UR5, c[0x0][0x388] ;  /* 0x00007100ff0577ac */ /* 0x000e220008000800 */
[----:B------:R-:W-:Y:S02]  /*4d50*/  MOV R3, R18 ;  /* 0x0000001200037202 */ /* 0x000fe40000000f00 */
[----:B------:R-:W-:Y:S02]  /*4d60*/  MOV R38, 0x4d90 ;  /* 0x00004d9000267802 */ /* 0x000fe40000000f00 */
[----:B0-----:R-:W-:-:S07]  /*4d70*/  MOV R0, UR5 ;  /* 0x0000000500007c02 */ /* 0x001fce0008000f00 */
[----:B------:R-:W-:Y:S05]  /*4d80*/  CALL.REL.NOINC `($__internal_6_$__cuda_sm3x_div_rn_noftz_f32_slowpath) ;  /* 0x0000002800787944 */ /* 0x000fea0003c00000 */
.L_x_343:
[----:B------:R-:W-:Y:S05]  /*4d90*/  BSYNC.RECONVERGENT B2 ;  /* 0x0000000000027941 */ /* 0x000fea0003800200 */
.L_x_342:
[----:B------:R-:W-:Y:S02]  /*4da0*/  HFMA2 R2, -RZ, RZ, 0.96630859375, -0.0022525787353515625 ;  /* 0x3bbb989dff027431 */ /* 0x000fe400000001ff */
[----:B------:R-:W-:Y:S01]  /*4db0*/  FMUL R3, R0, -0.5 ;  /* 0xbf00000000037820 */ /* 0x000fe20000400000 */
[----:B------:R-:W-:Y:S01]  /*4dc0*/  MOV R17, 0x437c0000 ;  /* 0x437c000000117802 */ /* 0x000fe20000000f00 */
[----:B------:R-:W-:Y:S01]  /*4dd0*/  UMOV UR5, URZ ;  /* 0x000000ff00057c82 */ /* 0x000fe20008000000 */
[----:B------:R-:W-:Y:S01]  /*4de0*/  MOV R29, UR4 ;  /* 0x00000004001d7c02 */ /* 0x000fe20008000f00 */
[----:B------:R-:W-:Y:S01]  /*4df0*/  FMUL R3, R3, R0 ;  /* 0x0000000003037220 */ /* 0x000fe20000400000 */
[----:B------:R-:W-:-:S03]  /*4e00*/  UMOV UR6, UR7 ;  /* 0x0000000700067c82 */ /* 0x000fc60008000000 */
[----:B------:R-:W-:-:S04]  /*4e10*/  FFMA.SAT R0, R3, R2, 0.5 ;  /* 0x3f00000003007423 */ /* 0x000fc80000002002 */
[----:B------:R-:W-:-:S04]  /*4e20*/  FFMA.RM R0, R0, R17, 12582913 ;  /* 0x4b40000100007423 */ /* 0x000fc80000004011 */
[C---:B------:R-:W-:Y:S01]  /*4e30*/  FADD R2, R0.reuse, -12583039 ;  /* 0xcb40007f00027421 */ /* 0x040fe20000000000 */
[----:B------:R-:W-:-:S03]  /*4e40*/  SHF.L.U32 R0, R0, 0x17, RZ ;  /* 0x0000001700007819 */ /* 0x000fc600000006ff */
[----:B------:R-:W-:-:S04]  /*4e50*/  FFMA R2, R3, 1.4426950216293334961, -R2 ;  /* 0x3fb8aa3b03027823 */ /* 0x000fc80000000802 */
[----:B------:R-:W-:-:S06]  /*4e60*/  FFMA R2, R3, 1.925963033500011079e-08, R2 ;  /* 0x32a5706003027823 */ /* 0x000fcc0000000002 */
[----:B------:R-:W0:Y:S02]  /*4e70*/  MUFU.EX2 R2, R2 ;  /* 0x0000000200027308 */ /* 0x000e240000000800 */
[----:B0-----:R-:W-:-:S04]  /*4e80*/  FFMA R15, R0, -R2, R15 ;  /* 0x80000002000f7223 */ /* 0x001fc8000000000f */
[----:B------:R-:W-:-:S07]  /*4e90*/  FMUL R25, R15, R28 ;  /* 0x0000001c0f197220 */ /* 0x000fce0000400000 */
.L_x_372:
[----:B------:R-:W-:Y:S01]  /*4ea0*/  I2FP.F32.U32 R15, UR5 ;  /* 0x00000005000f7c45 */ /* 0x000fe20008201000 */
[----:B------:R-:W-:-:S04]  /*4eb0*/  IMAD.WIDE.U32 R2, R29, 0x4, R22 ;  /* 0x000000041d027825 */ /* 0x000fc800078e0016 */
[----:B------:R-:W-:Y:S01]  /*4ec0*/  FADD R21, R15, -R34 ;  /* 0x800000220f157221 */ /* 0x000fe20000000000 */
[----:B------:R-:W-:Y:S01]  /*4ed0*/  MOV R40, 0x38eb4c3a ;  /* 0x38eb4c3a00287802 */ /* 0x000fe20000000f00 */
[----:B-----5:R0:W5:Y:S01]  /*4ee0*/  LDG.E R17, desc[UR10][R2.64] ;  /* 0x0000000a02117981 */ /* 0x020162000c1e1900 */
[----:B------:R-:W-:Y:S01]  /*4ef0*/  MOV R42, 0x3aae005b ;  /* 0x3aae005b002a7802 */ /* 0x000fe20000000f00 */
[C---:B------:R-:W-:Y:S01]  /*4f00*/  FADD R19, R21.reuse, 0.5 ;  /* 0x3f00000015137421 */ /* 0x040fe20000000000 */
[----:B------:R-:W-:Y:S01]  /*4f10*/  FADD R21, R21, -0.5 ;  /* 0xbf00000015157421 */ /* 0x000fe20000000000 */
[----:B------:R-:W-:Y:S01]  /*4f20*/  MOV R33, 0x3d24d99a ;  /* 0x3d24d99a00217802 */ /* 0x000fe20000000f00 */
[----:B------:R-:W-:Y:S01]  /*4f30*/  UIADD3 UR6, UPT, UPT, UR6, 0x1, URZ ;  /* 0x0000000106067890 */ /* 0x000fe2000fffe0ff */
[-C--:B------:R-:W-:Y:S01]  /*4f40*/  FMUL R16, R19, R30.reuse ;  /* 0x0000001e13107220 */ /* 0x080fe20000400000 */
[----:B------:R-:W-:Y:S01]  /*4f50*/  FMUL R0, R21, R30 ;  /* 0x0000001e15007220 */ /* 0x000fe20000400000 */
[----:B------:R-:W-:Y:S01]  /*4f60*/  FSETP.GE.AND P2, PT, |R27|, 1.0029599666595458984, PT ;  /* 0x3f8060fe1b00780b */ /* 0x000fe20003f46200 */
[----:B------:R-:W-:Y:S01]  /*4f70*/  UISETP.NE.AND UP0, UPT, UR6, URZ, UPT ;  /* 0x000000ff0600728c */ /* 0x000fe2000bf05270 */
[C---:B------:R-:W-:Y:S01]  /*4f80*/  FMUL R19, R16.reuse, R16 ;  /* 0x0000001010137220 */ /* 0x040fe20000400000 */
[----:B------:R-:W-:Y:S01]  /*4f90*/  FSETP.GE.AND P0, PT, |R16|, 1.0029599666595458984, PT ;  /* 0x3f8060fe1000780b */ /* 0x000fe20003f06200 */
[C---:B0-----:R-:W-:Y:S01]  /*4fa0*/  FMUL R3, R0.reuse, R0 ;  /* 0x0000000000037220 */ /* 0x041fe20000400000 */
[----:B------:R-:W-:Y:S01]  /*4fb0*/  MOV R2, 0x3c09919f ;  /* 0x3c09919f00027802 */ /* 0x000fe20000000f00 */
[----:B------:R-:W-:Y:S01]  /*4fc0*/  BSSY.RECONVERGENT B2, `(.L_x_344) ;  /* 0x000004b000027945 */ /* 0x000fe20003800200 */
[----:B------:R-:W-:-:S02]  /*4fd0*/  FSETP.GE.AND P1, PT, |R0|, 1.0029599666595458984, PT ;  /* 0x3f8060fe0000780b */ /* 0x000fc40003f26200 */
[----:B------:R-:W-:Y:S02]  /*4fe0*/  FSEL R19, |R16|, R19, P0 ;  /* 0x0000001310137208 */ /* 0x000fe40000000200 */
[----:B------:R-:W-:Y:S02]  /*4ff0*/  FSEL R18, R40, 8.4834944573231041431e-05, P0 ;  /* 0x38b1e96a28127808 */ /* 0x000fe40000000000 */
[----:B------:R-:W-:Y:S02]  /*5000*/  FSEL R38, -R42, -0.00082130916416645050049, P0 ;  /* 0xba574d202a267808 */ /* 0x000fe40000000100 */
[----:B------:R-:W-:Y:S02]  /*5010*/  FSEL R40, R40, 8.4834944573231041431e-05, P1 ;  /* 0x38b1e96a28287808 */ /* 0x000fe40000800000 */
[----:B------:R-:W-:Y:S01]  /*5020*/  FSEL R42, -R42, -0.00082130916416645050049, P1 ;  /* 0xba574d202a2a7808 */ /* 0x000fe20000800100 */
[----:B------:R-:W-:Y:S01]  /*5030*/  FFMA R18, R19, R18, R38 ;  /* 0x0000001213127223 */ /* 0x000fe20000000026 */
[----:B------:R-:W-:-:S02]  /*5040*/  FSEL R3, |R0|, R3, P1 ;  /* 0x0000000300037208 */ /* 0x000fc40000800200 */
[C---:B------:R-:W-:Y:S02]  /*5050*/  FSEL R21, R2.reuse, 0.0052134888246655464172, P0 ;  /* 0x3baad5ea02157808 */ /* 0x040fe40000000000 */
[----:B------:R-:W-:Y:S01]  /*5060*/  FSEL R44, R2, 0.0052134888246655464172, P1 ;  /* 0x3baad5ea022c7808 */ /* 0x000fe20000800000 */
[----:B------:R-:W-:Y:S01]  /*5070*/  FFMA R42, R3, R40, R42 ;  /* 0x00000028032a7223 */ /* 0x000fe2000000002a */
[----:B------:R-:W-:Y:S01]  /*5080*/  FSEL R40, -R33, -0.026868773624300956726, P0 ;  /* 0xbcdc1be721287808 */ /* 0x000fe20000000100 */
[----:B------:R-:W-:Y:S01]  /*5090*/  FFMA R38, R19, R18, R21 ;  /* 0x0000001213267223 */ /* 0x000fe20000000015 */
[----:B------:R-:W-:Y:S01]  /*50a0*/  MOV R21, 0x3e235519 ;  /* 0x3e23551900157802 */ /* 0x000fe20000000f00 */
[----:B------:R-:W-:Y:S01]  /*50b0*/  FFMA R42, R3, R42, R44 ;  /* 0x0000002a032a7223 */ /* 0x000fe2000000002c */
[----:B------:R-:W-:Y:S01]  /*50c0*/  MOV R18, 0x3f69b4f9 ;  /* 0x3f69b4f900127802 */ /* 0x000fe20000000f00 */
[----:B------:R-:W-:Y:S01]  /*50d0*/  FFMA R38, R19, R38, R40 ;  /* 0x0000002613267223 */ /* 0x000fe20000000028 */
[----:B------:R-:W-:-:S02]  /*50e0*/  FSEL R2, R21, 0.11284004896879196167, P0 ;  /* 0x3de718af15027808 */ /* 0x000fc40000000000 */
[----:B------:R-:W-:Y:S02]  /*50f0*/  FSEL R37, -R33, -0.026868773624300956726, P1 ;  /* 0xbcdc1be721257808 */ /* 0x000fe40000800100 */
[----:B------:R-:W-:Y:S01]  /*5100*/  FSEL R33, R18, -0.37612664699554443359, P0 ;  /* 0xbec093ac12217808 */ /* 0x000fe20000000000 */
[----:B------:R-:W-:Y:S01]  /*5110*/  FFMA R2, R19, R38, R2 ;  /* 0x0000002613027223 */ /* 0x000fe20000000002 */
[----:B------:R-:W-:Y:S01]  /*5120*/  FSEL R44, R21, 0.11284004896879196167, P1 ;  /* 0x3de718af152c7808 */ /* 0x000fe20000800000 */
[----:B------:R-:W-:Y:S01]  /*5130*/  FFMA R42, R3, R42, R37 ;  /* 0x0000002a032a7223 */ /* 0x000fe20000000025 */
[----:B------:R-:W-:Y:S01]  /*5140*/  FSETP.GE.AND P3, PT, |R24|, 1.0029599666595458984, PT ;  /* 0x3f8060fe1800780b */ /* 0x000fe20003f66200 */
[----:B------:R-:W-:Y:S01]  /*5150*/  FFMA R38, R19, R2, R33 ;  /* 0x0000000213267223 */ /* 0x000fe20000000021 */
[----:B------:R-:W-:Y:S01]  /*5160*/  MOV R33, 0x3f210a14 ;  /* 0x3f210a1400217802 */ /* 0x000fe20000000f00 */
[----:B------:R-:W0:Y:S01]  /*5170*/  LDC R2, c[0x0][0x388] ;  /* 0x0000e200ff027b82 */ /* 0x000e220000000800 */
[----:B------:R-:W-:Y:S01]  /*5180*/  FFMA R42, R3, R42, R44 ;  /* 0x0000002a032a7223 */ /* 0x000fe2000000002c */
[----:B------:R-:W-:Y:S01]  /*5190*/  FSEL R44, R18, -0.37612664699554443359, P1 ;  /* 0xbec093ac122c7808 */ /* 0x000fe20000800000 */
[----:B------:R-:W1:Y:S01]  /*51a0*/  @P2 MUFU.EX2 R21, R26 ;  /* 0x0000001a00152308 */ /* 0x000e620000000800 */
[----:B------:R-:W-:-:S02]  /*51b0*/  FSEL R40, R33, 0.12837915122509002686, P0 ;  /* 0x3e0375d321287808 */ /* 0x000fc40000000000 */
[----:B------:R-:W-:Y:S01]  /*51c0*/  FSEL R33, R33, 0.12837915122509002686, P1 ;  /* 0x3e0375d321217808 */ /* 0x000fe20000800000 */
[----:B------:R-:W-:Y:S02]  /*51d0*/  FFMA R42, R3, R42, R44 ;  /* 0x0000002a032a7223 */ /* 0x000fe4000000002c */
[C---:B------:R-:W-:Y:S01]  /*51e0*/  FFMA R38, R19.reuse, R38, R40 ;  /* 0x0000002613267223 */ /* 0x040fe20000000028 */
[----:B------:R-:W-:Y:S01]  /*51f0*/  FSEL R19, -R19, R16, P0 ;  /* 0x0000001013137208 */ /* 0x000fe20000000100 */
[C---:B------:R-:W-:Y:S01]  /*5200*/  FFMA R33, R3.reuse, R42, R33 ;  /* 0x0000002a03217223 */ /* 0x040fe20000000021 */
[----:B------:R-:W2:Y:S03]  /*5210*/  @P3 MUFU.EX2 R18, R20 ;  /* 0x0000001400123308 */ /* 0x000ea60000000800 */
[----:B------:R-:W-:Y:S01]  /*5220*/  FFMA R19, R38, R19, R19 ;  /* 0x0000001326137223 */ /* 0x000fe20000000013 */
[----:B------:R-:W-:-:S02]  /*5230*/  FSEL R38, -R3, R0, P1 ;  /* 0x0000000003267208 */ /* 0x000fc40000800100 */
[----:B------:R-:W-:Y:S02]  /*5240*/  MOV R3, R26 ;  /* 0x0000001a00037202 */ /* 0x000fe40000000f00 */
[----:B------:R-:W3:Y:S01]  /*5250*/  @P0 MUFU.EX2 R37, R19 ;  /* 0x0000001300250308 */ /* 0x000ee20000000800 */
[----:B------:R-:W-:Y:S01]  /*5260*/  FFMA R38, R33, R38, R38 ;  /* 0x0000002621267223 */ /* 0x000fe20000000026 */
[----:B-1----:R-:W-:-:S05]  /*5270*/  @P2 FADD R40, -R21, 1 ;  /* 0x3f80000015282421 */ /* 0x002fca0000000100 */
[----:B------:R-:W-:Y:S01]  /*5280*/  @P2 LOP3.LUT R3, R40, 0x80000000, R27, 0xb8, !PT ;  /* 0x8000000028032812 */ /* 0x000fe200078eb81b */
[----:B------:R-:W1:Y:S01]  /*5290*/  @P1 MUFU.EX2 R39, R38 ;  /* 0x0000002600271308 */ /* 0x000e620000000800 */
[----:B--2---:R-:W-:Y:S01]  /*52a0*/  @P3 FADD R21, -R18, 1 ;  /* 0x3f80000012153421 */ /* 0x004fe20000000100 */
[----:B------:R-:W-:-:S04]  /*52b0*/  MOV R18, R20 ;  /* 0x0000001400127202 */ /* 0x000fc80000000f00 */
[----:B------:R-:W-:Y:S01]  /*52c0*/  @P3 LOP3.LUT R18, R21, 0x80000000, R24, 0xb8, !PT ;  /* 0x8000000015123812 */ /* 0x000fe200078eb818 */
[----:B------:R-:W-:Y:S01]  /*52d0*/  FADD R21, R15, 0.5 ;  /* 0x3f0000000f157421 */ /* 0x000fe20000000000 */
[----:B0-----:R-:W0:Y:S01]  /*52e0*/  MUFU.RCP R33, R2 ;  /* 0x0000000200217308 */ /* 0x001e220000001000 */
[----:B---3--:R-:W-:-:S05]  /*52f0*/  @P0 FADD R37, -R37, 1 ;  /* 0x3f80000025250421 */ /* 0x008fca0000000100 */
[----:B------:R-:W-:Y:S01]  /*5300*/  @P0 LOP3.LUT R19, R37, 0x80000000, R16, 0xb8, !PT ;  /* 0x8000000025130812 */ /* 0x000fe200078eb810 */
[----:B-1----:R-:W-:-:S05]  /*5310*/  @P1 FADD R39, -R39, 1 ;  /* 0x3f80000027271421 */ /* 0x002fca0000000100 */
[----:B------:R-:W-:Y:S01]  /*5320*/  @P1 LOP3.LUT R38, R39, 0x80000000, R0, 0xb8, !PT ;  /* 0x8000000027261812 */ /* 0x000fe200078eb800 */
[----:B0-----:R-:W-:-:S04]  /*5330*/  FFMA R16, R33, -R2, 1 ;  /* 0x3f80000021107423 */ /* 0x001fc80000000802 */
[----:B------:R-:W-:Y:S01]  /*5340*/  FFMA R0, R33, R16, R33 ;  /* 0x0000001021007223 */ /* 0x000fe20000000021 */
[----:B------:R-:W-:Y:S01]  /*5350*/  FADD R33, R21, -R34 ;  /* 0x8000002215217221 */ /* 0x000fe20000000000 */
[----:B------:R-:W-:Y:S01]  /*5360*/  FADD R21, -R18, R3 ;  /* 0x0000000312157221 */ /* 0x000fe20000000100 */
[----:B------:R-:W-:Y:S02]  /*5370*/  FADD R18, -R38, R19 ;  /* 0x0000001326127221 */ /* 0x000fe40000000100 */
[----:B------:R-:W0:Y:S01]  /*5380*/  FCHK P0, R33, R2 ;  /* 0x0000000221007302 */ /* 0x000e220000000000 */
[----:B------:R-:W-:Y:S01]  /*5390*/  FFMA R3, R0, R33, RZ ;  /* 0x0000002100037223 */ /* 0x000fe200000000ff */
[----:B------:R-:W-:Y:S01]  /*53a0*/  FMUL R21, R21, 0.5 ;  /* 0x3f00000015157820 */ /* 0x000fe20000400000 */
[----:B------:R-:W-:Y:S02]  /*53b0*/  FMUL R18, R18, 0.5 ;  /* 0x3f00000012127820 */ /* 0x000fe40000400000 */
[----:B------:R-:W-:Y:S01]  /*53c0*/  FFMA R16, R3, -R2, R33 ;  /* 0x8000000203107223 */ /* 0x000fe20000000021 */
[----:B------:R-:W-:-:S03]  /*53d0*/  FMUL R19, R21, R32 ;  /* 0x0000002015137220 */ /* 0x000fc60000400000 */
[----:B------:R-:W-:Y:S01]  /*53e0*/  FFMA R0, R0, R16, R3 ;  /* 0x0000001000007223 */ /* 0x000fe20000000003 */
[----:B------:R-:W-:Y:S01]  /*53f0*/  FFMA R19, R18, R19, R31 ;  /* 0x0000001312137223 */ /* 0x000fe2000000001f */
[----:B------:R-:W-:Y:S01]  /*5400*/  FMUL R16, R25, R18 ;  /* 0x0000001219107220 */ /* 0x000fe20000400000 */
[----:B0-----:R-:W-:Y:S06]  /*5410*/  @!P0 BRA `(.L_x_345) ;  /* 0x0000000000148947 */ /* 0x001fec0003800000 */
[----:B------:R-:W0:Y:S01]  /*5420*/  LDCU UR8, c[0x0][0x388] ;  /* 0x00007100ff0877ac */ /* 0x000e220008000800 */
[----:B------:R-:W-:Y:S02]  /*5430*/  MOV R3, R33 ;  /* 0x0000002100037202 */ /* 0x000fe40000000f00 */
[----:B------:R-:W-:Y:S02]  /*5440*/  MOV R38, 0x5470 ;  /* 0x0000547000267802 */ /* 0x000fe40000000f00 */
[----:B0-----:R-:W-:-:S07]  /*5450*/  MOV R0, UR8 ;  /* 0x0000000800007c02 */ /* 0x001fce0008000f00 */
[----:B-----5:R-:W-:Y:S05]  /*5460*/  CALL.REL.NOINC `($__internal_6_$__cuda_sm3x_div_rn_noftz_f32_slowpath) ;  /* 0x0000002000c07944 */ /* 0x020fea0003c00000 */
.L_x_345:
[----:B------:R-:W-:Y:S05]  /*5470*/  BSYNC.RECONVERGENT B2 ;  /* 0x0000000000027941 */ /* 0x000fea0003800200 */
.L_x_344:
        /* <DEDUP_REMOVED lines=12> */
[----:B------:R-:W-:-:S05]  /*5540*/  FFMA R3, R3, 1.925963033500011079e-08, R0 ;  /* 0x32a5706003037823 */ /* 0x000fca0000000000 */
[----:B------:R1:W2:Y:S02]  /*5550*/  MUFU.EX2 R38, R3 ;  /* 0x0000000300267308 */ /* 0x0002a40000000800 */
[----:B-1----:R-:W-:Y:S01]  /*5560*/  FADD R3, R15, -R34 ;  /* 0x800000220f037221 */ /* 0x002fe20000000000 */
[----:B0-----:R-:W-:Y:S01]  /*5570*/  FFMA R0, R37, -R2, 1 ;  /* 0x3f80000025007423 */ /* 0x001fe20000000802 */
[----:B------:R-:W-:-:S04]  /*5580*/  SHF.L.U32 R15, R33, 0x17, RZ ;  /* 0x00000017210f7819 */ /* 0x000fc800000006ff */
[----:B------:R-:W0:Y:S01]  /*5590*/  FCHK P0, R3, R2 ;  /* 0x0000000203007302 */ /* 0x000e220000000000 */
[----:B------:R-:W-:Y:S01]  /*55a0*/  FFMA R0, R37, R0, R37 ;  /* 0x0000000025007223 */ /* 0x000fe20000000025 */
[----:B--2---:R-:W-:-:S03]  /*55b0*/  FMUL R15, R15, R38 ;  /* 0x000000260f0f7220 */ /* 0x004fc60000400000 */
[----:B------:R-:W-:-:S04]  /*55c0*/  FFMA R37, R0, R3, RZ ;  /* 0x0000000300257223 */ /* 0x000fc800000000ff */
[----:B------:R-:W-:-:S04]  /*55d0*/  FFMA R33, R37, -R2, R3 ;  /* 0x8000000225217223 */ /* 0x000fc80000000003 */
[----:B------:R-:W-:Y:S01]  /*55e0*/  FFMA R0, R0, R33, R37 ;  /* 0x0000002100007223 */ /* 0x000fe20000000025 */
[----:B0-----:R-:W-:Y:S06]  /*55f0*/  @!P0 BRA `(.L_x_347) ;  /* 0x0000000000108947 */ /* 0x001fec0003800000 */
[----:B------:R-:W0:Y:S01]  /*5600*/  LDCU UR8, c[0x0][0x388] ;  /* 0x00007100ff0877ac */ /* 0x000e220008000800 */
[----:B------:R-:W-:Y:S02]  /*5610*/  MOV R38, 0x5640 ;  /* 0x0000564000267802 */ /* 0x000fe40000000f00 */
[----:B0-----:R-:W-:-:S07]  /*5620*/  MOV R0, UR8 ;  /* 0x0000000800007c02 */ /* 0x001fce0008000f00 */
[----:B-----5:R-:W-:Y:S05]  /*5630*/  CALL.REL.NOINC `($__internal_6_$__cuda_sm3x_div_rn_noftz_f32_slowpath) ;  /* 0x00000020004c7944 */ /* 0x020fea0003c00000 */
.L_x_347:
[----:B------:R-:W-:Y:S05]  /*5640*/  BSYNC.RECONVERGENT B2 ;  /* 0x0000000000027941 */ /* 0x000fea0003800200 */
.L_x_346:
[----:B------:R-:W-:Y:S02]  /*5650*/  HFMA2 R2, -RZ, RZ, 0.96630859375, -0.0022525787353515625 ;  /* 0x3bbb989dff027431 */ /* 0x000fe400000001ff */
[----:B------:R-:W-:Y:S01]  /*5660*/  FMUL R3, R0, -0.5 ;  /* 0xbf00000000037820 */ /* 0x000fe20000400000 */
[----:B------:R-:W-:Y:S01]  /*5670*/  MOV R33, 0x437c0000 ;  /* 0x437c000000217802 */ /* 0x000fe20000000f00 */
[----:B------:R-:W0:Y:S01]  /*5680*/  MUFU.RCP R38, R19 ;  /* 0x0000001300267308 */ /* 0x000e220000001000 */
[----:B------:R-:W-:Y:S01]  /*5690*/  BSSY.RECONVERGENT B2, `(.L_x_348) ;  /* 0x0000019000027945 */ /* 0x000fe20003800200 */
[----:B------:R-:W-:Y:S01]  /*56a0*/  FMUL R3, R3, R0 ;  /* 0x0000000003037220 */ /* 0x000fe20000400000 */
[----:B------:R-:W-:-:S03]  /*56b0*/  FMUL R18, R21, R18 ;  /* 0x0000001215127220 */ /* 0x000fc60000400000 */
[----:B------:R-:W-:-:S04]  /*56c0*/  FFMA.SAT R0, R3, R2, 0.5 ;  /* 0x3f00000003007423 */ /* 0x000fc80000002002 */
[----:B------:R-:W-:-:S04]  /*56d0*/  FFMA.RM R0, R0, R33, 12582913 ;  /* 0x4b40000100007423 */ /* 0x000fc80000004021 */
[C---:B------:R-:W-:Y:S01]  /*56e0*/  FADD R2, R0.reuse, -12583039 ;  /* 0xcb40007f00027421 */ /* 0x040fe20000000000 */
[----:B------:R-:W-:Y:S01]  /*56f0*/  SHF.L.U32 R0, R0, 0x17, RZ ;  /* 0x0000001700007819 */ /* 0x000fe200000006ff */
[----:B0-----:R-:W-:Y:S02]  /*5700*/  FFMA R33, -R19, R38, 1 ;  /* 0x3f80000013217423 */ /* 0x001fe40000000126 */
[C---:B------:R-:W-:Y:S02]  /*5710*/  FFMA R2, R3.reuse, 1.4426950216293334961, -R2 ;  /* 0x3fb8aa3b03027823 */ /* 0x040fe40000000802 */
[----:B------:R-:W-:Y:S02]  /*5720*/  FFMA R38, R38, R33, R38 ;  /* 0x0000002126267223 */ /* 0x000fe40000000026 */
[----:B------:R-:W-:Y:S01]  /*5730*/  FFMA R2, R3, 1.925963033500011079e-08, R2 ;  /* 0x32a5706003027823 */ /* 0x000fe20000000002 */
[----:B------:R-:W-:-:S04]  /*5740*/  FMUL R3, R16, R16 ;  /* 0x0000001010037220 */ /* 0x000fc80000400000 */
[----:B------:R-:W-:Y:S01]  /*5750*/  FCHK P0, R3, R19 ;  /* 0x0000001303007302 */ /* 0x000fe20000000000 */
[----:B------:R-:W-:-:S07]  /*5760*/  FFMA R33, R3, R38, RZ ;  /* 0x0000002603217223 */ /* 0x000fce00000000ff */
[----:B------:R-:W0:Y:S02]  /*5770*/  MUFU.EX2 R2, R2 ;  /* 0x0000000200027308 */ /* 0x000e240000000800 */
[----:B0-----:R-:W-:Y:S01]  /*5780*/  FFMA R15, R0, -R2, R15 ;  /* 0x80000002000f7223 */ /* 0x001fe2000000000f */
[----:B------:R-:W-:-:S03]  /*5790*/  FFMA R0, -R19, R33, R3 ;  /* 0x0000002113007223 */ /* 0x000fc60000000103 */
[----:B------:R-:W-:Y:S01]  /*57a0*/  FMUL R40, R15, R28 ;  /* 0x0000001c0f287220 */ /* 0x000fe20000400000 */
[----:B------:R-:W-:-:S03]  /*57b0*/  FFMA R38, R38, R0, R33 ;  /* 0x0000000026267223 */ /* 0x000fc60000000021 */
[----:B------:R-:W-:Y:S01]  /*57c0*/  FMUL R40, R21, R40 ;  /* 0x0000002815287220 */ /* 0x000fe20000400000 */
[----:B------:R-:W-:Y:S06]  /*57d0*/  @!P0 BRA `(.L_x_349) ;  /* 0x0000000000108947 */ /* 0x000fec0003800000 */
[----:B------:R-:W-:Y:S02]  /*57e0*/  MOV R0, R19 ;  /* 0x0000001300007202 */ /* 0x000fe40000000f00 */
[----:B------:R-:W-:-:S07]  /*57f0*/  MOV R38, 0x5810 ;  /* 0x0000581000267802 */ /* 0x000fce0000000f00 */
[----:B-----5:R-:W-:Y:S05]  /*5800*/  CALL.REL.NOINC `($__internal_6_$__cuda_sm3x_div_rn_noftz_f32_slowpath) ;  /* 0x0000001c00d87944 */ /* 0x020fea0003c00000 */
[----:B------:R-:W-:-:S07]  /*5810*/  MOV R38, R0 ;  /* 0x0000000000267202 */ /* 0x000fce0000000f00 */
.L_x_349:
[----:B------:R-:W-:Y:S05]  /*5820*/  BSYNC.RECONVERGENT B2 ;  /* 0x0000000000027941 */ /* 0x000fea0003800200 */
.L_x_348:
[----:B------:R-:W0:Y:S01]  /*5830*/  MUFU.RCP R0, R19 ;  /* 0x0000001300007308 */ /* 0x000e220000001000 */
[----:B------:R-:W-:Y:S01]  /*5840*/  FMUL R42, R16, R40 ;  /* 0x00000028102a7220 */ /* 0x000fe20000400000 */
[----:B------:R-:W-:Y:S01]  /*5850*/  BSSY.RECONVERGENT B2, `(.L_x_350) ;  /* 0x000000e000027945 */ /* 0x000fe20003800200 */
[----:B------:R-:W-:-:S05]  /*5860*/  FADD R5, R38, R5 ;  /* 0x0000000526057221 */ /* 0x000fca0000000000 */
        /* <DEDUP_REMOVED lines=10> */
[----:B-----5:R-:W-:Y:S05]  /*5910*/  CALL.REL.NOINC `($__internal_6_$__cuda_sm3x_div_rn_noftz_f32_slowpath) ;  /* 0x0000001c00947944 */ /* 0x020fea0003c00000 */
[----:B------:R-:W-:-:S07]  /*5920*/  MOV R3, R0 ;  /* 0x0000000000037202 */ /* 0x000fce0000000f00 */
.L_x_351:
[----:B------:R-:W-:Y:S05]  /*5930*/  BSYNC.RECONVERGENT B2 ;  /* 0x0000000000027941 */ /* 0x000fea0003800200 */
.L_x_350:
        /* <DEDUP_REMOVED lines=15> */
.L_x_353:
[----:B------:R-:W-:Y:S05]  /*5a30*/  BSYNC.RECONVERGENT B2 ;  /* 0x0000000000027941 */ /* 0x000fea0003800200 */
.L_x_352:
[----:B------:R-:W0:Y:S01]  /*5a40*/  MUFU.RCP R2, R19 ;  /* 0x0000001300027308 */ /* 0x000e220000001000 */
[----:B------:R-:W-:Y:S01]  /*5a50*/  BSSY.RECONVERGENT B2, `(.L_x_354) ;  /* 0x000000e000027945 */ /* 0x000fe20003800200 */
[----:B------:R-:W-:-:S06]  /*5a60*/  FADD R7, R0, R7 ;  /* 0x0000000700077221 */ /* 0x000fcc0000000000 */
        /* <DEDUP_REMOVED lines=12> */
.L_x_355:
[----:B------:R-:W-:Y:S05]  /*5b30*/  BSYNC.RECONVERGENT B2 ;  /* 0x0000000000027941 */ /* 0x000fea0003800200 */
.L_x_354:
        /* <DEDUP_REMOVED lines=16> */
.L_x_357:
[----:B------:R-:W-:Y:S05]  /*5c40*/  BSYNC.RECONVERGENT B2 ;  /* 0x0000000000027941 */ /* 0x000fea0003800200 */
.L_x_356:
        /* <DEDUP_REMOVED lines=15> */
.L_x_359:
[----:B------:R-:W-:Y:S05]  /*5d40*/  BSYNC.RECONVERGENT B2 ;  /* 0x0000000000027941 */ /* 0x000fea0003800200 */
.L_x_358:
        /* <DEDUP_REMOVED lines=15> */
.L_x_361:
[----:B------:R-:W-:Y:S05]  /*5e40*/  BSYNC.RECONVERGENT B2 ;  /* 0x0000000000027941 */ /* 0x000fea0003800200 */
.L_x_360:
        /* <DEDUP_REMOVED lines=15> */
.L_x_363:
[----:B------:R-:W-:Y:S05]  /*5f40*/  BSYNC.RECONVERGENT B2 ;  /* 0x0000000000027941 */ /* 0x000fea0003800200 */
.L_x_362:
        /* <DEDUP_REMOVED lines=14> */
.L_x_365:
[----:B------:R-:W-:Y:S05]  /*6030*/  BSYNC.RECONVERGENT B2 ;  /* 0x0000000000027941 */ /* 0x000fea0003800200 */
.L_x_364:
[----:B------:R-:W-:Y:S01]  /*6040*/  IADD3 R2, PT, PT, R19, 0x1800000, RZ ;  /* 0x0180000013027810 */ /* 0x000fe20007ffe0ff */
[----:B------:R-:W-:Y:S01]  /*6050*/  BSSY.RECONVERGENT B0, `(.L_x_366) ;  /* 0x000000e000007945 */ /* 0x000fe20003800200 */
[----:B------:R-:W-:Y:S02]  /*6060*/  FADD R13, R0, R13 ;  /* 0x0000000d000d7221 */ /* 0x000fe40000000000 */
[----:B------:R-:W-:-:S04]  /*6070*/  LOP3.LUT R2, R2, 0x7f800000, RZ, 0xc0, !PT ;  /* 0x7f80000002027812 */ /* 0x000fc800078ec0ff */
[----:B------:R-:W-:-:S13]  /*6080*/  ISETP.GT.U32.AND P0, PT, R2, 0x1ffffff, PT ;  /* 0x01ffffff0200780c */ /* 0x000fda0003f04070 */
[----:B------:R-:W-:Y:S05]  /*6090*/  @P0 BRA `(.L_x_367) ;  /* 0x0000000000140947 */ /* 0x000fea0003800000 */
[----:B------:R-:W-:Y:S02]  /*60a0*/  MOV R0, R19 ;  /* 0x0000001300007202 */ /* 0x000fe40000000f00 */
[----:B------:R-:W-:-:S07]  /*60b0*/  MOV R18, 0x60d0 ;  /* 0x000060d000127802 */ /* 0x000fce0000000f00 */
[----:B-----5:R-:W-:Y:S05]  /*60c0*/  CALL.REL.NOINC `($__internal_4_$__cuda_sm20_rcp_rn_f32_slowpath) ;  /* 0x0000001000787944 */ /* 0x020fea0003c00000 */
[----:B------:R-:W-:Y:S01]  /*60d0*/  MOV R3, R0 ;  /* 0x0000000000037202 */ /* 0x000fe20000000f00 */
[----:B------:R-:W-:Y:S06]  /*60e0*/  BRA `(.L_x_368) ;  /* 0x0000000000107947 */ /* 0x000fec0003800000 */
.L_x_367:
[----:B------:R-:W0:Y:S02]  /*60f0*/  MUFU.RCP R3, R19 ;  /* 0x0000001300037308 */ /* 0x000e240000001000 */
[----:B0-----:R-:W-:-:S04]  /*6100*/  FFMA R0, R19, R3, -1 ;  /* 0xbf80000013007423 */ /* 0x001fc80000000003 */
[----:B------:R-:W-:-:S04]  /*6110*/  FADD.FTZ R0, -R0, -RZ ;  /* 0x800000ff00007221 */ /* 0x000fc80000010100 */
[----:B------:R-:W-:-:S07]  /*6120*/  FFMA R3, R3, R0, R3 ;  /* 0x0000000003037223 */ /* 0x000fce0000000003 */
.L_x_368:
[----:B------:R-:W-:Y:S05]  /*6130*/  BSYNC.RECONVERGENT B0 ;  /* 0x0000000000007941 */ /* 0x000fea0003800200 */
.L_x_366:
[----:B------:R-:W-:Y:S01]  /*6140*/  FSETP.GT.AND P0, PT, R19, RZ, PT ;  /* 0x000000ff1300720b */ /* 0x000fe20003f04000 */
[----:B------:R-:W-:Y:S01]  /*6150*/  BSSY.RECONVERGENT B0, `(.L_x_369) ;  /* 0x000003f000007945 */ /* 0x000fe20003800200 */
[----:B------:R-:W-:-:S11]  /*6160*/  FADD R14, R3, R14 ;  /* 0x0000000e030e7221 */ /* 0x000fd60000000000 */
[----:B------:R-:W-:Y:S05]  /*6170*/  @!P0 BRA `(.L_x_370) ;  /* 0x0000000000f08947 */ /* 0x000fea0003800000 */
[----:B-----5:R-:W-:-:S13]  /*6180*/  FSETP.GT.AND P0, PT, R17, RZ, PT ;  /* 0x000000ff1100720b */ /* 0x020fda0003f04000 */
        /* <DEDUP_REMOVED lines=12> */
[----:B------:R-:W-:Y:S02]  /*6250*/  IADD3 R16, PT, PT, R0, -R21, RZ ;  /* 0x8000001500107210 */ /* 0x000fe40007ffe0ff */
[-C--:B------:R-:W-:Y:S02]  /*6260*/  IADD3 R15, PT, PT, R2, -R3.reuse, RZ ;  /* 0x80000003020f7210 */ /* 0x080fe40007ffe0ff */
[----:B------:R-:W-:Y:S01]  /*6270*/  I2FP.F32.S32 R3, R3 ;  /* 0x0000000300037245 */ /* 0x000fe20000201400 */
[----:B------:R-:W-:Y:S01]  /*6280*/  FADD R16, R16, -1 ;  /* 0xbf80000010107421 */ /* 0x000fe20000000000 */
[----:B------:R-:W-:Y:S01]  /*6290*/  FSETP.NEU.AND P2, PT, R2, RZ, PT ;  /* 0x000000ff0200720b */ /* 0x000fe20003f4d000 */
[----:B------:R-:W-:-:S02]  /*62a0*/  FADD R15, R15, -1 ;  /* 0xbf8000000f0f7421 */ /* 0x000fc40000000000 */
[CC--:B------:R-:W-:Y:S02]  /*62b0*/  FFMA R33, R16.reuse, -R18.reuse, 0.14084610342979431152 ;  /* 0x3e1039f610217423 */ /* 0x0c0fe40000000812 */
[C---:B------:R-:W-:Y:S02]  /*62c0*/  FFMA R18, R15.reuse, -R18, 0.14084610342979431152 ;  /* 0x3e1039f60f127423 */ /* 0x040fe40000000812 */
[C---:B------:R-:W-:Y:S02]  /*62d0*/  FFMA R33, R16.reuse, R33, -0.12148627638816833496 ;  /* 0xbdf8cdcc10217423 */ /* 0x040fe40000000021 */
[C---:B------:R-:W-:Y:S02]  /*62e0*/  FFMA R18, R15.reuse, R18, -0.12148627638816833496 ;  /* 0xbdf8cdcc0f127423 */ /* 0x040fe40000000012 */
[----:B------:R-:W-:Y:S02]  /*62f0*/  FFMA R33, R16, R33, 0.13980610668659210205 ;  /* 0x3e0f295510217423 */ /* 0x000fe40000000021 */
[----:B------:R-:W-:-:S02]  /*6300*/  FFMA R18, R15, R18, 0.13980610668659210205 ;  /* 0x3e0f29550f127423 */ /* 0x000fc40000000012 */
[C---:B------:R-:W-:Y:S02]  /*6310*/  FFMA R33, R16.reuse, R33, -0.16684235632419586182 ;  /* 0xbe2ad8b910217423 */ /* 0x040fe40000000021 */
[C---:B------:R-:W-:Y:S02]  /*6320*/  FFMA R18, R15.reuse, R18, -0.16684235632419586182 ;  /* 0xbe2ad8b90f127423 */ /* 0x040fe40000000012 */
[C---:B------:R-:W-:Y:S02]  /*6330*/  FFMA R33, R16.reuse, R33, 0.20012299716472625732 ;  /* 0x3e4ced0b10217423 */ /* 0x040fe40000000021 */
[C---:B------:R-:W-:Y:S02]  /*6340*/  FFMA R18, R15.reuse, R18, 0.20012299716472625732 ;  /* 0x3e4ced0b0f127423 */ /* 0x040fe40000000012 */
[----:B------:R-:W-:Y:S01]  /*6350*/  FFMA R37, R16, R33, -0.24999669194221496582 ;  /* 0xbe7fff2210257423 */ /* 0x000fe20000000021 */
[----:B------:R-:W-:Y:S01]  /*6360*/  FSEL R33, RZ, -23, P0 ;  /* 0xc1b80000ff217808 */ /* 0x000fe20000000000 */
[C---:B------:R-:W-:Y:S01]  /*6370*/  FFMA R38, R15.reuse, R18, -0.24999669194221496582 ;  /* 0xbe7fff220f267423 */ /* 0x040fe20000000012 */
[----:B------:R-:W-:Y:S01]  /*6380*/  ISETP.GT.U32.AND P0, PT, R0, 0x7f7fffff, PT ;  /* 0x7f7fffff0000780c */ /* 0x000fe20003f04070 */
[C---:B------:R-:W-:Y:S01]  /*6390*/  FFMA R37, R16.reuse, R37, 0.33333182334899902344 ;  /* 0x3eaaaa7810257423 */ /* 0x040fe20000000025 */
[----:B------:R-:W-:Y:S01]  /*63a0*/  FSEL R18, RZ, -23, P1 ;  /* 0xc1b80000ff127808 */ /* 0x000fe20000800000 */
[C---:B------:R-:W-:Y:S01]  /*63b0*/  FFMA R40, R15.reuse, R38, 0.33333182334899902344 ;  /* 0x3eaaaa780f287423 */ /* 0x040fe20000000026 */
[----:B------:R-:W-:Y:S01]  /*63c0*/  I2FP.F32.S32 R38, R21 ;  /* 0x0000001500267245 */ /* 0x000fe20000201400 */
[----:B------:R-:W-:Y:S01]  /*63d0*/  FFMA R37, R16, R37, -0.5 ;  /* 0xbf00000010257423 */ /* 0x000fe20000000025 */
[----:B------:R-:W-:Y:S01]  /*63e0*/  ISETP.GT.U32.AND P1, PT, R2, 0x7f7fffff, PT ;  /* 0x7f7fffff0200780c */ /* 0x000fe20003f24070 */
[----:B------:R-:W-:Y:S01]  /*63f0*/  FFMA R40, R15, R40, -0.5 ;  /* 0xbf0000000f287423 */ /* 0x000fe20000000028 */
[----:B------:R-:W-:Y:S01]  /*6400*/  FFMA R3, R3, 1.1920928955078125e-07, R18 ;  /* 0x3400000003037823 */ /* 0x000fe20000000012 */
[----:B------:R-:W-:Y:S01]  /*6410*/  FMUL R37, R16, R37 ;  /* 0x0000002510257220 */ /* 0x000fe20000400000 */
[----:B------:R-:W-:Y:S01]  /*6420*/  FFMA R33, R38, 1.1920928955078125e-07, R33 ;  /* 0x3400000026217823 */ /* 0x000fe20000000021 */
[----:B------:R-:W-:-:S02]  /*6430*/  FMUL R40, R15, R40 ;  /* 0x000000280f287220 */ /* 0x000fc40000400000 */
[----:B------:R-:W-:Y:S02]  /*6440*/  FFMA R16, R16, R37, R16 ;  /* 0x0000002510107223 */ /* 0x000fe40000000010 */
[----:B------:R-:W-:Y:S01]  /*6450*/  FFMA R40, R15, R40, R15 ;  /* 0x000000280f287223 */ /* 0x000fe2000000000f */
[----:B------:R-:W-:Y:S01]  /*6460*/  MOV R15, 0x7f800000 ;  /* 0x7f800000000f7802 */ /* 0x000fe20000000f00 */
[----:B------:R-:W-:Y:S02]  /*6470*/  FFMA R16, R33, 0.69314718246459960938, R16 ;  /* 0x3f31721821107823 */ /* 0x000fe40000000010 */
[----:B------:R-:W-:Y:S02]  /*6480*/  FFMA R3, R3, 0.69314718246459960938, R40 ;  /* 0x3f31721803037823 */ /* 0x000fe40000000028 */
[CC--:B------:R-:W-:Y:S01]  /*6490*/  @P0 FFMA R16, R0.reuse, R15.reuse, +INF ;  /* 0x7f80000000100423 */ /* 0x0c0fe2000000000f */
[----:B------:R-:W-:Y:S01]  /*64a0*/  FSETP.NEU.AND P0, PT, R0, RZ, PT ;  /* 0x000000ff0000720b */ /* 0x000fe20003f0d000 */
[----:B------:R-:W-:-:S03]  /*64b0*/  @P1 FFMA R3, R2, R15, +INF ;  /* 0x7f80000002031423 */ /* 0x000fc6000000000f */
[----:B------:R-:W-:Y:S02]  /*64c0*/  FSEL R16, R16, -INF , P0 ;  /* 0xff80000010107808 */ /* 0x000fe40000000000 */
[----:B------:R-:W-:-:S03]  /*64d0*/  FSEL R3, R3, -INF , P2 ;  /* 0xff80000003037808 */ /* 0x000fc60001000000 */
[----:B------:R-:W-:-:S04]  /*64e0*/  FFMA R16, R17, R16, -R19 ;  /* 0x0000001011107223 */ /* 0x000fc80000000813 */
[----:B------:R-:W-:-:S04]  /*64f0*/  FFMA R16, -R17, R3, R16 ;  /* 0x0000000311107223 */ /* 0x000fc80000000110 */
[----:B------:R-:W-:-:S04]  /*6500*/  FADD R17, R17, R16 ;  /* 0x0000001011117221 */ /* 0x000fc80000000000 */
[----:B------:R-:W-:Y:S01]  /*6510*/  FADD R6, R6, R17 ;  /* 0x0000001106067221 */ /* 0x000fe20000000000 */
[----:B------:R-:W-:Y:S06]  /*6520*/  BRA `(.L_x_370) ;  /* 0x0000000000047947 */ /* 0x000fec0003800000 */
.L_x_371:
[----:B------:R-:W-:-:S07]  /*6530*/  FADD R6, R6, -R19 ;  /* 0x8000001306067221 */ /* 0x000fce0000000000 */
.L_x_370:
[----:B------:R-:W-:Y:S05]  /*6540*/  BSYNC.RECONVERGENT B0 ;  /* 0x0000000000007941 */ /* 0x000fea0003800200 */
.L_x_369:
[----:B------:R-:W0:Y:S01]  /*6550*/  LDC R0, c[0x0][0x38c] ;  /* 0x0000e300ff007b82 */ /* 0x000e220000000800 */
[----:B------:R-:W-:Y:S01]  /*6560*/  UIADD3 UR5, UPT, UPT, UR5, 0x1, URZ ;  /* 0x0000000105057890 */ /* 0x000fe2000fffe0ff */
[----:B0-----:R-:W-:Y:S01]  /*6570*/  IADD3 R29, PT, PT, R29, R0, RZ ;  /* 0x000000001d1d7210 */ /* 0x001fe20007ffe0ff */
[----:B------:R-:W-:Y:S10]  /*6580*/  BRA.U UP0, `(.L_x_372) ;  /* 0xffffffe900447547 */ /* 0x000ff4000b83ffff */
[----:B------:R-:W-:-:S06]  /*6590*/  UIADD3 UR4, UPT, UPT, UR4, 0x1, URZ ;  /* 0x0000000104047890 */ /* 0x000fcc000fffe0ff */
[----:B------:R-:W-:-:S13]  /*65a0*/  ISETP.NE.AND P0, PT, R0, UR4, PT ;  /* 0x0000000400007c0c */ /* 0x000fda000bf05270 */
[----:B------:R-:W-:Y:S05]  /*65b0*/  @P0 BRA `(.L_x_373) ;  /* 0xffffffe000740947 */ /* 0x000fea000383ffff */
.L_x_332:
[----:B------:R-:W-:Y:S01]  /*65c0*/  IADD3 R0, PT, PT, R5, 0x1800000, RZ ;  /* 0x0180000005007810 */ /* 0x000fe20007ffe0ff */
[----:B------:R-:W-:Y:S03]  /*65d0*/  BSSY.RECONVERGENT B0, `(.L_x_374) ;  /* 0x000000d000007945 */ /* 0x000fe60003800200 */
        /* <DEDUP_REMOVED lines=8> */
.L_x_375:
[----:B------:R-:W0:Y:S02]  /*6660*/  MUFU.RCP R0, R5 ;  /* 0x0000000500007308 */ /* 0x000e240000001000 */
[----:B0-----:R-:W-:-:S04]  /*6670*/  FFMA R2, R0, R5, -1 ;  /* 0xbf80000000027423 */ /* 0x001fc80000000005 */
[----:B------:R-:W-:-:S04]  /*6680*/  FADD.FTZ R15, -R2, -RZ ;  /* 0x800000ff020f7221 */ /* 0x000fc80000010100 */
[----:B------:R-:W-:-:S07]  /*6690*/  FFMA R15, R0, R15, R0 ;  /* 0x0000000f000f7223 */ /* 0x000fce0000000000 */
.L_x_376:
[----:B------:R-:W-:Y:S05]  /*66a0*/  BSYNC.RECONVERGENT B0 ;  /* 0x0000000000007941 */ /* 0x000fea0003800200 */
.L_x_374:
[CC--:B------:R-:W-:Y:S01]  /*66b0*/  FMUL R5, R15.reuse, R4.reuse ;  /* 0x000000040f057220 */ /* 0x0c0fe20000400000 */
[----:B-----5:R-:W-:Y:S01]  /*66c0*/  FMUL R17, R15, R7 ;  /* 0x000000070f117220 */ /* 0x020fe20000400000 */
[----:B------:R-:W-:Y:S02]  /*66d0*/  BSSY.RECONVERGENT B0, `(.L_x_377) ;  /* 0x0000012000007945 */ /* 0x000fe40003800200 */
[-C--:B------:R-:W-:Y:S01]  /*66e0*/  FFMA R0, R5, R4.reuse, RZ ;  /* 0x0000000405007223 */ /* 0x080fe200000000ff */
[----:B------:R-:W-:-:S03]  /*66f0*/  FFMA R19, R17, R4, RZ ;  /* 0x0000000411137223 */ /* 0x000fc600000000ff */
[----:B------:R-:W-:Y:S01]  /*6700*/  FADD R21, -R0, R9 ;  /* 0x0000000900157221 */ /* 0x000fe20000000100 */
[----:B------:R-:W-:-:S04]  /*6710*/  FMUL R9, R15, R8 ;  /* 0x000000080f097220 */ /* 0x000fc80000400000 */
[----:B------:R-:W-:-:S04]  /*6720*/  IADD3 R0, PT, PT, R21, 0x1800000, RZ ;  /* 0x0180000015007810 */ /* 0x000fc80007ffe0ff */
[----:B------:R-:W-:-:S04]  /*6730*/  LOP3.LUT R0, R0, 0x7f800000, RZ, 0xc0, !PT ;  /* 0x7f80000000007812 */ /* 0x000fc800078ec0ff */
[----:B------:R-:W-:-:S13]  /*6740*/  ISETP.GT.U32.AND P0, PT, R0, 0x1ffffff, PT ;  /* 0x01ffffff0000780c */ /* 0x000fda0003f04070 */
[----:B------:R-:W-:Y:S05]  /*6750*/  @P0 BRA `(.L_x_378) ;  /* 0x0000000000140947 */ /* 0x000fea0003800000 */
[----:B------:R-:W-:Y:S02]  /*6760*/  MOV R0, R21 ;  /* 0x0000001500007202 */ /* 0x000fe40000000f00 */
[----:B------:R-:W-:-:S07]  /*6770*/  MOV R18, 0x6790 ;  /* 0x0000679000127802 */ /* 0x000fce0000000f00 */
[----:B------:R-:W-:Y:S05]  /*6780*/  CALL.REL.NOINC `($__internal_4_$__cuda_sm20_rcp_rn_f32_slowpath) ;  /* 0x0000000800c87944 */ /* 0x000fea0003c00000 */
[----:B------:R-:W-:Y:S01]  /*6790*/  MOV R16, R0 ;  /* 0x0000000000107202 */ /* 0x000fe20000000f00 */
[----:B------:R-:W-:Y:S06]  /*67a0*/  BRA `(.L_x_379) ;  /* 0x0000000000107947 */ /* 0x000fec0003800000 */
.L_x_378:
[----:B------:R-:W0:Y:S02]  /*67b0*/  MUFU.RCP R16, R21 ;  /* 0x0000001500107308 */ /* 0x000e240000001000 */
[----:B0-----:R-:W-:-:S04]  /*67c0*/  FFMA R0, R21, R16, -1 ;  /* 0xbf80000015007423 */ /* 0x001fc80000000010 */
[----:B------:R-:W-:-:S04]  /*67d0*/  FADD.FTZ R3, -R0, -RZ ;  /* 0x800000ff00037221 */ /* 0x000fc80000010100 */
[----:B------:R-:W-:-:S07]  /*67e0*/  FFMA R16, R16, R3, R16 ;  /* 0x0000000310107223 */ /* 0x000fce0000000010 */
.L_x_379:
[----:B------:R-:W-:Y:S05]  /*67f0*/  BSYNC.RECONVERGENT B0 ;  /* 0x0000000000007941 */ /* 0x000fea0003800200 */
.L_x_377:
[-C--:B------:R-:W-:Y:S01]  /*6800*/  FFMA R3, R5, R7.reuse, RZ ;  /* 0x0000000705037223 */ /* 0x080fe200000000ff */
[--C-:B------:R-:W-:Y:S01]  /*6810*/  FADD R19, -R19, R10.reuse ;  /* 0x0000000a13137221 */ /* 0x100fe20000000100 */
[-C--:B------:R-:W-:Y:S01]  /*6820*/  FFMA R0, R17, R7.reuse, RZ ;  /* 0x0000000711007223 */ /* 0x080fe200000000ff */
[----:B------:R-:W-:Y:S01]  /*6830*/  FFMA R20, R9, R7, RZ ;  /* 0x0000000709147223 */ /* 0x000fe200000000ff */
[----:B------:R-:W-:Y:S01]  /*6840*/  FADD R10, -R3, R10 ;  /* 0x0000000a030a7221 */ /* 0x000fe20000000100 */
[----:B------:R-:W-:Y:S01]  /*6850*/  FMUL R19, R19, R16 ;  /* 0x0000001013137220 */ /* 0x000fe20000400000 */
[----:B------:R-:W-:Y:S03]  /*6860*/  BSSY.RECONVERGENT B0, `(.L_x_380) ;  /* 0x0000014000007945 */ /* 0x000fe60003800200 */
[----:B------:R-:W-:Y:S01]  /*6870*/  FFMA R3, R19, R10, R0 ;  /* 0x0000000a13037223 */ /* 0x000fe20000000000 */
[----:B------:R-:W-:-:S03]  /*6880*/  FFMA R0, R9, R4, RZ ;  /* 0x0000000409007223 */ /* 0x000fc600000000ff */
[----:B------:R-:W-:Y:S01]  /*6890*/  FADD R23, -R3, R12 ;  /* 0x0000000c03177221 */ /* 0x000fe20000000100 */
[----:B------:R-:W-:-:S04]  /*68a0*/  FADD R21, -R0, R11 ;  /* 0x0000000b00157221 */ /* 0x000fc80000000100 */
[----:B------:R-:W-:Y:S01]  /*68b0*/  IADD3 R2, PT, PT, R23, 0x1800000, RZ ;  /* 0x0180000017027810 */ /* 0x000fe20007ffe0ff */
[----:B------:R-:W-:-:S03]  /*68c0*/  FMUL R21, R21, R16 ;  /* 0x0000001015157220 */ /* 0x000fc60000400000 */
[----:B------:R-:W-:Y:S01]  /*68d0*/  LOP3.LUT R2, R2, 0x7f800000, RZ, 0xc0, !PT ;  /* 0x7f80000002027812 */ /* 0x000fe200078ec0ff */
[----:B------:R-:W-:-:S03]  /*68e0*/  FFMA R20, R21, R10, R20 ;  /* 0x0000000a15147223 */ /* 0x000fc60000000014 */
[----:B------:R-:W-:-:S13]  /*68f0*/  ISETP.GT.U32.AND P0, PT, R2, 0x1ffffff, PT ;  /* 0x01ffffff0200780c */ /* 0x000fda0003f04070 */
[----:B------:R-:W-:Y:S05]  /*6900*/  @P0 BRA `(.L_x_381) ;  /* 0x0000000000140947 */ /* 0x000fea0003800000 */
[----:B------:R-:W-:Y:S02]  /*6910*/  MOV R0, R23 ;  /* 0x0000001700007202 */ /* 0x000fe40000000f00 */
[----:B------:R-:W-:-:S07]  /*6920*/  MOV R18, 0x6940 ;  /* 0x0000694000127802 */ /* 0x000fce0000000f00 */
[----:B------:R-:W-:Y:S05]  /*6930*/  CALL.REL.NOINC `($__internal_4_$__cuda_sm20_rcp_rn_f32_slowpath) ;  /* 0x00000008005c7944 */ /* 0x000fea0003c00000 */
[----:B------:R-:W-:Y:S01]  /*6940*/  MOV R12, R0 ;  /* 0x00000000000c7202 */ /* 0x000fe20000000f00 */
[----:B------:R-:W-:Y:S06]  /*6950*/  BRA `(.L_x_382) ;  /* 0x0000000000107947 */ /* 0x000fec0003800000 */
.L_x_381:
[----:B------:R-:W0:Y:S02]  /*6960*/  MUFU.RCP R12, R23 ;  /* 0x00000017000c7308 */ /* 0x000e240000001000 */
[----:B0-----:R-:W-:-:S04]  /*6970*/  FFMA R0, R23, R12, -1 ;  /* 0xbf80000017007423 */ /* 0x001fc8000000000c */
[----:B------:R-:W-:-:S04]  /*6980*/  FADD.FTZ R3, -R0, -RZ ;  /* 0x800000ff00037221 */ /* 0x000fc80000010100 */
[----:B------:R-:W-:-:S07]  /*6990*/  FFMA R12, R12, R3, R12 ;  /* 0x000000030c0c7223 */ /* 0x000fce000000000c */
.L_x_382:
[----:B------:R-:W-:Y:S05]  /*69a0*/  BSYNC.RECONVERGENT B0 ;  /* 0x0000000000007941 */ /* 0x000fea0003800200 */
.L_x_380:
[-C--:B------:R-:W-:Y:S01]  /*69b0*/  FFMA R18, R5, R8.reuse, RZ ;  /* 0x0000000805127223 */ /* 0x080fe200000000ff */
[-C--:B------:R-:W-:Y:S01]  /*69c0*/  FFMA R0, R17, R8.reuse, RZ ;  /* 0x0000000811007223 */ /* 0x080fe200000000ff */
[----:B------:R-:W-:Y:S01]  /*69d0*/  FFMA R2, R9, R8, RZ ;  /* 0x0000000809027223 */ /* 0x000fe200000000ff */
[----:B------:R-:W-:Y:S01]  /*69e0*/  BSSY.RECONVERGENT B2, `(.L_x_383) ;  /* 0x000001e000027945 */ /* 0x000fe20003800200 */
[----:B------:R-:W-:Y:S01]  /*69f0*/  FADD R18, -R18, R11 ;  /* 0x0000000b12127221 */ /* 0x000fe20000000100 */
[----:B------:R-:W-:-:S03]  /*6a00*/  FADD R11, -R20, R13 ;  /* 0x0000000d140b7221 */ /* 0x000fc60000000100 */
[----:B------:R-:W-:Y:S01]  /*6a10*/  FFMA R0, R19, R18, R0 ;  /* 0x0000001213007223 */ /* 0x000fe20000000000 */
[----:B------:R-:W-:Y:S01]  /*6a20*/  FMUL R11, R11, R12 ;  /* 0x0000000c0b0b7220 */ /* 0x000fe20000400000 */
[----:B------:R-:W-:Y:S02]  /*6a30*/  FFMA R2, R21, R18, R2 ;  /* 0x0000001215027223 */ /* 0x000fe40000000002 */
[----:B------:R-:W-:Y:S01]  /*6a40*/  FADD R20, -R0, R13 ;  /* 0x0000000d00147221 */ /* 0x000fe20000000100 */
[----:B------:R-:W-:-:S03]  /*6a50*/  FADD R0, RZ, R17 ;  /* 0x00000011ff007221 */ /* 0x000fc60000000000 */
[----:B------:R-:W-:Y:S01]  /*6a60*/  FFMA R13, R11, R20, R2 ;  /* 0x000000140b0d7223 */ /* 0x000fe20000000002 */
[----:B------:R-:W-:-:S03]  /*6a70*/  FADD R2, RZ, R9 ;  /* 0x00000009ff027221 */ /* 0x000fc60000000000 */
[----:B------:R-:W-:Y:S01]  /*6a80*/  FADD R13, -R13, R14 ;  /* 0x0000000e0d0d7221 */ /* 0x000fe20000000100 */
[----:B------:R-:W-:-:S03]  /*6a90*/  FADD R14, RZ, R5 ;  /* 0x00000005ff0e7221 */ /* 0x000fc60000000000 */
[----:B------:R-:W0:Y:S01]  /*6aa0*/  MUFU.RCP R24, R13 ;  /* 0x0000000d00187308 */ /* 0x000e220000001000 */
[----:B------:R-:W-:-:S04]  /*6ab0*/  FADD R14, RZ, -R14 ;  /* 0x8000000eff0e7221 */ /* 0x000fc80000000000 */
[-C--:B------:R-:W-:Y:S01]  /*6ac0*/  FFMA R0, R19, R14.reuse, R0 ;  /* 0x0000000e13007223 */ /* 0x080fe20000000000 */
[----:B------:R-:W-:-:S03]  /*6ad0*/  FFMA R2, R21, R14, R2 ;  /* 0x0000000e15027223 */ /* 0x000fc60000000002 */
[----:B------:R-:W-:-:S04]  /*6ae0*/  FADD R22, RZ, -R0 ;  /* 0x80000000ff167221 */ /* 0x000fc80000000000 */
[----:B------:R-:W-:-:S04]  /*6af0*/  FFMA R2, R11, R22, R2 ;  /* 0x000000160b027223 */ /* 0x000fc80000000002 */
[----:B------:R-:W-:Y:S01]  /*6b00*/  FADD R3, RZ, -R2 ;  /* 0x80000002ff037221 */ /* 0x000fe20000000000 */
[----:B0-----:R-:W-:-:S03]  /*6b10*/  FFMA R23, -R13, R24, 1 ;  /* 0x3f8000000d177423 */ /* 0x001fc60000000118 */
[----:B------:R-:W0:Y:S01]  /*6b20*/  FCHK P0, R3, R13 ;  /* 0x0000000d03007302 */ /* 0x000e220000000000 */
[----:B------:R-:W-:-:S04]  /*6b30*/  FFMA R24, R24, R23, R24 ;  /* 0x0000001718187223 */ /* 0x000fc80000000018 */
[----:B------:R-:W-:-:S04]  /*6b40*/  FFMA R23, R3, R24, RZ ;  /* 0x0000001803177223 */ /* 0x000fc800000000ff */
[----:B------:R-:W-:-:S04]  /*6b50*/  FFMA R0, -R13, R23, R3 ;  /* 0x000000170d007223 */ /* 0x000fc80000000103 */
[----:B------:R-:W-:Y:S01]  /*6b60*/  FFMA R23, R24, R0, R23 ;  /* 0x0000000018177223 */ /* 0x000fe20000000017 */
[----:B0-----:R-:W-:Y:S06]  /*6b70*/  @!P0 BRA `(.L_x_384) ;  /* 0x0000000000108947 */ /* 0x001fec0003800000 */
[----:B------:R-:W-:Y:S02]  /*6b80*/  MOV R0, R13 ;  /* 0x0000000d00007202 */ /* 0x000fe40000000f00 */
[----:B------:R-:W-:-:S07]  /*6b90*/  MOV R38, 0x6bb0 ;  /* 0x00006bb000267802 */ /* 0x000fce0000000f00 */
[----:B------:R-:W-:Y:S05]  /*6ba0*/  CALL.REL.NOINC `($__internal_6_$__cuda_sm3x_div_rn_noftz_f32_slowpath) ;  /* 0x0000000800f07944 */ /* 0x000fea0003c00000 */
[----:B------:R-:W-:-:S07]  /*6bb0*/  MOV R23, R0 ;  /* 0x0000000000177202 */ /* 0x000fce0000000f00 */
.L_x_384:
[----:B------:R-:W-:Y:S05]  /*6bc0*/  BSYNC.RECONVERGENT B2 ;  /* 0x0000000000027941 */ /* 0x000fea0003800200 */
.L_x_383:
[----:B------:R-:W-:Y:S01]  /*6bd0*/  FFMA R3, R20, R23, RZ ;  /* 0x0000001714037223 */ /* 0x000fe200000000ff */
[----:B------:R-:W-:Y:S01]  /*6be0*/  FFMA R5, RZ, R5, RZ ;  /* 0x00000005ff057223 */ /* 0x000fe200000000ff */
[----:B------:R-:W0:Y:S01]  /*6bf0*/  MUFU.RCP R30, R13 ;  /* 0x0000000d001e7308 */ /* 0x000e220000001000 */
[----:B------:R-:W-:Y:S01]  /*6c00*/  FFMA R26, RZ, R9, RZ ;  /* 0x00000009ff1a7223 */ /* 0x000fe200000000ff */
[----:B------:R-:W-:Y:S01]  /*6c10*/  FADD R3, R22, -R3 ;  /* 0x8000000316037221 */ /* 0x000fe20000000000 */
[----:B------:R-:W-:Y:S01]  /*6c20*/  FFMA R22, RZ, R17, RZ ;  /* 0x00000011ff167223 */ /* 0x000fe200000000ff */
[----:B------:R-:W-:Y:S01]  /*6c30*/  FADD R24, -R5, 1 ;  /* 0x3f80000005187421 */ /* 0x000fe20000000100 */
[----:B------:R-:W-:Y:S01]  /*6c40*/  BSSY.RECONVERGENT B2, `(.L_x_385) ;  /* 0x000001c000027945 */ /* 0x000fe20003800200 */
[----:B------:R-:W-:Y:S02]  /*6c50*/  FMUL R2, R3, R12 ;  /* 0x0000000c03027220 */ /* 0x000fe40000400000 */
[-C--:B------:R-:W-:Y:S01]  /*6c60*/  FFMA R0, R19, R24.reuse, R22 ;  /* 0x0000001813007223 */ /* 0x080fe20000000016 */
[----:B------:R-:W-:Y:S01]  /*6c70*/  FFMA R28, R21, R24, R26 ;  /* 0x00000018151c7223 */ /* 0x000fe2000000001a */
[----:B------:R-:W-:-:S04]  /*6c80*/  FFMA R3, R10, R2, RZ ;  /* 0x000000020a037223 */ /* 0x000fc800000000ff */
[----:B------:R-:W-:Y:S01]  /*6c90*/  FFMA R3, R18, R23, R3 ;  /* 0x0000001712037223 */ /* 0x000fe20000000003 */
[----:B0-----:R-:W-:-:S03]  /*6ca0*/  FFMA R9, -R13, R30, 1 ;  /* 0x3f8000000d097423 */ /* 0x001fc6000000011e */
[----:B------:R-:W-:Y:S01]  /*6cb0*/  FADD R3, R14, -R3 ;  /* 0x800000030e037221 */ /* 0x000fe20000000000 */
[----:B------:R-:W-:Y:S01]  /*6cc0*/  FADD R14, RZ, -R0 ;  /* 0x80000000ff0e7221 */ /* 0x000fe20000000000 */
[----:B------:R-:W-:Y:S02]  /*6cd0*/  FFMA R0, R30, R9, R30 ;  /* 0x000000091e007223 */ /* 0x000fe4000000001e */
[----:B------:R-:W-:Y:S01]  /*6ce0*/  FMUL R3, R3, R16 ;  /* 0x0000001003037220 */ /* 0x000fe20000400000 */
[----:B------:R-:W-:-:S03]  /*6cf0*/  FFMA R28, R11, R14, R28 ;  /* 0x0000000e0b1c7223 */ /* 0x000fc6000000001c */
[----:B------:R-:W-:Y:S01]  /*6d00*/  FFMA R3, R3, R4, RZ ;  /* 0x0000000403037223 */ /* 0x000fe200000000ff */
[----:B------:R-:W-:-:S03]  /*6d10*/  FADD R28, RZ, -R28 ;  /* 0x8000001cff1c7221 */ /* 0x000fc60000000000 */
[----:B------:R-:W-:Y:S01]  /*6d20*/  FFMA R2, R2, R7, R3 ;  /* 0x0000000702027223 */ /* 0x000fe20000000003 */
[----:B------:R-:W0:Y:S01]  /*6d30*/  FCHK P0, R28, R13 ;  /* 0x0000000d1c007302 */ /* 0x000e220000000000 */
[----:B------:R-:W-:Y:S02]  /*6d40*/  FFMA R3, R0, R28, RZ ;  /* 0x0000001c00037223 */ /* 0x000fe400000000ff */
[----:B------:R-:W-:Y:S02]  /*6d50*/  FFMA R2, R23, R8, R2 ;  /* 0x0000000817027223 */ /* 0x000fe40000000002 */
[----:B------:R-:W-:Y:S02]  /*6d60*/  FFMA R4, -R13, R3, R28 ;  /* 0x000000030d047223 */ /* 0x000fe4000000011c */
[----:B------:R-:W-:Y:S02]  /*6d70*/  FADD R2, -R2, 1 ;  /* 0x3f80000002027421 */ /* 0x000fe40000000100 */
[----:B------:R-:W-:-:S02]  /*6d80*/  FFMA R3, R0, R4, R3 ;  /* 0x0000000400037223 */ /* 0x000fc40000000003 */
[----:B------:R-:W-:Y:S01]  /*6d90*/  FMUL R15, R2, R15 ;  /* 0x0000000f020f7220 */ /* 0x000fe20000400000 */
[----:B0-----:R-:W-:Y:S06]  /*6da0*/  @!P0 BRA `(.L_x_386) ;  /* 0x0000000000148947 */ /* 0x001fec0003800000 */
[----:B------:R-:W-:Y:S02]  /*6db0*/  MOV R3, R28 ;  /* 0x0000001c00037202 */ /* 0x000fe40000000f00 */
[----:B------:R-:W-:Y:S02]  /*6dc0*/  MOV R0, R13 ;  /* 0x0000000d00007202 */ /* 0x000fe40000000f00 */
[----:B------:R-:W-:-:S07]  /*6dd0*/  MOV R38, 0x6df0 ;  /* 0x00006df000267802 */ /* 0x000fce0000000f00 */
[----:B------:R-:W-:Y:S05]  /*6de0*/  CALL.REL.NOINC `($__internal_6_$__cuda_sm3x_div_rn_noftz_f32_slowpath) ;  /* 0x0000000800607944 */ /* 0x000fea0003c00000 */
[----:B------:R-:W-:-:S07]  /*6df0*/  MOV R3, R0 ;  /* 0x0000000000037202 */ /* 0x000fce0000000f00 */
.L_x_386:
[----:B------:R-:W-:Y:S05]  /*6e00*/  BSYNC.RECONVERGENT B2 ;  /* 0x0000000000027941 */ /* 0x000fea0003800200 */
.L_x_385:
[----:B------:R-:W-:Y:S01]  /*6e10*/  FADD R0, RZ, -R5 ;  /* 0x80000005ff007221 */ /* 0x000fe20000000000 */
[----:B------:R-:W0:Y:S01]  /*6e20*/  MUFU.RCP R2, R13 ;  /* 0x0000000d00027308 */ /* 0x000e220000001000 */
[----:B------:R-:W-:Y:S01]  /*6e30*/  FFMA R5, R20, R3, RZ ;  /* 0x0000000314057223 */ /* 0x000fe200000000ff */
[----:B------:R-:W-:Y:S01]  /*6e40*/  BSSY.RECONVERGENT B2, `(.L_x_387) ;  /* 0x0000018000027945 */ /* 0x000fe20003800200 */
[-C--:B------:R-:W-:Y:S01]  /*6e50*/  FFMA R19, R19, R0.reuse, R22 ;  /* 0x0000000013137223 */ /* 0x080fe20000000016 */
[----:B------:R-:W-:Y:S01]  /*6e60*/  FFMA R26, R21, R0, R26 ;  /* 0x00000000151a7223 */ /* 0x000fe2000000001a */
[----:B------:R-:W-:Y:S02]  /*6e70*/  FADD R5, R14, -R5 ;  /* 0x800000050e057221 */ /* 0x000fe40000000000 */
[----:B------:R-:W-:Y:S02]  /*6e80*/  FADD R4, -R19, 1 ;  /* 0x3f80000013047421 */ /* 0x000fe40000000100 */
[----:B------:R-:W-:-:S02]  /*6e90*/  FMUL R5, R5, R12 ;  /* 0x0000000c05057220 */ /* 0x000fc40000400000 */
[----:B------:R-:W-:Y:S02]  /*6ea0*/  FFMA R0, R11, R4, R26 ;  /* 0x000000040b007223 */ /* 0x000fe4000000001a */
[----:B------:R-:W-:Y:S02]  /*6eb0*/  FFMA R5, R10, R5, RZ ;  /* 0x000000050a057223 */ /* 0x000fe400000000ff */
[----:B------:R-:W-:Y:S01]  /*6ec0*/  FADD R8, RZ, -R0 ;  /* 0x80000000ff087221 */ /* 0x000fe20000000000 */
[----:B0-----:R-:W-:Y:S01]  /*6ed0*/  FFMA R7, -R13, R2, 1 ;  /* 0x3f8000000d077423 */ /* 0x001fe20000000102 */
[----:B------:R-:W-:Y:S02]  /*6ee0*/  FFMA R5, R18, R3, R5 ;  /* 0x0000000312057223 */ /* 0x000fe40000000005 */
[----:B------:R-:W0:Y:S01]  /*6ef0*/  FCHK P0, R8, R13 ;  /* 0x0000000d08007302 */ /* 0x000e220000000000 */
[----:B------:R-:W-:Y:S01]  /*6f00*/  FFMA R0, R2, R7, R2 ;  /* 0x0000000702007223 */ /* 0x000fe20000000002 */
[----:B------:R-:W-:-:S03]  /*6f10*/  FADD R5, R24, -R5 ;  /* 0x8000000518057221 */ /* 0x000fc60000000000 */
[----:B------:R-:W-:Y:S01]  /*6f20*/  FFMA R3, R0, R8, RZ ;  /* 0x0000000800037223 */ /* 0x000fe200000000ff */
[----:B------:R-:W-:-:S03]  /*6f30*/  FMUL R16, R5, R16 ;  /* 0x0000001005107220 */ /* 0x000fc60000400000 */
[----:B------:R-:W-:-:S04]  /*6f40*/  FFMA R2, -R13, R3, R8 ;  /* 0x000000030d027223 */ /* 0x000fc80000000108 */
[----:B------:R-:W-:Y:S01]  /*6f50*/  FFMA R3, R0, R2, R3 ;  /* 0x0000000200037223 */ /* 0x000fe20000000003 */
[----:B0-----:R-:W-:Y:S06]  /*6f60*/  @!P0 BRA `(.L_x_388) ;  /* 0x0000000000148947 */ /* 0x001fec0003800000 */
[----:B------:R-:W-:Y:S02]  /*6f70*/  MOV R3, R8 ;  /* 0x0000000800037202 */ /* 0x000fe40000000f00 */
[----:B------:R-:W-:Y:S02]  /*6f80*/  MOV R0, R13 ;  /* 0x0000000d00007202 */ /* 0x000fe40000000f00 */
[----:B------:R-:W-:-:S07]  /*6f90*/  MOV R38, 0x6fb0 ;  /* 0x00006fb000267802 */ /* 0x000fce0000000f00 */
[----:B------:R-:W-:Y:S05]  /*6fa0*/  CALL.REL.NOINC `($__internal_6_$__cuda_sm3x_div_rn_noftz_f32_slowpath) ;  /* 0x0000000400f07944 */ /* 0x000fea0003c00000 */
[----:B------:R-:W-:-:S07]  /*6fb0*/  MOV R3, R0 ;  /* 0x0000000000037202 */ /* 0x000fce0000000f00 */
.L_x_388:
[----:B------:R-:W-:Y:S05]  /*6fc0*/  BSYNC.RECONVERGENT B2 ;  /* 0x0000000000027941 */ /* 0x000fea0003800200 */
.L_x_387:
[----:B------:R-:W0:Y:S01]  /*6fd0*/  MUFU.RCP R0, R13 ;  /* 0x0000000d00007308 */ /* 0x000e220000001000 */
[----:B------:R-:W-:Y:S01]  /*6fe0*/  FADD R19, RZ, -R19 ;  /* 0x80000013ff137221 */ /* 0x000fe20000000000 */
[----:B------:R-:W-:Y:S01]  /*6ff0*/  FFMA R3, R20, R3, RZ ;  /* 0x0000000314037223 */ /* 0x000fe200000000ff */
[----:B------:R-:W-:Y:S02]  /*7000*/  BSSY.RECONVERGENT B2, `(.L_x_389) ;  /* 0x0000010000027945 */ /* 0x000fe40003800200 */
[----:B------:R-:W-:Y:S01]  /*7010*/  FFMA R19, R11, R19, R26 ;  /* 0x000000130b137223 */ /* 0x000fe2000000001a */
[----:B------:R-:W-:-:S03]  /*7020*/  FADD R3, R4, -R3 ;  /* 0x8000000304037221 */ /* 0x000fc60000000000 */
[----:B------:R-:W-:Y:S01]  /*7030*/  FADD R8, -R19, 1 ;  /* 0x3f80000013087421 */ /* 0x000fe20000000100 */
[----:B------:R-:W-:-:S03]  /*7040*/  FMUL R12, R3, R12 ;  /* 0x0000000c030c7220 */ /* 0x000fc60000400000 */
        /* <DEDUP_REMOVED lines=10> */
[----:B------:R-:W-:Y:S05]  /*70f0*/  CALL.REL.NOINC `($__internal_6_$__cuda_sm3x_div_rn_noftz_f32_slowpath) ;  /* 0x00000004009c7944 */ /* 0x000fea0003c00000 */
.L_x_390:
[----:B------:R-:W-:Y:S05]  /*7100*/  BSYNC.RECONVERGENT B2 ;  /* 0x0000000000027941 */ /* 0x000fea0003800200 */
.L_x_389:
        /* <DEDUP_REMOVED lines=8> */
[--C-:B------:R-:W-:Y:S01]  /*7190*/  IMAD.WIDE.U32 R10, R25, 0x4, R20.reuse ;  /* 0x00000004190a7825 */ /* 0x100fe200078e0014 */
[----:B------:R-:W-:Y:S03]  /*71a0*/  STG.E desc[UR10][R8.64], R35 ;  /* 0x0000002308007986 */ /* 0x000fe6000c10190a */
[--C-:B------:R-:W-:Y:S01]  /*71b0*/  IMAD.WIDE.U32 R18, R27, 0x4, R20.reuse ;  /* 0x000000041b127825 */ /* 0x100fe200078e0014 */
[----:B------:R-:W-:Y:S03]  /*71c0*/  STG.E desc[UR10][R10.64], R34 ;  /* 0x000000220a007986 */ /* 0x000fe6000c10190a */
[----:B------:R-:W-:Y:S01]  /*71d0*/  IMAD.WIDE.U32 R20, R7, 0x4, R20 ;  /* 0x0000000407147825 */ /* 0x000fe200078e0014 */
[----:B------:R-:W-:Y:S03]  /*71e0*/  STG.E desc[UR10][R18.64], R32 ;  /* 0x0000002012007986 */ /* 0x000fe6000c10190a */
[C-C-:B--2---:R-:W-:Y:S01]  /*71f0*/  IMAD.WIDE.U32 R22, R36.reuse, 0x4, R4.reuse ;  /* 0x0000000424167825 */ /* 0x144fe200078e0004 */
[----:B------:R-:W-:Y:S03]  /*7200*/  STG.E desc[UR10][R20.64], R31 ;  /* 0x0000001f14007986 */ /* 0x000fe6000c10190a */
[--C-:B------:R-:W-:Y:S01]  /*7210*/  IMAD.WIDE.U32 R24, R25, 0x4, R4.reuse ;  /* 0x0000000419187825 */ /* 0x100fe200078e0004 */
[----:B------:R-:W-:Y:S03]  /*7220*/  STG.E desc[UR10][R22.64], R15 ;  /* 0x0000000f16007986 */ /* 0x000fe6000c10190a */
[--C-:B------:R-:W-:Y:S01]  /*7230*/  IMAD.WIDE.U32 R26, R27, 0x4, R4.reuse ;  /* 0x000000041b1a7825 */ /* 0x100fe200078e0004 */
[----:B------:R-:W-:Y:S03]  /*7240*/  STG.E desc[UR10][R24.64], R16 ;  /* 0x0000001018007986 */ /* 0x000fe6000c10190a */
[----:B------:R-:W-:Y:S01]  /*7250*/  IMAD.WIDE.U32 R4, R7, 0x4, R4 ;  /* 0x0000000407047825 */ /* 0x000fe200078e0004 */
[----:B------:R-:W-:Y:S03]  /*7260*/  STG.E desc[UR10][R26.64], R12 ;  /* 0x0000000c1a007986 */ /* 0x000fe6000c10190a */
[----:B---3--:R-:W-:Y:S01]  /*7270*/  IMAD.WIDE.U32 R2, R36, 0x4, R2 ;  /* 0x0000000424027825 */ /* 0x008fe200078e0002 */
[----:B------:R-:W-:Y:S04]  /*7280*/  STG.E desc[UR10][R4.64], R0 ;  /* 0x0000000004007986 */ /* 0x000fe8000c10190a */
[----:B------:R-:W-:Y:S01]  /*7290*/  STG.E desc[UR10][R2.64], R6 ;  /* 0x0000000602007986 */ /* 0x000fe2000c10190a */
[----:B------:R-:W-:Y:S05]  /*72a0*/  EXIT ;  /* 0x000000000000794d */ /* 0x000fea0003800000 */
        .weak           $__internal_4_$__cuda_sm20_rcp_rn_f32_slowpath
        .type           $__internal_4_$__cuda_sm20_rcp_rn_f32_slowpath,@function
        .size           $__internal_4_$__cuda_sm20_rcp_rn_f32_slowpath,($__internal_5_$__cuda_sm20_sqrt_rn_f32_slowpath - $__internal_4_$__cuda_sm20_rcp_rn_f32_slowpath)
$__internal_4_$__cuda_sm20_rcp_rn_f32_slowpath:
[----:B------:R-:W-:Y:S01]  /*72b0*/  SHF.L.U32 R2, R0, 0x1, RZ ;  /* 0x0000000100027819 */ /* 0x000fe200000006ff */
[----:B------:R-:W-:Y:S03]  /*72c0*/  BSSY.RECONVERGENT B1, `(.L_x_391) ;  /* 0x0000030000017945 */ /* 0x000fe60003800200 */
[----:B------:R-:W-:-:S04]  /*72d0*/  SHF.R.U32.HI R2, RZ, 0x18, R2 ;  /* 0x00000018ff027819 */ /* 0x000fc80000011602 */
[----:B------:R-:W-:-:S13]  /*72e0*/  ISETP.NE.U32.AND P0, PT, R2, RZ, PT ;  /* 0x000000ff0200720c */ /* 0x000fda0003f05070 */
[----:B------:R-:W-:Y:S05]  /*72f0*/  @P0 BRA `(.L_x_392) ;  /* 0x0000000000280947 */ /* 0x000fea0003800000 */
[----:B------:R-:W-:-:S04]  /*7300*/  SHF.L.U32 R2, R0, 0x1, RZ ;  /* 0x0000000100027819 */ /* 0x000fc800000006ff */
[----:B------:R-:W-:-:S13]  /*7310*/  ISETP.NE.AND P0, PT, R2, RZ, PT ;  /* 0x000000ff0200720c */ /* 0x000fda0003f05270 */
[----:B------:R-:W-:Y:S01]  /*7320*/  @P0 FFMA R33, R0, 1.84467440737095516160e+19, RZ ;  /* 0x5f80000000210823 */ /* 0x000fe200000000ff */
[----:B------:R-:W-:Y:S08]  /*7330*/  @!P0 MUFU.RCP R3, R0 ;  /* 0x0000000000038308 */ /* 0x000ff00000001000 */
[----:B------:R-:W0:Y:S02]  /*7340*/  @P0 MUFU.RCP R2, R33 ;  /* 0x0000002100020308 */ /* 0x000e240000001000 */
[----:B0-----:R-:W-:-:S04]  /*7350*/  @P0 FFMA R37, R33, R2, -1 ;  /* 0xbf80000021250423 */ /* 0x001fc80000000002 */
[----:B------:R-:W-:-:S04]  /*7360*/  @P0 FADD.FTZ R37, -R37, -RZ ;  /* 0x800000ff25250221 */ /* 0x000fc80000010100 */
[----:B------:R-:W-:-:S04]  /*7370*/  @P0 FFMA R2, R2, R37, R2 ;  /* 0x0000002502020223 */ /* 0x000fc80000000002 */
[----:B------:R-:W-:Y:S01]  /*7380*/  @P0 FFMA R3, R2, 1.84467440737095516160e+19, RZ ;  /* 0x5f80000002030823 */ /* 0x000fe200000000ff */
[----:B------:R-:W-:Y:S06]  /*7390*/  BRA `(.L_x_393) ;  /* 0x0000000000887947 */ /* 0x000fec0003800000 */
.L_x_392:
[----:B------:R-:W-:-:S04]  /*73a0*/  IADD3 R3, PT, PT, R2, -0xfd, RZ ;  /* 0xffffff0302037810 */ /* 0x000fc80007ffe0ff */
[----:B------:R-:W-:-:S13]  /*73b0*/  ISETP.GT.U32.AND P0, PT, R3, 0x1, PT ;  /* 0x000000010300780c */ /* 0x000fda0003f04070 */
[----:B------:R-:W-:Y:S05]  /*73c0*/  @P0 BRA `(.L_x_394) ;  /* 0x0000000000780947 */ /* 0x000fea0003800000 */
[----:B------:R-:W-:Y:S01]  /*73d0*/  LOP3.LUT R33, R0, 0x7fffff, RZ, 0xc0, !PT ;  /* 0x007fffff00217812 */ /* 0x000fe200078ec0ff */
[----:B------:R-:W-:Y:S01]  /*73e0*/  HFMA2 R38, -RZ, RZ, 0, 1.78813934326171875e-07 ;  /* 0x00000003ff267431 */ /* 0x000fe200000001ff */
[----:B------:R-:W-:Y:S02]  /*73f0*/  IADD3 R2, PT, PT, R2, -0xfc, RZ ;  /* 0xffffff0402027810 */ /* 0x000fe40007ffe0ff */
[----:B------:R-:W-:-:S04]  /*7400*/  LOP3.LUT R39, R33, 0x3f800000, RZ, 0xfc, !PT ;  /* 0x3f80000021277812 */ /* 0x000fc800078efcff */
[----:B------:R-:W0:Y:S01]  /*7410*/  MUFU.RCP R40, R39 ;  /* 0x0000002700287308 */ /* 0x000e220000001000 */
[----:B------:R-:W-:Y:S01]  /*7420*/  SHF.L.U32 R38, R38, R3, RZ ;  /* 0x0000000326267219 */ /* 0x000fe200000006ff */
[----:B0-----:R-:W-:-:S04]  /*7430*/  FFMA R37, R39, R40, -1 ;  /* 0xbf80000027257423 */ /* 0x001fc80000000028 */
[----:B------:R-:W-:-:S04]  /*7440*/  FADD.FTZ R37, -R37, -RZ ;  /* 0x800000ff25257221 */ /* 0x000fc80000010100 */
[CCC-:B------:R-:W-:Y:S01]  /*7450*/  FFMA.RM R33, R40.reuse, R37.reuse, R40.reuse ;  /* 0x0000002528217223 */ /* 0x1c0fe20000004028 */
[----:B------:R-:W-:-:S04]  /*7460*/  FFMA.RP R40, R40, R37, R40 ;  /* 0x0000002528287223 */ /* 0x000fc80000008028 */
[C---:B------:R-:W-:Y:S02]  /*7470*/  LOP3.LUT R37, R33.reuse, 0x7fffff, RZ, 0xc0, !PT ;  /* 0x007fffff21257812 */ /* 0x040fe400078ec0ff */
[----:B------:R-:W-:Y:S02]  /*7480*/  FSETP.NEU.FTZ.AND P0, PT, R33, R40, PT ;  /* 0x000000282100720b */ /* 0x000fe40003f1d000 */
[----:B------:R-:W-:Y:S02]  /*7490*/  LOP3.LUT R37, R37, 0x800000, RZ, 0xfc, !PT ;  /* 0x0080000025257812 */ /* 0x000fe400078efcff */
[----:B------:R-:W-:Y:S02]  /*74a0*/  SEL R33, RZ, 0xffffffff, !P0 ;  /* 0xffffffffff217807 */ /* 0x000fe40004000000 */
[----:B------:R-:W-:Y:S02]  /*74b0*/  LOP3.LUT R38, R38, R37, RZ, 0xc0, !PT ;  /* 0x0000002526267212 */ /* 0x000fe400078ec0ff */
[----:B------:R-:W-:-:S02]  /*74c0*/  IADD3 R40, PT, PT, -R33, RZ, RZ ;  /* 0x000000ff21287210 */ /* 0x000fc40007ffe1ff */
[-C--:B------:R-:W-:Y:S02]  /*74d0*/  SHF.R.U32.HI R38, RZ, R3.reuse, R38 ;  /* 0x00000003ff267219 */ /* 0x080fe40000011626 */
[----:B------:R-:W-:Y:S02]  /*74e0*/  LOP3.LUT P1, RZ, R40, R3, R37, 0xf8, !PT ;  /* 0x0000000328ff7212 */ /* 0x000fe4000782f825 */
[C---:B------:R-:W-:Y:S02]  /*74f0*/  LOP3.LUT P0, RZ, R38.reuse, 0x1, RZ, 0xc0, !PT ;  /* 0x0000000126ff7812 */ /* 0x040fe4000780c0ff */
[----:B------:R-:W-:-:S04]  /*7500*/  LOP3.LUT P2, RZ, R38, 0x2, RZ, 0xc0, !PT ;  /* 0x0000000226ff7812 */ /* 0x000fc8000784c0ff */
[----:B------:R-:W-:Y:S02]  /*7510*/  PLOP3.LUT P0, PT, P0, P1, P2, 0xe0, 0x0 ;  /* 0x000000000000781c */ /* 0x000fe40000703c20 */
[----:B------:R-:W-:Y:S02]  /*7520*/  LOP3.LUT P1, RZ, R0, 0x7fffff, RZ, 0xc0, !PT ;  /* 0x007fffff00ff7812 */ /* 0x000fe4000782c0ff */
[----:B------:R-:W-:-:S04]  /*7530*/  SEL R3, RZ, 0x1, !P0 ;  /* 0x00000001ff037807 */ /* 0x000fc80004000000 */
[----:B------:R-:W-:-:S04]  /*7540*/  IADD3 R3, PT, PT, -R3, RZ, RZ ;  /* 0x000000ff03037210 */ /* 0x000fc80007ffe1ff */
[----:B------:R-:W-:Y:S02]  /*7550*/  ISETP.GE.AND P0, PT, R3, RZ, PT ;  /* 0x000000ff0300720c */ /* 0x000fe40003f06270 */
[----:B------:R-:W-:-:S11]  /*7560*/  SHF.R.U32.HI R3, RZ, R2, R37 ;  /* 0x00000002ff037219 */ /* 0x000fd60000011625 */
[----:B------:R-:W-:-:S04]  /*7570*/  @!P0 IADD3 R3, PT, PT, R3, 0x1, RZ ;  /* 0x0000000103038810 */ /* 0x000fc80007ffe0ff */
[----:B------:R-:W-:-:S04]  /*7580*/  @!P1 SHF.L.U32 R3, R3, 0x1, RZ ;  /* 0x0000000103039819 */ /* 0x000fc800000006ff */
[----:B------:R-:W-:Y:S01]  /*7590*/  LOP3.LUT R3, R3, 0x80000000, R0, 0xf8, !PT ;  /* 0x8000000003037812 */ /* 0x000fe200078ef800 */
[----:B------:R-:W-:Y:S06]  /*75a0*/  BRA `(.L_x_393) ;  /* 0x0000000000047947 */ /* 0x000fec0003800000 */
.L_x_394:
[----:B------:R0:W1:Y:S02]  /*75b0*/  MUFU.RCP R3, R0 ;  /* 0x0000000000037308 */ /* 0x0000640000001000 */
.L_x_393:
[----:B------:R-:W-:Y:S05]  /*75c0*/  BSYNC.RECONVERGENT B1 ;  /* 0x0000000000017941 */ /* 0x000fea0003800200 */
.L_x_391:
[----:B01----:R-:W-:Y:S01]  /*75d0*/  MOV R0, R3 ;  /* 0x0000000300007202 */ /* 0x003fe20000000f00 */
[----:B------:R-:W-:Y:S01]  /*75e0*/  HFMA2 R3, -RZ, RZ, 0, 0 ;  /* 0x00000000ff037431 */ /* 0x000fe200000001ff */
[----:B------:R-:W-:-:S04]  /*75f0*/  MOV R2, R18 ;  /* 0x0000001200027202 */ /* 0x000fc80000000f00 */
[----:B------:R-:W-:Y:S05]  /*7600*/  RET.REL.NODEC R2 `(kernel_MLEFit) ;  /* 0xffffff88027c7950 */ /* 0x000fea0003c3ffff */
        .weak           $__internal_5_$__cuda_sm20_sqrt_rn_f32_slowpath
        .type           $__internal_5_$__cuda_sm20_sqrt_rn_f32_slowpath,@function
        .size           $__internal_5_$__cuda_sm20_sqrt_rn_f32_slowpath,($__internal_6_$__cuda_sm3x_div_rn_noftz_f32_slowpath - $__internal_5_$__cuda_sm20_sqrt_rn_f32_slowpath)
$__internal_5_$__cuda_sm20_sqrt_rn_f32_slowpath:
        /* <DEDUP_REMOVED lines=13> */
[----:B------:R-:W-:-:S03]  /*76e0*/  @P0 FMUL.FTZ R3, R3, 0.5 ;  /* 0x3f00000003030820 */ /* 0x000fc60000410000 */
[----:B------:R-:W-:-:S04]  /*76f0*/  @P0 FADD.FTZ R0, -R15, -RZ ;  /* 0x800000ff0f000221 */ /* 0x000fc80000010100 */
[----:B------:R-:W-:Y:S01]  /*7700*/  @P0 FFMA R14, R15, R0, R2 ;  /* 0x000000000f0e0223 */ /* 0x000fe20000000002 */
[----:B------:R-:W-:-:S03]  /*7710*/  @!P0 MOV R0, R33 ;  /* 0x0000002100008202 */ /* 0x000fc60000000f00 */
[----:B------:R-:W-:-:S04]  /*7720*/  @P0 FFMA R3, R14, R3, R15 ;  /* 0x000000030e030223 */ /* 0x000fc8000000000f */
[----:B------:R-:W-:-:S07]  /*7730*/  @P0 FMUL.FTZ R0, R3, 2.3283064365386962891e-10 ;  /* 0x2f80000003000820 */ /* 0x000fce0000410000 */
.L_x_395:
[----:B------:R-:W-:Y:S01]  /*7740*/  HFMA2 R3, -RZ, RZ, 0, 0 ;  /* 0x00000000ff037431 */ /* 0x000fe200000001ff */
[----:B------:R-:W-:-:S04]  /*7750*/  MOV R2, R16 ;  /* 0x0000001000027202 */ /* 0x000fc80000000f00 */
[----:B------:R-:W-:Y:S05]  /*7760*/  RET.REL.NODEC R2 `(kernel_MLEFit) ;  /* 0xffffff8802247950 */ /* 0x000fea0003c3ffff */
        .weak           $__internal_6_$__cuda_sm3x_div_rn_noftz_f32_slowpath
        .type           $__internal_6_$__cuda_sm3x_div_rn_noftz_f32_slowpath,@function
        .size           $__internal_6_$__cuda_sm3x_div_rn_noftz_f32_slowpath,(.L_x_414 - $__internal_6_$__cuda_sm3x_div_rn_noftz_f32_slowpath)
$__internal_6_$__cuda_sm3x_div_rn_noftz_f32_slowpath:
[----:B------:R-:W-:Y:S01]  /*7770*/  SHF.R.U32.HI R2, RZ, 0x17, R0 ;  /* 0x00000017ff027819 */ /* 0x000fe20000011600 */
[----:B------:R-:W-:Y:S01]  /*7780*/  BSSY.RECONVERGENT B0, `(.L_x_396) ;  /* 0x0000063000007945 */ /* 0x000fe20003800200 */
[----:B------:R-:W-:Y:S02]  /*7790*/  SHF.R.U32.HI R41, RZ, 0x17, R3 ;  /* 0x00000017ff297819 */ /* 0x000fe40000011603 */
[----:B------:R-:W-:Y:S02]  /*77a0*/  LOP3.LUT R2, R2, 0xff, RZ, 0xc0, !PT ;  /* 0x000000ff02027812 */ /* 0x000fe400078ec0ff */
[----:B------:R-:W-:Y:S02]  /*77b0*/  LOP3.LUT R41, R41, 0xff, RZ, 0xc0, !PT ;  /* 0x000000ff29297812 */ /* 0x000fe400078ec0ff */
[----:B------:R-:W-:Y:S02]  /*77c0*/  IADD3 R42, PT, PT, R2, -0x1, RZ ;  /* 0xffffffff022a7810 */ /* 0x000fe40007ffe0ff */
[----:B------:R-:W-:-:S02]  /*77d0*/  IADD3 R39, PT, PT, R41, -0x1, RZ ;  /* 0xffffffff29277810 */ /* 0x000fc40007ffe0ff */
[----:B------:R-:W-:Y:S02]  /*77e0*/  ISETP.GT.U32.AND P0, PT, R42, 0xfd, PT ;  /* 0x000000fd2a00780c */ /* 0x000fe40003f04070 */
[----:B------:R-:W-:Y:S02]  /*77f0*/  MOV R44, R3 ;  /* 0x00000003002c7202 */ /* 0x000fe40000000f00 */
        /* <DEDUP_REMOVED lines=26> */
.L_x_397:
[----:B------:R-:W-:Y:S01]  /*79a0*/  LEA R39, R2, 0xc0800000, 0x17 ;  /* 0xc080000002277811 */ /* 0x000fe200078eb8ff */
[----:B------:R-:W-:Y:S01]  /*79b0*/  BSSY.RECONVERGENT B1, `(.L_x_402) ;  /* 0x0000036000017945 */ /* 0x000fe20003800200 */
[----:B------:R-:W-:Y:S02]  /*79c0*/  IADD3 R45, PT, PT, R41, -0x7f, RZ ;  /* 0xffffff81292d7810 */ /* 0x000fe40007ffe0ff */
[----:B------:R-:W-:-:S04]  /*79d0*/  IADD3 R42, PT, PT, -R39, R0, RZ ;  /* 0x00000000272a7210 */ /* 0x000fc80007ffe1ff */
[----:B------:R0:W1:Y:S01]  /*79e0*/  MUFU.RCP R0, R42 ;  /* 0x0000002a00007308 */ /* 0x0000620000001000 */
[----:B------:R-:W-:Y:S01]  /*79f0*/  FADD.FTZ R39, -R42, -RZ ;  /* 0x800000ff2a277221 */ /* 0x000fe20000010100 */
[----:B0-----:R-:W-:-:S03]  /*7a00*/  IADD3 R42, PT, PT, R45, 0x7f, -R2 ;  /* 0x0000007f2d2a7810 */ /* 0x001fc60007ffe802 */
[----:B-1----:R-:W-:-:S04]  /*7a10*/  FFMA R41, R0, R39, 1 ;  /* 0x3f80000000297423 */ /* 0x002fc80000000027 */
[----:B------:R-:W-:Y:S01]  /*7a20*/  FFMA R41, R0, R41, R0 ;  /* 0x0000002900297223 */ /* 0x000fe20000000000 */
[----:B------:R-:W-:Y:S01]  /*7a30*/  IMAD R0, R45, -0x800000, R44 ;  /* 0xff8000002d007824 */ /* 0x000fe200078e022c */
[----:B------:R-:W-:-:S03]  /*7a40*/  IADD3 R45, PT, PT, R42, R37, RZ ;  /* 0x000000252a2d7210 */ /* 0x000fc60007ffe0ff */
[----:B------:R-:W-:-:S04]  /*7a50*/  FFMA R2, R0, R41, RZ ;  /* 0x0000002900027223 */ /* 0x000fc800000000ff */
[----:B------:R-:W-:-:S04]  /*7a60*/  FFMA R44, R39, R2, R0 ;  /* 0x00000002272c7223 */ /* 0x000fc80000000000 */
[----:B------:R-:W-:-:S04]  /*7a70*/  FFMA R2, R41, R44, R2 ;  /* 0x0000002c29027223 */ /* 0x000fc80000000002 */
[----:B------:R-:W-:-:S04]  /*7a80*/  FFMA R39, R39, R2, R0 ;  /* 0x0000000227277223 */ /* 0x000fc80000000000 */
        /* <DEDUP_REMOVED lines=19> */
[----:B------:R-:W-:Y:S02]  /*7bc0*/  FSETP.NEU.FTZ.AND P0, PT, R44, R39, PT ;  /* 0x000000272c00720b */ /* 0x000fe40003f1d000 */
[----:B------:R-:W-:Y:S02]  /*7bd0*/  LOP3.LUT R39, R42, 0x800000, RZ, 0xfc, !PT ;  /* 0x008000002a277812 */ /* 0x000fe400078efcff */
[----:B------:R-:W-:-:S02]  /*7be0*/  ISETP.NE.AND P3, PT, R37, RZ, PT ;  /* 0x000000ff2500720c */ /* 0x000fc40003f65270 */
[C---:B------:R-:W-:Y:S02]  /*7bf0*/  ISETP.NE.AND P2, PT, R37.reuse, RZ, PT ;  /* 0x000000ff2500720c */ /* 0x040fe40003f45270 */
        /* <DEDUP_REMOVED lines=13> */
.L_x_404:
[----:B------:R-:W-:-:S04]  /*7cd0*/  LOP3.LUT R0, R0, 0x80000000, RZ, 0xc0, !PT ;  /* 0x8000000000007812 */ /* 0x000fc800078ec0ff */
[----:B------:R-:W-:Y:S01]  /*7ce0*/  LOP3.LUT R0, R0, 0x7f800000, RZ, 0xfc, !PT ;  /* 0x7f80000000007812 */ /* 0x000fe200078efcff */
[----:B------:R-:W-:Y:S06]  /*7cf0*/  BRA `(.L_x_405) ;  /* 0x0000000000047947 */ /* 0x000fec0003800000 */
.L_x_403:
[----:B------:R-:W-:-:S07]  /*7d00*/  LEA R0, R45, R0, 0x17 ;  /* 0x000000002d007211 */ /* 0x000fce00078eb8ff */
.L_x_405:
[----:B------:R-:W-:Y:S05]  /*7d10*/  BSYNC.RECONVERGENT B1 ;  /* 0x0000000000017941 */ /* 0x000fea0003800200 */
.L_x_402:
[----:B------:R-:W-:Y:S05]  /*7d20*/  BRA `(.L_x_406) ;  /* 0x0000000000207947 */ /* 0x000fea0003800000 */
.L_x_401:
[----:B------:R-:W-:-:S04]  /*7d30*/  LOP3.LUT R0, R0, 0x80000000, R44, 0x48, !PT ;  /* 0x8000000000007812 */ /* 0x000fc800078e482c */
[----:B------:R-:W-:Y:S01]  /*7d40*/  LOP3.LUT R0, R0, 0x7f800000, RZ, 0xfc, !PT ;  /* 0x7f80000000007812 */ /* 0x000fe200078efcff */
[----:B------:R-:W-:Y:S06]  /*7d50*/  BRA `(.L_x_406) ;  /* 0x0000000000147947 */ /* 0x000fec0003800000 */
.L_x_400:
[----:B------:R-:W-:Y:S01]  /*7d60*/  LOP3.LUT R0, R0, 0x80000000, R44, 0x48, !PT ;  /* 0x8000000000007812 */ /* 0x000fe200078e482c */
[----:B------:R-:W-:Y:S06]  /*7d70*/  BRA `(.L_x_406) ;  /* 0x00000000000c7947 */ /* 0x000fec0003800000 */
.L_x_399:
[----:B------:R-:W0:Y:S01]  /*7d80*/  MUFU.RSQ R0, -QNAN ;  /* 0xffc0000000007908 */ /* 0x000e220000001400 */
[----:B------:R-:W-:Y:S05]  /*7d90*/  BRA `(.L_x_406) ;  /* 0x0000000000047947 */ /* 0x000fea0003800000 */
.L_x_398:
[----:B------:R-:W-:-:S07]  /*7da0*/  FADD.FTZ R0, R3, R0 ;  /* 0x0000000003007221 */ /* 0x000fce0000010000 */
.L_x_406:
[----:B------:R-:W-:Y:S05]  /*7db0*/  BSYNC.RECONVERGENT B0 ;  /* 0x0000000000007941 */ /* 0x000fea0003800200 */
.L_x_396:
[----:B------:R-:W-:-:S04]  /*7dc0*/  HFMA2 R39, -RZ, RZ, 0, 0 ;  /* 0x00000000ff277431 */ /* 0x000fc800000001ff */
[----:B0-----:R-:W-:Y:S05]  /*7dd0*/  RET.REL.NODEC R38 `(kernel_MLEFit) ;  /* 0xffffff8026887950 */ /* 0x001fea0003c3ffff */
.L_x_407:
        /* <DEDUP_REMOVED lines=10> */
.L_x_414:


//--------------------- .nv.shared.reserved.0     --------------------------
	.section	.nv.shared.reserved.0,"aw",@nobits
	.weak		__nv_reservedSMEM_offset_0_alias
	.size		__nv_reservedSMEM_offset_0_alias, 0, 64
	.other		__nv_reservedSMEM_offset_0_alias,@"STO_CUDA_RESERVED_SHARED STV_DEFAULT"
__nv_reservedSMEM_offset_0_alias:
	.zero		0
	.zero		64


//--------------------- .nv.constant0.kernel_MLEFit_sigmaxy --------------------------
	.section	.nv.constant0.kernel_MLEFit_sigmaxy,"a",@progbits
	.sectionflags	@""
	.align	4
.nv.constant0.kernel_MLEFit_sigmaxy:
	.zero		948


//--------------------- .nv.constant0.kernel_MLEFit_sigma --------------------------
	.section	.nv.constant0.kernel_MLEFit_sigma,"a",@progbits
	.sectionflags	@""
	.align	4
.nv.constant0.kernel_MLEFit_sigma:
	.zero		948


//--------------------- .nv.constant0.kernel_MLEFit --------------------------
	.section	.nv.constant0.kernel_MLEFit,"a",@progbits
	.sectionflags	@""
	.align	4
.nv.constant0.kernel_MLEFit:
	.zero		948


//--------------------- SYMBOLS --------------------------

	.type		.nv.reservedSmem.offset0,@object
	.size		.nv.reservedSmem.offset0,0x4
